	.target	sm_90a

	.elftype	@"ET_EXEC"


//--------------------- .note.nv.tkinfo           --------------------------
	.section	.note.nv.tkinfo,"",@"SHT_NOTE"
	.sectionflags	@"SHF_NOTE_NV_TKINFO"
	.tkinfo
        /*0018*/ 	.word	0x00000002
        /*0030*/ 	.string	""
        /*0030*/ 	.string	"ptxas"
        /*0030*/ 	.string	"Cuda compilation tools, release 13.0, V13.0.88"
        /*0030*/ 	.string	"Build cuda_13.0.r13.0/compiler.36424714_0"
        /*0030*/ 	.string	"-v  -suppress-debug-info  -lineinfo  -arch sm_90a "



//--------------------- .note.nv.cuinfo           --------------------------
	.section	.note.nv.cuinfo,"",@"SHT_NOTE"
	.sectionflags	@"SHF_NOTE_NV_CUINFO"
        /*0018*/ 	.short	0x0002
        /*001a*/ 	.short	0x005a
        /*001c*/ 	.short	0x0082
	.zero		2


//--------------------- .nv.info                  --------------------------
	.section	.nv.info,"",@"SHT_CUDA_INFO"
	.align	4


	//----- nvinfo : EIATTR_REGCOUNT
	.align		4
        /*0000*/ 	.byte	0x04, 0x2f
        /*0002*/ 	.short	(.L_1 - .L_0)
	.align		4
.L_0:
        /*0004*/ 	.word	index@(matmul_kernel)
        /*0008*/ 	.word	0x000000ff


	//----- nvinfo : EIATTR_FRAME_SIZE
	.align		4
.L_1:
        /*000c*/ 	.byte	0x04, 0x11
        /*000e*/ 	.short	(.L_3 - .L_2)
	.align		4
.L_2:
        /*0010*/ 	.word	index@(matmul_kernel)
        /*0014*/ 	.word	0x00001f90


	//----- nvinfo : EIATTR_MIN_STACK_SIZE
	.align		4
.L_3:
        /*0018*/ 	.byte	0x04, 0x12
        /*001a*/ 	.short	(.L_5 - .L_4)
	.align		4
.L_4:
        /*001c*/ 	.word	index@(matmul_kernel)
        /*0020*/ 	.word	0x00001f90
.L_5:


//--------------------- .nv.compat                --------------------------
	.section	.nv.compat,"",@"SHT_CUDA_COMPAT_INFO"
	.align	4
        /*0000*/ 	.byte	0x02, 0x09, 0x01, 0x00, 0x02, 0x02, 0x04, 0x00, 0x02, 0x05, 0x05, 0x00, 0x03, 0x07, 0x01, 0x01
        /*0010*/ 	.byte	0x02, 0x03, 0x00, 0x00, 0x02, 0x06, 0x01, 0x00, 0x04, 0x0b, 0x08, 0x00, 0x00, 0x00, 0x00, 0x00
        /*0020*/ 	.byte	0x00, 0x00, 0x00, 0x00


//--------------------- .nv.info.matmul_kernel    --------------------------
	.section	.nv.info.matmul_kernel,"",@"SHT_CUDA_INFO"
	.sectionflags	@""
	.align	4


	//----- nvinfo : EIATTR_CUDA_API_VERSION
	.align		4
        /*0000*/ 	.byte	0x04, 0x37
        /*0002*/ 	.short	(.L_7 - .L_6)
.L_6:
        /*0004*/ 	.word	0x00000082


	//----- nvinfo : EIATTR_KPARAM_INFO
	.align		4
.L_7:
        /*0008*/ 	.byte	0x04, 0x17
        /*000a*/ 	.short	(.L_9 - .L_8)
.L_8:
        /*000c*/ 	.word	0x00000000
        /*0010*/ 	.short	0x000d
        /*0012*/ 	.short	0x0048
        /*0014*/ 	.byte	0x00, 0xf4, 0x21, 0x00


	//----- nvinfo : EIATTR_KPARAM_INFO
	.align		4
.L_9:
        /*0018*/ 	.byte	0x04, 0x17
        /*001a*/ 	.short	(.L_11 - .L_10)
.L_10:
        /*001c*/ 	.word	0x00000000
        /*0020*/ 	.short	0x000c
        /*0022*/ 	.short	0x0040
        /*0024*/ 	.byte	0x00, 0xf4, 0x21, 0x00


	//----- nvinfo : EIATTR_KPARAM_INFO
	.align		4
.L_11:
        /*0028*/ 	.byte	0x04, 0x17
        /*002a*/ 	.short	(.L_13 - .L_12)
.L_12:
        /*002c*/ 	.word	0x00000000
        /*0030*/ 	.short	0x000b
        /*0032*/ 	.short	0x0038
        /*0034*/ 	.byte	0x00, 0xf0, 0x11, 0x00


	//----- nvinfo : EIATTR_KPARAM_INFO
	.align		4
.L_13:
        /*0038*/ 	.byte	0x04, 0x17
        /*003a*/ 	.short	(.L_15 - .L_14)
.L_14:
        /*003c*/ 	.word	0x00000000
        /*0040*/ 	.short	0x000a
        /*0042*/ 	.short	0x0034
        /*0044*/ 	.byte	0x00, 0xf0, 0x11, 0x00


	//----- nvinfo : EIATTR_KPARAM_INFO
	.align		4
.L_15:
        /*0048*/ 	.byte	0x04, 0x17
        /*004a*/ 	.short	(.L_17 - .L_16)
.L_16:
        /*004c*/ 	.word	0x00000000
        /*0050*/ 	.short	0x0009
        /*0052*/ 	.short	0x0030
        /*0054*/ 	.byte	0x00, 0xf0, 0x11, 0x00


	//----- nvinfo : EIATTR_KPARAM_INFO
	.align		4
.L_17:
        /*0058*/ 	.byte	0x04, 0x17
        /*005a*/ 	.short	(.L_19 - .L_18)
.L_18:
        /*005c*/ 	.word	0x00000000
        /*0060*/ 	.short	0x0008
        /*0062*/ 	.short	0x002c
        /*0064*/ 	.byte	0x00, 0xf0, 0x11, 0x00


	//----- nvinfo : EIATTR_KPARAM_INFO
	.align		4
.L_19:
        /*0068*/ 	.byte	0x04, 0x17
        /*006a*/ 	.short	(.L_21 - .L_20)
.L_20:
        /*006c*/ 	.word	0x00000000
        /*0070*/ 	.short	0x0007
        /*0072*/ 	.short	0x0028
        /*0074*/ 	.byte	0x00, 0xf0, 0x11, 0x00


	//----- nvinfo : EIATTR_KPARAM_INFO
	.align		4
.L_21:
        /*0078*/ 	.byte	0x04, 0x17
        /*007a*/ 	.short	(.L_23 - .L_22)
.L_22:
        /*007c*/ 	.word	0x00000000
        /*0080*/ 	.short	0x0006
        /*0082*/ 	.short	0x0024
        /*0084*/ 	.byte	0x00, 0xf0, 0x11, 0x00


	//----- nvinfo : EIATTR_KPARAM_INFO
	.align		4
.L_23:
        /*0088*/ 	.byte	0x04, 0x17
        /*008a*/ 	.short	(.L_25 - .L_24)
.L_24:
        /*008c*/ 	.word	0x00000000
        /*0090*/ 	.short	0x0005
        /*0092*/ 	.short	0x0020
        /*0094*/ 	.byte	0x00, 0xf0, 0x11, 0x00


	//----- nvinfo : EIATTR_KPARAM_INFO
	.align		4
.L_25:
        /*0098*/ 	.byte	0x04, 0x17
        /*009a*/ 	.short	(.L_27 - .L_26)
.L_26:
        /*009c*/ 	.word	0x00000000
        /*00a0*/ 	.short	0x0004
        /*00a2*/ 	.short	0x001c
        /*00a4*/ 	.byte	0x00, 0xf0, 0x11, 0x00


	//----- nvinfo : EIATTR_KPARAM_INFO
	.align		4
.L_27:
        /*00a8*/ 	.byte	0x04, 0x17
        /*00aa*/ 	.short	(.L_29 - .L_28)
.L_28:
        /*00ac*/ 	.word	0x00000000
        /*00b0*/ 	.short	0x0003
        /*00b2*/ 	.short	0x0018
        /*00b4*/ 	.byte	0x00, 0xf0, 0x11, 0x00


	//----- nvinfo : EIATTR_KPARAM_INFO
	.align		4
.L_29:
        /*00b8*/ 	.byte	0x04, 0x17
        /*00ba*/ 	.short	(.L_31 - .L_30)
.L_30:
        /*00bc*/ 	.word	0x00000000
        /*00c0*/ 	.short	0x0002
        /*00c2*/ 	.short	0x0010
        /*00c4*/ 	.byte	0x00, 0xf4, 0x21, 0x00


	//----- nvinfo : EIATTR_KPARAM_INFO
	.align		4
.L_31:
        /*00c8*/ 	.byte	0x04, 0x17
        /*00ca*/ 	.short	(.L_33 - .L_32)
.L_32:
        /*00cc*/ 	.word	0x00000000
        /*00d0*/ 	.short	0x0001
        /*00d2*/ 	.short	0x0008
        /*00d4*/ 	.byte	0x00, 0xf4, 0x21, 0x00


	//----- nvinfo : EIATTR_KPARAM_INFO
	.align		4
.L_33:
        /*00d8*/ 	.byte	0x04, 0x17
        /*00da*/ 	.short	(.L_35 - .L_34)
.L_34:
        /*00dc*/ 	.word	0x00000000
        /*00e0*/ 	.short	0x0000
        /*00e2*/ 	.short	0x0000
        /*00e4*/ 	.byte	0x00, 0xf4, 0x21, 0x00


	//----- nvinfo : EIATTR_SPARSE_MMA_MASK
	.align		4
.L_35:
        /*00e8*/ 	.byte	0x03, 0x50
        /*00ea*/ 	.short	0x0000


	//----- nvinfo : EIATTR_MAXREG_COUNT
	.align		4
        /*00ec*/ 	.byte	0x03, 0x1b
        /*00ee*/ 	.short	0x00ff


	//----- nvinfo : EIATTR_NUM_BARRIERS
	.align		4
        /*00f0*/ 	.byte	0x02, 0x4c
        /*00f2*/ 	.byte	0x01
	.zero		1


	//----- nvinfo : EIATTR_ANNOTATIONS
	.align		4
        /*00f4*/ 	.byte	0x04, 0x55
        /*00f6*/ 	.short	(.L_37 - .L_36)


	//   ....[0]....
.L_36:
        /*00f8*/ 	.word	0x00000001
        /*00fc*/ 	.byte	0x90, 0x00, 0x00, 0x00, 0x01, 0x00, 0x00, 0x00, 0x20, 0x08, 0x00, 0x00, 0x01, 0x00, 0x00, 0x00
        /* <DEDUP_REMOVED lines=141> */
        /*09dc*/ 	.byte	0x30, 0xc6, 0x00, 0x00, 0x01, 0x00, 0x00, 0x00, 0x40, 0xc6, 0x00, 0x00


	//----- nvinfo : EIATTR_MERCURY_ISA_VERSION
	.align		4
.L_37:
        /*09e8*/ 	.byte	0x03, 0x5f
        /*09ea*/ 	.short	0x0101


	//----- nvinfo : EIATTR_EXIT_INSTR_OFFSETS
	.align		4
        /*09ec*/ 	.byte	0x04, 0x1c
        /*09ee*/ 	.short	(.L_39 - .L_38)


	//   ....[0]....
.L_38:
        /*09f0*/ 	.word	0x00059dc0


	//   ....[1]....
        /*09f4*/ 	.word	0x00059de0


	//----- nvinfo : EIATTR_REQNTID
	.align		4
.L_39:
        /*09f8*/ 	.byte	0x04, 0x10
        /*09fa*/ 	.short	(.L_41 - .L_40)
.L_40:
        /*09fc*/ 	.word	0x00000100
        /*0a00*/ 	.word	0x00000001
        /*0a04*/ 	.word	0x00000001


	//----- nvinfo : EIATTR_CBANK_PARAM_SIZE
	.align		4
.L_41:
        /*0a08*/ 	.byte	0x03, 0x19
        /*0a0a*/ 	.short	0x0050


	//----- nvinfo : EIATTR_PARAM_CBANK
	.align		4
        /*0a0c*/ 	.byte	0x04, 0x0a
        /*0a0e*/ 	.short	(.L_43 - .L_42)
	.align		4
.L_42:
        /*0a10*/ 	.word	index@(.nv.constant0.matmul_kernel)
        /*0a14*/ 	.short	0x0210
        /*0a16*/ 	.short	0x0050


	//----- nvinfo : EIATTR_SW_WAR
	.align		4
.L_43:
        /*0a18*/ 	.byte	0x04, 0x36
        /*0a1a*/ 	.short	(.L_45 - .L_44)
.L_44:
        /*0a1c*/ 	.word	0x00000008
.L_45:


//--------------------- .nv.callgraph             --------------------------
	.section	.nv.callgraph,"",@"SHT_CUDA_CALLGRAPH"
	.align	4
	.sectionentsize	8
	.align		4
        /*0000*/ 	.word	0x00000000
	.align		4
        /*0004*/ 	.word	0xffffffff
	.align		4
        /*0008*/ 	.word	0x00000000
	.align		4
        /*000c*/ 	.word	0xfffffffe
	.align		4
        /*0010*/ 	.word	0x00000000
	.align		4
        /*0014*/ 	.word	0xfffffffd
	.align		4
        /*0018*/ 	.word	0x00000000
	.align		4
        /*001c*/ 	.word	0xfffffffc


//--------------------- .text.matmul_kernel       --------------------------
	.section	.text.matmul_kernel,"ax",@progbits
	.align	128
        .global         matmul_kernel
        .type           matmul_kernel,@function
        .size           matmul_kernel,(.L_x_3 - matmul_kernel)
        .other          matmul_kernel,@"STO_CUDA_ENTRY STV_DEFAULT"
matmul_kernel:
.text.matmul_kernel:
[----:B------:R-:W1:Y:S08]  /*0000*/  LDC R1, c[0x0][0x28] ;  /* 0x00000a00ff017b82 */ /* 0x000e700000000800 */
[----:B------:R-:W2:Y:S01]  /*0010*/  LDC.64 R2, c[0x0][0x228] ;  /* 0x00008a00ff027b82 */ /* 0x000ea20000000a00 */
[----:B-1----:R-:W-:Y:S01]  /*0020*/  VIADD R1, R1, 0xffffe070 ;  /* 0xffffe07001017836 */ /* 0x002fe20000000000 */
[----:B------:R-:W1:Y:S01]  /*0030*/  S2R R5, SR_CTAID.X ;  /* 0x0000000000057919 */ /* 0x000e620000002500 */
[----:B------:R-:W-:Y:S01]  /*0040*/  ULDC.64 UR4, c[0x0][0x218] ;  /* 0x0000860000047ab9 */ /* 0x000fe20000000a00 */
[----:B------:R-:W-:Y:S01]  /*0050*/  ULDC.64 UR6, c[0x0][0x210] ;  /* 0x0000840000067ab9 */ /* 0x000fe20000000a00 */
[----:B------:R-:W3:Y:S03]  /*0060*/  S2R R41, SR_TID.X ;  /* 0x0000000000297919 */ /* 0x000ee60000002100 */
[----:B------:R-:W4:Y:S01]  /*0070*/  LDC.64 R242, c[0x0][0x238] ;  /* 0x00008e00fff27b82 */ /* 0x000f220000000a00 */
[----:B--2---:R-:W-:Y:S01]  /*0080*/  IMAD.MOV.U32 R43, RZ, RZ, R3 ;  /* 0x000000ffff2b7224 */ /* 0x004fe200078e0003 */
[----:B------:R2:W-:Y:S01]  /*0090*/  STL.64 [R1+0x14c8], R2 ;  /* 0x0014c80201007387 */ /* 0x0005e20000100a00 */
[----:B------:R-:W-:-:S02]  /*00a0*/  IMAD.MOV.U32 R39, RZ, RZ, R2 ;  /* 0x000000ffff277224 */ /* 0x000fc400078e0002 */
[----:B------:R-:W-:Y:S01]  /*00b0*/  VIADD R0, R43, 0x1ff ;  /* 0x000001ff2b007836 */ /* 0x000fe20000000000 */
[----:B------:R-:W-:Y:S02]  /*00c0*/  LOP3.LUT R239, RZ, R43, RZ, 0x33, !PT ;  /* 0x0000002bffef7212 */ /* 0x000fe400078e33ff */
[-C--:B------:R-:W-:Y:S02]  /*00d0*/  IABS R13, R39.reuse ;  /* 0x00000027000d7213 */ /* 0x080fe40000000000 */
[----:B------:R-:W-:Y:S02]  /*00e0*/  LOP3.LUT R241, RZ, R39, RZ, 0x33, !PT ;  /* 0x00000027fff17212 */ /* 0x000fe400078e33ff */
[----:B-1----:R-:W-:Y:S02]  /*00f0*/  IABS R8, R5 ;  /* 0x0000000500087213 */ /* 0x002fe40000000000 */
[----:B--2---:R-:W-:Y:S02]  /*0100*/  SHF.R.S32.HI R3, RZ, 0x1f, R0 ;  /* 0x0000001fff037819 */ /* 0x004fe40000011400 */
[----:B---3--:R-:W-:-:S02]  /*0110*/  LOP3.LUT R16, R41, 0xff, RZ, 0xc0, !PT ;  /* 0x000000ff29107812 */ /* 0x008fc400078ec0ff */
[----:B------:R-:W-:-:S04]  /*0120*/  LEA.HI R3, R3, R0, RZ, 0x9 ;  /* 0x0000000003037211 */ /* 0x000fc800078f48ff */
[----:B------:R-:W-:-:S05]  /*0130*/  SHF.R.S32.HI R3, RZ, 0x9, R3 ;  /* 0x00000009ff037819 */ /* 0x000fca0000011403 */
[----:B------:R-:W-:-:S05]  /*0140*/  IMAD.SHL.U32 R4, R3, 0x8, RZ ;  /* 0x0000000803047824 */ /* 0x000fca00078e00ff */
[-C--:B------:R-:W-:Y:S02]  /*0150*/  IABS R7, R4.reuse ;  /* 0x0000000400077213 */ /* 0x080fe40000000000 */
[----:B------:R-:W-:Y:S02]  /*0160*/  IABS R10, R4 ;  /* 0x00000004000a7213 */ /* 0x000fe40000000000 */
[----:B------:R-:W1:Y:S08]  /*0170*/  I2F.RP R0, R7 ;  /* 0x0000000700007306 */ /* 0x000e700000209400 */
[----:B-1----:R-:W1:Y:S02]  /*0180*/  MUFU.RCP R0, R0 ;  /* 0x0000000000007308 */ /* 0x002e640000001000 */
[----:B-1----:R-:W-:-:S02]  /*0190*/  VIADD R2, R0, 0xffffffe ;  /* 0x0ffffffe00027836 */ /* 0x002fc40000000000 */
[----:B------:R-:W-:-:S04]  /*01a0*/  IMAD.MOV R0, RZ, RZ, -R10 ;  /* 0x000000ffff007224 */ /* 0x000fc800078e0a0a */
[----:B------:R1:W2:Y:S02]  /*01b0*/  F2I.FTZ.U32.TRUNC.NTZ R3, R2 ;  /* 0x0000000200037305 */ /* 0x0002a4000021f000 */
[----:B-1----:R-:W-:Y:S02]  /*01c0*/  IMAD.MOV.U32 R2, RZ, RZ, RZ ;  /* 0x000000ffff027224 */ /* 0x002fe400078e00ff */
[----:B--2---:R-:W-:-:S04]  /*01d0*/  IMAD.MOV R6, RZ, RZ, -R3 ;  /* 0x000000ffff067224 */ /* 0x004fc800078e0a03 */
[----:B------:R-:W-:Y:S02]  /*01e0*/  IMAD R9, R6, R7, RZ ;  /* 0x0000000706097224 */ /* 0x000fe400078e02ff */
[----:B------:R-:W-:Y:S02]  /*01f0*/  IMAD.MOV.U32 R6, RZ, RZ, R8 ;  /* 0x000000ffff067224 */ /* 0x000fe400078e0008 */
[----:B------:R-:W-:-:S06]  /*0200*/  IMAD.HI.U32 R3, R3, R9, R2 ;  /* 0x0000000903037227 */ /* 0x000fcc00078e0002 */
[----:B------:R-:W-:-:S04]  /*0210*/  IMAD.HI.U32 R3, R3, R6, RZ ;  /* 0x0000000603037227 */ /* 0x000fc800078e00ff */
[----:B------:R-:W-:-:S05]  /*0220*/  IMAD R0, R3, R0, R6 ;  /* 0x0000000003007224 */ /* 0x000fca00078e0206 */
[----:B------:R-:W-:-:S13]  /*0230*/  ISETP.GT.U32.AND P1, PT, R7, R0, PT ;  /* 0x000000000700720c */ /* 0x000fda0003f24070 */
[----:B------:R-:W-:Y:S02]  /*0240*/  @!P1 IMAD.IADD R0, R0, 0x1, -R7 ;  /* 0x0000000100009824 */ /* 0x000fe400078e0a07 */
[----:B------:R-:W-:Y:S01]  /*0250*/  @!P1 VIADD R3, R3, 0x1 ;  /* 0x0000000103039836 */ /* 0x000fe20000000000 */
[----:B------:R-:W-:Y:S02]  /*0260*/  ISETP.NE.AND P1, PT, R4, RZ, PT ;  /* 0x000000ff0400720c */ /* 0x000fe40003f25270 */
[----:B------:R-:W-:Y:S02]  /*0270*/  ISETP.GE.U32.AND P0, PT, R0, R7, PT ;  /* 0x000000070000720c */ /* 0x000fe40003f06070 */
[----:B------:R-:W-:-:S04]  /*0280*/  LOP3.LUT R0, R5, R4, RZ, 0x3c, !PT ;  /* 0x0000000405007212 */ /* 0x000fc800078e3cff */
[----:B------:R-:W-:Y:S01]  /*0290*/  ISETP.GE.AND P2, PT, R0, RZ, PT ;  /* 0x000000ff0000720c */ /* 0x000fe20003f46270 */
[----:B------:R-:W-:-:S06]  /*02a0*/  VIADD R0, R39, 0x1ff ;  /* 0x000001ff27007836 */ /* 0x000fcc0000000000 */
[----:B------:R-:W-:-:S04]  /*02b0*/  @P0 VIADD R3, R3, 0x1 ;  /* 0x0000000103030836 */ /* 0x000fc80000000000 */
[----:B------:R-:W-:Y:S01]  /*02c0*/  IMAD.MOV.U32 R2, RZ, RZ, R3 ;  /* 0x000000ffff027224 */ /* 0x000fe200078e0003 */
[----:B------:R-:W-:-:S03]  /*02d0*/  SHF.R.S32.HI R3, RZ, 0x1f, R0 ;  /* 0x0000001fff037819 */ /* 0x000fc60000011400 */
[----:B------:R-:W-:Y:S01]  /*02e0*/  @!P2 IMAD.MOV R2, RZ, RZ, -R2 ;  /* 0x000000ffff02a224 */ /* 0x000fe200078e0a02 */
[----:B------:R-:W-:Y:S02]  /*02f0*/  @!P1 LOP3.LUT R2, RZ, R4, RZ, 0x33, !PT ;  /* 0x00000004ff029212 */ /* 0x000fe400078e33ff */
[----:B------:R-:W-:-:S03]  /*0300*/  LEA.HI R3, R3, R0, RZ, 0x9 ;  /* 0x0000000003037211 */ /* 0x000fc600078f48ff */
[----:B------:R-:W-:Y:S02]  /*0310*/  IMAD.SHL.U32 R10, R2, 0x8, RZ ;  /* 0x00000008020a7824 */ /* 0x000fe400078e00ff */
[----:B------:R-:W-:-:S03]  /*0320*/  IMAD.MOV R2, RZ, RZ, -R2 ;  /* 0x000000ffff027224 */ /* 0x000fc600078e0a02 */
[----:B------:R-:W-:Y:S01]  /*0330*/  LEA.HI.SX32 R3, R3, -R10, 0x17 ;  /* 0x8000000a03037211 */ /* 0x000fe200078fbaff */
[----:B------:R-:W-:Y:S02]  /*0340*/  IMAD R12, R4, R2, R5 ;  /* 0x00000002040c7224 */ /* 0x000fe400078e0205 */
[----:B------:R-:W-:Y:S01]  /*0350*/  IMAD.MOV.U32 R2, RZ, RZ, RZ ;  /* 0x000000ffff027224 */ /* 0x000fe200078e00ff */
[----:B------:R-:W-:-:S04]  /*0360*/  VIMNMX R11, R3, 0x8, PT ;  /* 0x00000008030b7848 */ /* 0x000fc80003fe0100 */
[-C--:B------:R-:W-:Y:S02]  /*0370*/  IABS R6, R11.reuse ;  /* 0x0000000b00067213 */ /* 0x080fe40000000000 */
[----:B------:R-:W-:Y:S02]  /*0380*/  IABS R4, R11 ;  /* 0x0000000b00047213 */ /* 0x000fe40000000000 */
[----:B------:R-:W1:Y:S08]  /*0390*/  I2F.RP R0, R6 ;  /* 0x0000000600007306 */ /* 0x000e700000209400 */
[----:B-1----:R-:W1:Y:S02]  /*03a0*/  MUFU.RCP R0, R0 ;  /* 0x0000000000007308 */ /* 0x002e640000001000 */
[----:B-1----:R-:W-:Y:S01]  /*03b0*/  VIADD R3, R0, 0xffffffe ;  /* 0x0ffffffe00037836 */ /* 0x002fe20000000000 */
[----:B------:R-:W-:-:S05]  /*03c0*/  IABS R0, R43 ;  /* 0x0000002b00007213 */ /* 0x000fca0000000000 */
[----:B------:R-:W1:Y:S02]  /*03d0*/  F2I.FTZ.U32.TRUNC.NTZ R3, R3 ;  /* 0x0000000300037305 */ /* 0x000e64000021f000 */
[----:B-1----:R-:W-:-:S04]  /*03e0*/  IMAD.MOV R7, RZ, RZ, -R3 ;  /* 0x000000ffff077224 */ /* 0x002fc800078e0a03 */
[----:B------:R-:W-:Y:S01]  /*03f0*/  IMAD.MOV.U32 R5, RZ, RZ, R7 ;  /* 0x000000ffff057224 */ /* 0x000fe200078e0007 */
[----:B------:R-:W-:-:S03]  /*0400*/  IABS R7, R12 ;  /* 0x0000000c00077213 */ /* 0x000fc60000000000 */
[----:B------:R-:W-:-:S04]  /*0410*/  IMAD R5, R5, R6, RZ ;  /* 0x0000000605057224 */ /* 0x000fc800078e02ff */
[----:B------:R-:W-:Y:S02]  /*0420*/  IMAD.HI.U32 R2, R3, R5, R2 ;  /* 0x0000000503027227 */ /* 0x000fe400078e0002 */
[----:B------:R-:W1:Y:S02]  /*0430*/  I2F.RP R5, R0 ;  /* 0x0000000000057306 */ /* 0x000e640000209400 */
[----:B------:R-:W-:Y:S02]  /*0440*/  IMAD.MOV R3, RZ, RZ, -R4 ;  /* 0x000000ffff037224 */ /* 0x000fe400078e0a04 */
[----:B------:R-:W-:-:S04]  /*0450*/  IMAD.HI.U32 R2, R2, R7, RZ ;  /* 0x0000000702027227 */ /* 0x000fc800078e00ff */
[----:B------:R-:W-:Y:S01]  /*0460*/  IMAD R3, R2, R3, R7 ;  /* 0x0000000302037224 */ /* 0x000fe200078e0207 */
[----:B------:R-:W2:Y:S04]  /*0470*/  I2F.RP R4, R13 ;  /* 0x0000000d00047306 */ /* 0x000ea80000209400 */
[----:B------:R-:W-:-:S04]  /*0480*/  ISETP.GT.U32.AND P1, PT, R6, R3, PT ;  /* 0x000000030600720c */ /* 0x000fc80003f24070 */
[----:B-1----:R-:W1:Y:S08]  /*0490*/  MUFU.RCP R5, R5 ;  /* 0x0000000500057308 */ /* 0x002e700000001000 */
[----:B--2---:R-:W2:Y:S01]  /*04a0*/  MUFU.RCP R4, R4 ;  /* 0x0000000400047308 */ /* 0x004ea20000001000 */
[----:B------:R-:W-:Y:S02]  /*04b0*/  @!P1 IMAD.IADD R3, R3, 0x1, -R6 ;  /* 0x0000000103039824 */ /* 0x000fe400078e0a06 */
[----:B------:R-:W-:Y:S01]  /*04c0*/  @!P1 VIADD R2, R2, 0x1 ;  /* 0x0000000102029836 */ /* 0x000fe20000000000 */
[----:B------:R-:W-:-:S02]  /*04d0*/  ISETP.NE.AND P1, PT, R11, RZ, PT ;  /* 0x000000ff0b00720c */ /* 0x000fc40003f25270 */
[----:B------:R-:W-:Y:S02]  /*04e0*/  ISETP.GE.U32.AND P0, PT, R3, R6, PT ;  /* 0x000000060300720c */ /* 0x000fe40003f06070 */
[----:B------:R-:W-:Y:S01]  /*04f0*/  LOP3.LUT R3, R12, R11, RZ, 0x3c, !PT ;  /* 0x0000000b0c037212 */ /* 0x000fe200078e3cff */
[----:B-1----:R-:W-:-:S03]  /*0500*/  VIADD R8, R5, 0xffffffe ;  /* 0x0ffffffe05087836 */ /* 0x002fc60000000000 */
[----:B------:R-:W-:Y:S01]  /*0510*/  ISETP.GE.AND P2, PT, R3, RZ, PT ;  /* 0x000000ff0300720c */ /* 0x000fe20003f46270 */
[----:B------:R-:W-:Y:S01]  /*0520*/  IMAD.SHL.U32 R3, R41, 0x4, RZ ;  /* 0x0000000429037824 */ /* 0x000fe200078e00ff */
[----:B------:R1:W3:Y:S01]  /*0530*/  F2I.FTZ.U32.TRUNC.NTZ R9, R8 ;  /* 0x0000000800097305 */ /* 0x0002e2000021f000 */
[----:B--2---:R-:W-:-:S03]  /*0540*/  VIADD R5, R4, 0xffffffe ;  /* 0x0ffffffe04057836 */ /* 0x004fc60000000000 */
[----:B------:R-:W-:Y:S01]  /*0550*/  LOP3.LUT R3, R3, 0x7c, RZ, 0xc0, !PT ;  /* 0x0000007c03037812 */ /* 0x000fe200078ec0ff */
[----:B------:R-:W-:-:S04]  /*0560*/  @P0 VIADD R2, R2, 0x1 ;  /* 0x0000000102020836 */ /* 0x000fc80000000000 */
[----:B------:R-:W-:Y:S01]  /*0570*/  IMAD.MOV.U32 R7, RZ, RZ, R2 ;  /* 0x000000ffff077224 */ /* 0x000fe200078e0002 */
[----:B------:R-:W-:Y:S01]  /*0580*/  LOP3.LUT R2, R41, 0xc0, RZ, 0xc0, !PT ;  /* 0x000000c029027812 */ /* 0x000fe200078ec0ff */
[----:B------:R-:W2:Y:S01]  /*0590*/  F2I.FTZ.U32.TRUNC.NTZ R5, R5 ;  /* 0x0000000500057305 */ /* 0x000ea2000021f000 */
[----:B-1----:R-:W-:Y:S01]  /*05a0*/  SHF.R.U32.HI R8, RZ, 0x6, R41 ;  /* 0x00000006ff087819 */ /* 0x002fe20000011629 */
[----:B------:R-:W-:Y:S01]  /*05b0*/  @!P2 IMAD.MOV R7, RZ, RZ, -R7 ;  /* 0x000000ffff07a224 */ /* 0x000fe200078e0a07 */
[----:B------:R-:W-:Y:S01]  /*05c0*/  @!P1 LOP3.LUT R7, RZ, R11, RZ, 0x33, !PT ;  /* 0x0000000bff079212 */ /* 0x000fe200078e33ff */
[----:B------:R-:W-:Y:S01]  /*05d0*/  IMAD R4, R2, 0x2, R3 ;  /* 0x0000000202047824 */ /* 0x000fe200078e0203 */
[----:B------:R-:W-:Y:S01]  /*05e0*/  SHF.R.U32.HI R3, RZ, 0x2, R2 ;  /* 0x00000002ff037819 */ /* 0x000fe20000011602 */
[----:B---3--:R-:W-:Y:S02]  /*05f0*/  IMAD.MOV R15, RZ, RZ, -R9 ;  /* 0x000000ffff0f7224 */ /* 0x008fe400078e0a09 */
[----:B------:R-:W-:-:S04]  /*0600*/  IMAD.MOV R6, RZ, RZ, -R7 ;  /* 0x000000ffff067224 */ /* 0x000fc800078e0a07 */
[----:B------:R-:W-:Y:S01]  /*0610*/  IMAD R2, R11, R6, R12 ;  /* 0x000000060b027224 */ /* 0x000fe200078e020c */
[----:B------:R-:W-:Y:S01]  /*0620*/  LOP3.LUT R11, R4, R3, RZ, 0x3c, !PT ;  /* 0x00000003040b7212 */ /* 0x000fe200078e3cff */
[----:B------:R-:W-:Y:S01]  /*0630*/  IMAD.SHL.U32 R6, R7, 0x200, RZ ;  /* 0x0000020007067824 */ /* 0x000fe200078e00ff */
[----:B------:R-:W-:Y:S01]  /*0640*/  SGXT.U32 R3, R8, 0x2 ;  /* 0x000000020803781a */ /* 0x000fe20000000000 */
[----:B------:R-:W-:Y:S02]  /*0650*/  IMAD.IADD R7, R10, 0x1, R2 ;  /* 0x000000010a077824 */ /* 0x000fe400078e0202 */
[----:B------:R-:W-:Y:S01]  /*0660*/  IMAD.MOV.U32 R8, RZ, RZ, RZ ;  /* 0x000000ffff087224 */ /* 0x000fe200078e00ff */
[----:B------:R-:W-:Y:S01]  /*0670*/  LOP3.LUT R2, R6, R3, RZ, 0xfc, !PT ;  /* 0x0000000306027212 */ /* 0x000fe200078efcff */
[----:B------:R-:W-:Y:S02]  /*0680*/  IMAD R3, R15, R0, RZ ;  /* 0x000000000f037224 */ /* 0x000fe400078e02ff */
[----:B--2---:R-:W-:Y:S01]  /*0690*/  IMAD.MOV R4, RZ, RZ, -R5 ;  /* 0x000000ffff047224 */ /* 0x004fe200078e0a05 */
[C---:B------:R-:W-:Y:S01]  /*06a0*/  LOP3.LUT R14, R2.reuse, 0x1fc, RZ, 0xfc, !PT ;  /* 0x000001fc020e7812 */ /* 0x040fe200078efcff */
[----:B------:R-:W-:Y:S01]  /*06b0*/  IMAD.HI.U32 R3, R9, R3, R8 ;  /* 0x0000000309037227 */ /* 0x000fe200078e0008 */
[----:B------:R-:W-:-:S02]  /*06c0*/  LOP3.LUT R15, R2, 0xc, RZ, 0xfc, !PT ;  /* 0x0000000c020f7812 */ /* 0x000fc400078efcff */
[----:B------:R-:W-:Y:S01]  /*06d0*/  IABS R12, R14 ;  /* 0x0000000e000c7213 */ /* 0x000fe20000000000 */
[----:B------:R-:W-:Y:S01]  /*06e0*/  IMAD R9, R4, R13, RZ ;  /* 0x0000000d04097224 */ /* 0x000fe200078e02ff */
[----:B------:R-:W-:Y:S01]  /*06f0*/  ISETP.GE.AND P3, PT, R14, RZ, PT ;  /* 0x000000ff0e00720c */ /* 0x000fe20003f66270 */
[----:B------:R-:W-:Y:S01]  /*0700*/  IMAD R7, R7, 0x200, R16 ;  /* 0x0000020007077824 */ /* 0x000fe200078e0210 */
[----:B------:R-:W-:Y:S01]  /*0710*/  IABS R18, R15 ;  /* 0x0000000f00127213 */ /* 0x000fe20000000000 */
[----:B------:R-:W-:Y:S01]  /*0720*/  IMAD.MOV.U32 R4, RZ, RZ, RZ ;  /* 0x000000ffff047224 */ /* 0x000fe200078e00ff */
[----:B------:R-:W-:Y:S01]  /*0730*/  LOP3.LUT R17, R2, 0x30, RZ, 0xfc, !PT ;  /* 0x0000003002117812 */ /* 0x000fe200078efcff */
[----:B------:R-:W-:Y:S01]  /*0740*/  VIADD R8, R7, 0x100 ;  /* 0x0000010007087836 */ /* 0x000fe20000000000 */
[----:B------:R-:W-:Y:S01]  /*0750*/  IABS R240, R7 ;  /* 0x0000000700f07213 */ /* 0x000fe20000000000 */
[----:B------:R-:W-:Y:S01]  /*0760*/  IMAD.HI.U32 R4, R5, R9, R4 ;  /* 0x0000000905047227 */ /* 0x000fe200078e0004 */
[----:B------:R-:W-:-:S02]  /*0770*/  IABS R90, R17 ;  /* 0x00000011005a7213 */ /* 0x000fc40000000000 */
[----:B------:R-:W-:Y:S01]  /*0780*/  IABS R30, R8 ;  /* 0x00000008001e7213 */ /* 0x000fe20000000000 */
[----:B------:R-:W-:Y:S01]  /*0790*/  IMAD.SHL.U32 R10, R41, 0x400, RZ ;  /* 0x00000400290a7824 */ /* 0x000fe200078e00ff */
[----:B------:R-:W-:Y:S01]  /*07a0*/  LOP3.LUT R21, R2, 0x38, RZ, 0xfc, !PT ;  /* 0x0000003802157812 */ /* 0x000fe200078efcff */
[----:B------:R-:W-:Y:S01]  /*07b0*/  IMAD.HI.U32 R5, R4, R240, RZ ;  /* 0x000000f004057227 */ /* 0x000fe200078e00ff */
[----:B------:R-:W-:Y:S02]  /*07c0*/  LOP3.LUT R19, R2, 0x34, RZ, 0xfc, !PT ;  /* 0x0000003402137812 */ /* 0x000fe400078efcff */
[----:B------:R-:W-:Y:S01]  /*07d0*/  LOP3.LUT R11, R11, 0x8000, R10, 0xf8, !PT ;  /* 0x000080000b0b7812 */ /* 0x000fe200078ef80a */
[----:B------:R-:W-:Y:S01]  /*07e0*/  IMAD.MOV R5, RZ, RZ, -R5 ;  /* 0x000000ffff057224 */ /* 0x000fe200078e0a05 */
[----:B------:R-:W-:Y:S01]  /*07f0*/  IABS R10, R2 ;  /* 0x00000002000a7213 */ /* 0x000fe20000000000 */
[----:B------:R-:W-:Y:S01]  /*0800*/  IMAD.HI.U32 R9, R3, R12, RZ ;  /* 0x0000000c03097227 */ /* 0x000fe200078e00ff */
[----:B------:R-:W-:Y:S01]  /*0810*/  IABS R94, R21 ;  /* 0x00000015005e7213 */ /* 0x000fe20000000000 */
[----:B------:R1:W-:Y:S01]  /*0820*/  STL [R1+0x14bc], R11 ;  /* 0x0014bc0b01007387 */ /* 0x0003e20000100800 */
[----:B------:R-:W-:Y:S01]  /*0830*/  IABS R92, R19 ;  /* 0x00000013005c7213 */ /* 0x000fe20000000000 */
[----:B------:R-:W-:Y:S01]  /*0840*/  IMAD.HI.U32 R4, R4, R30, RZ ;  /* 0x0000001e04047227 */ /* 0x000fe200078e00ff */
[C---:B------:R-:W-:Y:S01]  /*0850*/  LOP3.LUT R23, R2.reuse, 0x40, RZ, 0xfc, !PT ;  /* 0x0000004002177812 */ /* 0x040fe200078efcff */
[----:B----4-:R-:W-:Y:S01]  /*0860*/  STL.64 [R1+0x1820], R242 ;  /* 0x001820f201007387 */ /* 0x010fe20000100a00 */
[C---:B------:R-:W-:Y:S01]  /*0870*/  LOP3.LUT R25, R2.reuse, 0x1d8, RZ, 0xfc, !PT ;  /* 0x000001d802197812 */ /* 0x040fe200078efcff */
[----:B------:R-:W-:Y:S01]  /*0880*/  IMAD R240, R13, R5, R240 ;  /* 0x000000050df07224 */ /* 0x000fe200078e02f0 */
[----:B------:R-:W-:Y:S01]  /*0890*/  IABS R98, R23 ;  /* 0x0000001700627213 */ /* 0x000fe20000000000 */
[----:B------:R-:W-:Y:S01]  /*08a0*/  IMAD.MOV R9, RZ, RZ, -R9 ;  /* 0x000000ffff097224 */ /* 0x000fe200078e0a09 */
[----:B------:R-:W-:Y:S01]  /*08b0*/  IABS R42, R25 ;  /* 0x00000019002a7213 */ /* 0x000fe20000000000 */
[----:B------:R-:W-:Y:S01]  /*08c0*/  IMAD.HI.U32 R5, R3, R10, RZ ;  /* 0x0000000a03057227 */ /* 0x000fe200078e00ff */
[C---:B------:R-:W-:Y:S01]  /*08d0*/  ISETP.GT.U32.AND P6, PT, R13.reuse, R240, PT ;  /* 0x000000f00d00720c */ /* 0x040fe20003fc4070 */
[----:B------:R-:W-:Y:S01]  /*08e0*/  STL [R1+0x1848], R243 ;  /* 0x001848f301007387 */ /* 0x000fe20000100800 */
[C---:B-1----:R-:W-:Y:S01]  /*08f0*/  LOP3.LUT R11, R2.reuse, 0x8, RZ, 0xfc, !PT ;  /* 0x00000008020b7812 */ /* 0x042fe200078efcff */
[----:B------:R-:W-:Y:S01]  /*0900*/  IMAD.MOV R4, RZ, RZ, -R4 ;  /* 0x000000ffff047224 */ /* 0x000fe200078e0a04 */
[----:B------:R-:W-:Y:S01]  /*0910*/  LOP3.LUT R27, R2, 0x1dc, RZ, 0xfc, !PT ;  /* 0x000001dc021b7812 */ /* 0x000fe200078efcff */
[----:B------:R-:W-:Y:S01]  /*0920*/  IMAD R12, R0, R9, R12 ;  /* 0x00000009000c7224 */ /* 0x000fe200078e020c */
[----:B------:R-:W-:Y:S01]  /*0930*/  IABS R20, R11 ;  /* 0x0000000b00147213 */ /* 0x000fe20000000000 */
[----:B------:R-:W-:Y:S01]  /*0940*/  IMAD.MOV R5, RZ, RZ, -R5 ;  /* 0x000000ffff057224 */ /* 0x000fe200078e0a05 */
[----:B------:R-:W-:Y:S01]  /*0950*/  LOP3.LUT R9, R2, 0x4, RZ, 0xfc, !PT ;  /* 0x0000000402097812 */ /* 0x000fe200078efcff */
[C---:B------:R-:W-:Y:S01]  /*0960*/  IMAD R30, R13.reuse, R4, R30 ;  /* 0x000000040d1e7224 */ /* 0x040fe200078e021e */
[C---:B------:R-:W-:Y:S01]  /*0970*/  ISETP.GT.U32.AND P0, PT, R0.reuse, R12, PT ;  /* 0x0000000c0000720c */ /* 0x040fe20003f04070 */
[----:B------:R-:W-:Y:S01]  /*0980*/  IMAD R10, R0, R5, R10 ;  /* 0x00000005000a7224 */ /* 0x000fe200078e020a */
[----:B------:R-:W-:Y:S01]  /*0990*/  IABS R22, R9 ;  /* 0x0000000900167213 */ /* 0x000fe20000000000 */
[----:B------:R-:W-:Y:S01]  /*09a0*/  @!P6 IMAD.IADD R240, R240, 0x1, -R13 ;  /* 0x00000001f0f0e824 */ /* 0x000fe200078e0a0d */
[----:B------:R-:W-:Y:S01]  /*09b0*/  ISETP.GT.U32.AND P2, PT, R13, R30, PT ;  /* 0x0000001e0d00720c */ /* 0x000fe20003f44070 */
[----:B------:R-:W-:Y:S01]  /*09c0*/  IMAD.HI.U32 R5, R3, R20, RZ ;  /* 0x0000001403057227 */ /* 0x000fe200078e00ff */
[----:B------:R-:W-:Y:S01]  /*09d0*/  ISETP.GT.U32.AND P4, PT, R0, R10, PT ;  /* 0x0000000a0000720c */ /* 0x000fe20003f84070 */
[----:B------:R1:W-:Y:S01]  /*09e0*/  STL.64 [R1+0x1750], R6 ;  /* 0x0017500601007387 */ /* 0x0003e20000100a00 */
[----:B------:R-:W-:Y:S01]  /*09f0*/  ISETP.GT.U32.AND P6, PT, R13, R240, PT ;  /* 0x000000f00d00720c */ /* 0x000fe20003fc4070 */
[----:B------:R-:W-:Y:S01]  /*0a00*/  IMAD.MOV R5, RZ, RZ, -R5 ;  /* 0x000000ffff057224 */ /* 0x000fe200078e0a05 */
[----:B------:R-:W-:Y:S01]  /*0a10*/  ISETP.GE.AND P5, PT, R9, RZ, PT ;  /* 0x000000ff0900720c */ /* 0x000fe20003fa6270 */
[----:B------:R-:W-:Y:S01]  /*0a20*/  IMAD.HI.U32 R4, R3, R22, RZ ;  /* 0x0000001603047227 */ /* 0x000fe200078e00ff */
[----:B------:R-:W-:-:S02]  /*0a30*/  IABS R40, R27 ;  /* 0x0000001b00287213 */ /* 0x000fc40000000000 */
[----:B------:R-:W-:Y:S01]  /*0a40*/  LOP3.LUT R29, R2, 0x1e0, RZ, 0xfc, !PT ;  /* 0x000001e0021d7812 */ /* 0x000fe200078efcff */
[--C-:B------:R-:W-:Y:S01]  /*0a50*/  @!P0 IMAD.IADD R12, R12, 0x1, -R0.reuse ;  /* 0x000000010c0c8824 */ /* 0x100fe200078e0a00 */
[----:B------:R-:W-:Y:S01]  /*0a60*/  ISETP.GE.AND P0, PT, R11, RZ, PT ;  /* 0x000000ff0b00720c */ /* 0x000fe20003f06270 */
[--C-:B------:R-:W-:Y:S01]  /*0a70*/  @!P2 IMAD.IADD R30, R30, 0x1, -R13.reuse ;  /* 0x000000011e1ea824 */ /* 0x100fe200078e0a0d */
[----:B------:R-:W-:Y:S01]  /*0a80*/  LOP3.LUT R11, R2, 0x14, RZ, 0xfc, !PT ;  /* 0x00000014020b7812 */ /* 0x000fe200078efcff */
[----:B------:R-:W-:Y:S01]  /*0a90*/  @!P4 IMAD.IADD R10, R10, 0x1, -R0 ;  /* 0x000000010a0ac824 */ /* 0x000fe200078e0a00 */
[C---:B------:R-:W-:Y:S01]  /*0aa0*/  ISETP.GT.U32.AND P1, PT, R0.reuse, R12, PT ;  /* 0x0000000c0000720c */ /* 0x040fe20003f24070 */
[C---:B------:R-:W-:Y:S01]  /*0ab0*/  IMAD R20, R0.reuse, R5, R20 ;  /* 0x0000000500147224 */ /* 0x040fe200078e0214 */
[----:B------:R-:W-:Y:S01]  /*0ac0*/  ISETP.GT.U32.AND P4, PT, R13, R30, PT ;  /* 0x0000001e0d00720c */ /* 0x000fe20003f84070 */
[----:B------:R-:W-:Y:S01]  /*0ad0*/  IMAD.MOV R9, RZ, RZ, -R4 ;  /* 0x000000ffff097224 */ /* 0x000fe200078e0a04 */
[----:B------:R-:W-:Y:S01]  /*0ae0*/  ISETP.GT.U32.AND P2, PT, R0, R10, PT ;  /* 0x0000000a0000720c */ /* 0x000fe20003f44070 */
[----:B------:R-:W-:Y:S01]  /*0af0*/  @!P6 IMAD.IADD R240, R240, 0x1, -R13 ;  /* 0x00000001f0f0e824 */ /* 0x000fe200078e0a0d */
[C---:B------:R-:W-:Y:S01]  /*0b00*/  ISETP.GT.U32.AND P6, PT, R0.reuse, R20, PT ;  /* 0x000000140000720c */ /* 0x040fe20003fc4070 */
[----:B------:R-:W-:Y:S01]  /*0b10*/  IMAD R22, R0, R9, R22 ;  /* 0x0000000900167224 */ /* 0x000fe200078e0216 */
[----:B------:R-:W-:Y:S01]  /*0b20*/  LOP3.LUT R9, R2, 0x10, RZ, 0xfc, !PT ;  /* 0x0000001002097812 */ /* 0x000fe200078efcff */
[----:B------:R-:W-:Y:S01]  /*0b30*/  IMAD.HI.U32 R4, R3, R18, RZ ;  /* 0x0000001203047227 */ /* 0x000fe200078e00ff */
[----:B------:R-:W-:-:S02]  /*0b40*/  IABS R14, R11 ;  /* 0x0000000b000e7213 */ /* 0x000fc40000000000 */
[----:B------:R-:W-:Y:S01]  /*0b50*/  IABS R16, R9 ;  /* 0x0000000900107213 */ /* 0x000fe20000000000 */
[----:B------:R-:W-:Y:S01]  /*0b60*/  @!P1 IMAD.IADD R12, R12, 0x1, -R0 ;  /* 0x000000010c0c9824 */ /* 0x000fe200078e0a00 */
[----:B------:R-:W-:Y:S01]  /*0b70*/  ISETP.GT.U32.AND P1, PT, R0, R22, PT ;  /* 0x000000160000720c */ /* 0x000fe20003f24070 */
[----:B------:R-:W-:Y:S01]  /*0b80*/  @!P4 IMAD.IADD R30, R30, 0x1, -R13 ;  /* 0x000000011e1ec824 */ /* 0x000fe200078e0a0d */
[C---:B------:R-:W-:Y:S01]  /*0b90*/  ISETP.GE.AND P4, PT, R2.reuse, RZ, PT ;  /* 0x000000ff0200720c */ /* 0x040fe20003f86270 */
[----:B------:R-:W-:Y:S01]  /*0ba0*/  IMAD.MOV R5, RZ, RZ, -R4 ;  /* 0x000000ffff057224 */ /* 0x000fe200078e0a04 */
[----:B------:R-:W-:Y:S01]  /*0bb0*/  LOP3.LUT R13, R2, 0x24, RZ, 0xfc, !PT ;  /* 0x00000024020d7812 */ /* 0x000fe200078efcff */
[----:B------:R-:W-:Y:S01]  /*0bc0*/  @!P6 IMAD.IADD R20, R20, 0x1, -R0 ;  /* 0x000000011414e824 */ /* 0x000fe200078e0a00 */
[----:B------:R-:W-:Y:S01]  /*0bd0*/  ISETP.GE.AND P6, PT, R15, RZ, PT ;  /* 0x000000ff0f00720c */ /* 0x000fe20003fc6270 */
[----:B------:R-:W-:Y:S01]  /*0be0*/  IMAD R18, R0, R5, R18 ;  /* 0x0000000500127224 */ /* 0x000fe200078e0212 */
[----:B------:R-:W-:Y:S01]  /*0bf0*/  IABS R84, R13 ;  /* 0x0000000d00547213 */ /* 0x000fe20000000000 */
[----:B------:R-:W-:Y:S01]  /*0c00*/  @!P2 IMAD.IADD R10, R10, 0x1, -R0 ;  /* 0x000000010a0aa824 */ /* 0x000fe200078e0a00 */
[----:B------:R-:W-:Y:S01]  /*0c10*/  LOP3.LUT R15, R2, 0x2c, RZ, 0xfc, !PT ;  /* 0x0000002c020f7812 */ /* 0x000fe200078efcff */
[----:B------:R-:W-:Y:S01]  /*0c20*/  @!P3 IMAD.MOV R12, RZ, RZ, -R12 ;  /* 0x000000ffff0cb224 */ /* 0x000fe200078e0a0c */
[----:B------:R-:W-:Y:S01]  /*0c30*/  ISETP.GT.U32.AND P3, PT, R0, R20, PT ;  /* 0x000000140000720c */ /* 0x000fe20003f64070 */
[----:B------:R-:W-:Y:S01]  /*0c40*/  IMAD.HI.U32 R4, R3, R16, RZ ;  /* 0x0000001003047227 */ /* 0x000fe200078e00ff */
[----:B------:R-:W-:-:S02]  /*0c50*/  IABS R88, R15 ;  /* 0x0000000f00587213 */ /* 0x000fc40000000000 */
[----:B------:R-:W-:Y:S01]  /*0c60*/  IABS R36, R29 ;  /* 0x0000001d00247213 */ /* 0x000fe20000000000 */
[----:B------:R-:W-:Y:S01]  /*0c70*/  @!P1 IMAD.IADD R22, R22, 0x1, -R0 ;  /* 0x0000000116169824 */ /* 0x000fe200078e0a00 */
[C---:B------:R-:W-:Y:S01]  /*0c80*/  ISETP.GT.U32.AND P1, PT, R0.reuse, R18, PT ;  /* 0x000000120000720c */ /* 0x040fe20003f24070 */
[----:B------:R-:W-:Y:S01]  /*0c90*/  @!P4 IMAD.MOV R10, RZ, RZ, -R10 ;  /* 0x000000ffff0ac224 */ /* 0x000fe200078e0a0a */
[----:B------:R-:W-:Y:S01]  /*0ca0*/  ISETP.GE.AND P4, PT, R9, RZ, PT ;  /* 0x000000ff0900720c */ /* 0x000fe20003f86270 */
[----:B------:R-:W-:Y:S01]  /*0cb0*/  IMAD.MOV R9, RZ, RZ, -R4 ;  /* 0x000000ffff097224 */ /* 0x000fe200078e0a04 */
[----:B------:R-:W-:Y:S01]  /*0cc0*/  ISETP.GT.U32.AND P2, PT, R0, R22, PT ;  /* 0x000000160000720c */ /* 0x000fe20003f44070 */
[C---:B------:R-:W-:Y:S01]  /*0cd0*/  IMAD.HI.U32 R5, R3.reuse, R14, RZ ;  /* 0x0000000e03057227 */ /* 0x040fe200078e00ff */
[C---:B------:R-:W-:Y:S02]  /*0ce0*/  LOP3.LUT R4, R2.reuse, 0x18, RZ, 0xfc, !PT ;  /* 0x0000001802047812 */ /* 0x040fe400078efcff */
[----:B------:R-:W-:Y:S01]  /*0cf0*/  LOP3.LUT R31, R2, 0x1e4, RZ, 0xfc, !PT ;  /* 0x000001e4021f7812 */ /* 0x000fe200078efcff */
[----:B------:R-:W-:Y:S01]  /*0d00*/  IMAD R16, R0, R9, R16 ;  /* 0x0000000900107224 */ /* 0x000fe200078e0210 */
[----:B------:R-:W-:Y:S01]  /*0d10*/  IABS R78, R4 ;  /* 0x00000004004e7213 */ /* 0x000fe20000000000 */
[--C-:B------:R-:W-:Y:S01]  /*0d20*/  @!P3 IMAD.IADD R20, R20, 0x1, -R0.reuse ;  /* 0x000000011414b824 */ /* 0x100fe200078e0a00 */
[----:B------:R-:W-:Y:S01]  /*0d30*/  IABS R38, R31 ;  /* 0x0000001f00267213 */ /* 0x000fe20000000000 */
[--C-:B------:R-:W-:Y:S01]  /*0d40*/  @!P1 IMAD.IADD R18, R18, 0x1, -R0.reuse ;  /* 0x0000000112129824 */ /* 0x100fe200078e0a00 */
[----:B------:R-:W-:Y:S01]  /*0d50*/  ISETP.GT.U32.AND P3, PT, R0, R16, PT ;  /* 0x000000100000720c */ /* 0x000fe20003f64070 */
[----:B------:R-:W-:Y:S01]  /*0d60*/  IMAD.MOV R5, RZ, RZ, -R5 ;  /* 0x000000ffff057224 */ /* 0x000fe200078e0a05 */
[----:B------:R-:W-:Y:S01]  /*0d70*/  LOP3.LUT R33, R2, 0x1ec, RZ, 0xfc, !PT ;  /* 0x000001ec02217812 */ /* 0x000fe200078efcff */
[----:B------:R-:W-:Y:S01]  /*0d80*/  @!P2 IMAD.IADD R22, R22, 0x1, -R0 ;  /* 0x000000011616a824 */ /* 0x000fe200078e0a00 */
[C---:B------:R-:W-:Y:S01]  /*0d90*/  ISETP.GT.U32.AND P1, PT, R0.reuse, R18, PT ;  /* 0x000000120000720c */ /* 0x040fe20003f24070 */
[----:B------:R-:W-:Y:S01]  /*0da0*/  IMAD R14, R0, R5, R14 ;  /* 0x00000005000e7224 */ /* 0x000fe200078e020e */
[----:B------:R-:W-:Y:S01]  /*0db0*/  LOP3.LUT R5, R2, 0x1c, RZ, 0xfc, !PT ;  /* 0x0000001c02057812 */ /* 0x000fe200078efcff */
[----:B------:R-:W-:Y:S01]  /*0dc0*/  @!P5 IMAD.MOV R22, RZ, RZ, -R22 ;  /* 0x000000ffff16d224 */ /* 0x000fe200078e0a16 */
[----:B------:R-:W-:Y:S01]  /*0dd0*/  ISETP.GE.AND P5, PT, R4, RZ, PT ;  /* 0x000000ff0400720c */ /* 0x000fe20003fa6270 */
[----:B------:R-:W-:Y:S01]  /*0de0*/  IMAD.HI.U32 R4, R3, R78, RZ ;  /* 0x0000004e03047227 */ /* 0x000fe200078e00ff */
[----:B------:R-:W-:-:S02]  /*0df0*/  IABS R80, R5 ;  /* 0x0000000500507213 */ /* 0x000fc40000000000 */
[----:B------:R-:W-:Y:S01]  /*0e00*/  ISETP.GE.AND P2, PT, R11, RZ, PT ;  /* 0x000000ff0b00720c */ /* 0x000fe20003f46270 */
[----:B------:R-:W-:Y:S01]  /*0e10*/  @!P3 IMAD.IADD R16, R16, 0x1, -R0 ;  /* 0x000000011010b824 */ /* 0x000fe200078e0a00 */
[----:B------:R-:W-:Y:S01]  /*0e20*/  LOP3.LUT R11, R2, 0x20, RZ, 0xfc, !PT ;  /* 0x00000020020b7812 */ /* 0x000fe200078efcff */
[----:B------:R-:W-:Y:S01]  /*0e30*/  @!P0 IMAD.MOV R20, RZ, RZ, -R20 ;  /* 0x000000ffff148224 */ /* 0x000fe200078e0a14 */
[----:B------:R-:W-:Y:S01]  /*0e40*/  ISETP.GE.AND P0, PT, R5, RZ, PT ;  /* 0x000000ff0500720c */ /* 0x000fe20003f06270 */
[----:B------:R-:W-:Y:S01]  /*0e50*/  @!P1 IMAD.IADD R18, R18, 0x1, -R0 ;  /* 0x0000000112129824 */ /* 0x000fe200078e0a00 */
[C---:B------:R-:W-:Y:S01]  /*0e60*/  ISETP.GT.U32.AND P3, PT, R0.reuse, R16, PT ;  /* 0x000000100000720c */ /* 0x040fe20003f64070 */
[C---:B------:R-:W-:Y:S01]  /*0e70*/  IMAD.HI.U32 R5, R3.reuse, R80, RZ ;  /* 0x0000005003057227 */ /* 0x040fe200078e00ff */
[----:B------:R-:W-:Y:S02]  /*0e80*/  ISETP.GT.U32.AND P1, PT, R0, R14, PT ;  /* 0x0000000e0000720c */ /* 0x000fe40003f24070 */
[----:B------:R-:W-:Y:S01]  /*0e90*/  IABS R82, R11 ;  /* 0x0000000b00527213 */ /* 0x000fe20000000000 */
[----:B------:R-:W-:Y:S01]  /*0ea0*/  IMAD.MOV R9, RZ, RZ, -R4 ;  /* 0x000000ffff097224 */ /* 0x000fe200078e0a04 */
[C---:B------:R-:W-:Y:S01]  /*0eb0*/  LOP3.LUT R35, R2.reuse, 0x1f0, RZ, 0xfc, !PT ;  /* 0x000001f002237812 */ /* 0x040fe200078efcff */
[----:B------:R-:W-:Y:S01]  /*0ec0*/  IMAD.MOV R5, RZ, RZ, -R5 ;  /* 0x000000ffff057224 */ /* 0x000fe200078e0a05 */
[----:B------:R-:W-:Y:S01]  /*0ed0*/  LOP3.LUT R37, R2, 0x1f4, RZ, 0xfc, !PT ;  /* 0x000001f402257812 */ /* 0x000fe200078efcff */
[C---:B------:R-:W-:Y:S01]  /*0ee0*/  IMAD R78, R0.reuse, R9, R78 ;  /* 0x00000009004e7224 */ /* 0x040fe200078e024e */
[----:B------:R-:W-:Y:S01]  /*0ef0*/  IABS R32, R33 ;  /* 0x0000002100207213 */ /* 0x000fe20000000000 */
[----:B------:R-:W-:Y:S01]  /*0f00*/  IMAD R80, R0, R5, R80 ;  /* 0x0000000500507224 */ /* 0x000fe200078e0250 */
[----:B------:R-:W-:Y:S01]  /*0f10*/  IABS R28, R35 ;  /* 0x00000023001c7213 */ /* 0x000fe20000000000 */
[--C-:B------:R-:W-:Y:S01]  /*0f20*/  @!P3 IMAD.IADD R16, R16, 0x1, -R0.reuse ;  /* 0x000000011010b824 */ /* 0x100fe200078e0a00 */
[----:B------:R-:W-:Y:S01]  /*0f30*/  ISETP.GT.U32.AND P3, PT, R0, R78, PT ;  /* 0x0000004e0000720c */ /* 0x000fe20003f64070 */
[----:B------:R-:W-:Y:S01]  /*0f40*/  @!P1 IMAD.IADD R14, R14, 0x1, -R0 ;  /* 0x000000010e0e9824 */ /* 0x000fe200078e0a00 */
[----:B------:R-:W-:Y:S01]  /*0f50*/  IABS R26, R37 ;  /* 0x00000025001a7213 */ /* 0x000fe20000000000 */
[----:B------:R-:W-:Y:S01]  /*0f60*/  @!P6 IMAD.MOV R18, RZ, RZ, -R18 ;  /* 0x000000ffff12e224 */ /* 0x000fe200078e0a12 */
[C---:B------:R-:W-:Y:S01]  /*0f70*/  ISETP.GT.U32.AND P6, PT, R0.reuse, R80, PT ;  /* 0x000000500000720c */ /* 0x040fe20003fc4070 */
[----:B------:R-:W-:Y:S01]  /*0f80*/  IMAD.HI.U32 R4, R3, R82, RZ ;  /* 0x0000005203047227 */ /* 0x000fe200078e00ff */
[----:B------:R-:W-:-:S02]  /*0f90*/  ISETP.GT.U32.AND P1, PT, R0, R14, PT ;  /* 0x0000000e0000720c */ /* 0x000fc40003f24070 */
[----:B------:R-:W-:Y:S01]  /*0fa0*/  LOP3.LUT R41, R41, 0x3f, RZ, 0xc0, !PT ;  /* 0x0000003f29297812 */ /* 0x000fe200078ec0ff */
[----:B------:R-:W-:-:S04]  /*0fb0*/  IMAD.HI.U32 R5, R3, R84, RZ ;  /* 0x0000005403057227 */ /* 0x000fc800078e00ff */
[----:B------:R-:W-:Y:S02]  /*0fc0*/  @!P3 IMAD.IADD R78, R78, 0x1, -R0 ;  /* 0x000000014e4eb824 */ /* 0x000fe400078e0a00 */
[----:B------:R-:W-:Y:S02]  /*0fd0*/  IMAD.MOV R9, RZ, RZ, -R4 ;  /* 0x000000ffff097224 */ /* 0x000fe400078e0a04 */
[--C-:B------:R-:W-:Y:S01]  /*0fe0*/  @!P6 IMAD.IADD R80, R80, 0x1, -R0.reuse ;  /* 0x000000015050e824 */ /* 0x100fe200078e0a00 */
[----:B------:R-:W-:Y:S01]  /*0ff0*/  ISETP.GT.U32.AND P3, PT, R0, R78, PT ;  /* 0x0000004e0000720c */ /* 0x000fe20003f64070 */
[----:B------:R-:W-:Y:S01]  /*1000*/  @!P1 IMAD.IADD R14, R14, 0x1, -R0 ;  /* 0x000000010e0e9824 */ /* 0x000fe200078e0a00 */
[----:B------:R-:W-:Y:S01]  /*1010*/  ISETP.GE.AND P1, PT, R13, RZ, PT ;  /* 0x000000ff0d00720c */ /* 0x000fe20003f26270 */
[----:B------:R-:W-:Y:S01]  /*1020*/  IMAD.MOV R5, RZ, RZ, -R5 ;  /* 0x000000ffff057224 */ /* 0x000fe200078e0a05 */
[C---:B------:R-:W-:Y:S01]  /*1030*/  ISETP.GT.U32.AND P6, PT, R0.reuse, R80, PT ;  /* 0x000000500000720c */ /* 0x040fe20003fc4070 */
[----:B------:R-:W-:Y:S01]  /*1040*/  IMAD R82, R0, R9, R82 ;  /* 0x0000000900527224 */ /* 0x000fe200078e0252 */
[----:B------:R-:W-:Y:S01]  /*1050*/  LOP3.LUT R13, R2, 0x28, RZ, 0xfc, !PT ;  /* 0x00000028020d7812 */ /* 0x000fe200078efcff */
[----:B------:R-:W-:-:S02]  /*1060*/  IMAD R84, R0, R5, R84 ;  /* 0x0000000500547224 */ /* 0x000fc400078e0254 */
[----:B------:R-:W-:Y:S01]  /*1070*/  @!P4 IMAD.MOV R16, RZ, RZ, -R16 ;  /* 0x000000ffff10c224 */ /* 0x000fe200078e0a10 */
[----:B------:R-:W-:Y:S01]  /*1080*/  IABS R86, R13 ;  /* 0x0000000d00567213 */ /* 0x000fe20000000000 */
[----:B------:R-:W-:Y:S01]  /*1090*/  IMAD.HI.U32 R5, R3, R90, RZ ;  /* 0x0000005a03057227 */ /* 0x000fe200078e00ff */
[----:B------:R-:W-:-:S03]  /*10a0*/  ISETP.GE.AND P4, PT, R11, RZ, PT ;  /* 0x000000ff0b00720c */ /* 0x000fc60003f86270 */
[----:B------:R-:W-:Y:S01]  /*10b0*/  @!P3 IMAD.IADD R78, R78, 0x1, -R0 ;  /* 0x000000014e4eb824 */ /* 0x000fe200078e0a00 */
[----:B------:R-:W-:Y:S01]  /*10c0*/  ISETP.GT.U32.AND P3, PT, R0, R82, PT ;  /* 0x000000520000720c */ /* 0x000fe20003f64070 */
[----:B------:R-:W-:-:S04]  /*10d0*/  IMAD.HI.U32 R4, R3, R86, RZ ;  /* 0x0000005603047227 */ /* 0x000fc800078e00ff */
[----:B------:R-:W-:Y:S01]  /*10e0*/  @!P6 IMAD.IADD R80, R80, 0x1, -R0 ;  /* 0x000000015050e824 */ /* 0x000fe200078e0a00 */
[----:B------:R-:W-:Y:S01]  /*10f0*/  ISETP.GT.U32.AND P6, PT, R0, R84, PT ;  /* 0x000000540000720c */ /* 0x000fe20003fc4070 */
[----:B------:R-:W-:Y:S02]  /*1100*/  IMAD.MOV R9, RZ, RZ, -R4 ;  /* 0x000000ffff097224 */ /* 0x000fe400078e0a04 */
[----:B------:R-:W-:-:S04]  /*1110*/  IMAD.HI.U32 R4, R3, R88, RZ ;  /* 0x0000005803047227 */ /* 0x000fc800078e00ff */
[----:B------:R-:W-:Y:S02]  /*1120*/  IMAD R86, R0, R9, R86 ;  /* 0x0000000900567224 */ /* 0x000fe400078e0256 */
[----:B------:R-:W-:Y:S02]  /*1130*/  IMAD.MOV R11, RZ, RZ, -R4 ;  /* 0x000000ffff0b7224 */ /* 0x000fe400078e0a04 */
[----:B------:R-:W-:Y:S01]  /*1140*/  @!P3 IMAD.IADD R82, R82, 0x1, -R0 ;  /* 0x000000015252b824 */ /* 0x000fe200078e0a00 */
[C---:B------:R-:W-:Y:S01]  /*1150*/  ISETP.GT.U32.AND P3, PT, R0.reuse, R86, PT ;  /* 0x000000560000720c */ /* 0x040fe20003f64070 */
[----:B------:R-:W-:Y:S01]  /*1160*/  IMAD R88, R0, R11, R88 ;  /* 0x0000000b00587224 */ /* 0x000fe200078e0258 */
[----:B------:R-:W-:Y:S01]  /*1170*/  LOP3.LUT R11, R2, 0x3c, RZ, 0xfc, !PT ;  /* 0x0000003c020b7812 */ /* 0x000fe200078efcff */
[----:B------:R-:W-:Y:S02]  /*1180*/  @!P6 IMAD.IADD R84, R84, 0x1, -R0 ;  /* 0x000000015454e824 */ /* 0x000fe400078e0a00 */
[----:B------:R-:W-:Y:S01]  /*1190*/  IMAD.MOV R5, RZ, RZ, -R5 ;  /* 0x000000ffff057224 */ /* 0x000fe200078e0a05 */
[----:B------:R-:W-:Y:S01]  /*11a0*/  ISETP.GT.U32.AND P6, PT, R0, R88, PT ;  /* 0x000000580000720c */ /* 0x000fe20003fc4070 */
[----:B------:R-:W-:Y:S01]  /*11b0*/  IMAD.HI.U32 R4, R3, R94, RZ ;  /* 0x0000005e03047227 */ /* 0x000fe200078e00ff */
[----:B------:R-:W-:-:S03]  /*11c0*/  IABS R96, R11 ;  /* 0x0000000b00607213 */ /* 0x000fc60000000000 */
[----:B------:R-:W-:Y:S02]  /*11d0*/  IMAD R90, R0, R5, R90 ;  /* 0x00000005005a7224 */ /* 0x000fe400078e025a */
[----:B------:R-:W-:Y:S01]  /*11e0*/  @!P3 IMAD.IADD R86, R86, 0x1, -R0 ;  /* 0x000000015656b824 */ /* 0x000fe200078e0a00 */
[C---:B------:R-:W-:Y:S01]  /*11f0*/  ISETP.GT.U32.AND P3, PT, R0.reuse, R82, PT ;  /* 0x000000520000720c */ /* 0x040fe20003f64070 */
[----:B------:R-:W-:Y:S02]  /*1200*/  IMAD.MOV R5, RZ, RZ, -R4 ;  /* 0x000000ffff057224 */ /* 0x000fe400078e0a04 */
[----:B------:R-:W-:Y:S01]  /*1210*/  @!P2 IMAD.MOV R14, RZ, RZ, -R14 ;  /* 0x000000ffff0ea224 */ /* 0x000fe200078e0a0e */
[----:B------:R-:W-:Y:S01]  /*1220*/  ISETP.GT.U32.AND P2, PT, R0, R84, PT ;  /* 0x000000540000720c */ /* 0x000fe20003f44070 */
[----:B------:R-:W-:Y:S01]  /*1230*/  @!P6 IMAD.IADD R88, R88, 0x1, -R0 ;  /* 0x000000015858e824 */ /* 0x000fe200078e0a00 */
[----:B------:R-:W-:Y:S01]  /*1240*/  ISETP.GT.U32.AND P6, PT, R0, R86, PT ;  /* 0x000000560000720c */ /* 0x000fe20003fc4070 */
[----:B------:R-:W-:-:S02]  /*1250*/  @!P5 IMAD.MOV R78, RZ, RZ, -R78 ;  /* 0x000000ffff4ed224 */ /* 0x000fc400078e0a4e */
[----:B------:R-:W-:Y:S01]  /*1260*/  @!P0 IMAD.MOV R80, RZ, RZ, -R80 ;  /* 0x000000ffff508224 */ /* 0x000fe200078e0a50 */
[C---:B------:R-:W-:Y:S01]  /*1270*/  ISETP.GT.U32.AND P5, PT, R0.reuse, R88, PT ;  /* 0x000000580000720c */ /* 0x040fe20003fa4070 */
[C---:B------:R-:W-:Y:S01]  /*1280*/  IMAD R94, R0.reuse, R5, R94 ;  /* 0x00000005005e7224 */ /* 0x040fe200078e025e */
[----:B------:R-:W-:Y:S01]  /*1290*/  ISETP.GT.U32.AND P0, PT, R0, R90, PT ;  /* 0x0000005a0000720c */ /* 0x000fe20003f04070 */
[----:B------:R-:W-:-:S04]  /*12a0*/  IMAD.HI.U32 R9, R3, R92, RZ ;  /* 0x0000005c03097227 */ /* 0x000fc800078e00ff */
[----:B------:R-:W-:Y:S02]  /*12b0*/  IMAD.MOV R9, RZ, RZ, -R9 ;  /* 0x000000ffff097224 */ /* 0x000fe400078e0a09 */
[----:B------:R-:W-:Y:S01]  /*12c0*/  @!P6 IMAD.IADD R86, R86, 0x1, -R0 ;  /* 0x000000015656e824 */ /* 0x000fe200078e0a00 */
[----:B------:R-:W-:Y:S01]  /*12d0*/  ISETP.GT.U32.AND P6, PT, R0, R94, PT ;  /* 0x0000005e0000720c */ /* 0x000fe20003fc4070 */
[----:B------:R-:W-:-:S04]  /*12e0*/  IMAD.HI.U32 R5, R3, R98, RZ ;  /* 0x0000006203057227 */ /* 0x000fc800078e00ff */
[--C-:B------:R-:W-:Y:S02]  /*12f0*/  @!P3 IMAD.IADD R82, R82, 0x1, -R0.reuse ;  /* 0x000000015252b824 */ /* 0x100fe400078e0a00 */
[--C-:B------:R-:W-:Y:S01]  /*1300*/  @!P2 IMAD.IADD R84, R84, 0x1, -R0.reuse ;  /* 0x000000015454a824 */ /* 0x100fe200078e0a00 */
[----:B------:R-:W-:Y:S01]  /*1310*/  ISETP.GE.AND P2, PT, R13, RZ, PT ;  /* 0x000000ff0d00720c */ /* 0x000fe20003f46270 */
[--C-:B------:R-:W-:Y:S01]  /*1320*/  @!P5 IMAD.IADD R88, R88, 0x1, -R0.reuse ;  /* 0x000000015858d824 */ /* 0x100fe200078e0a00 */
[----:B------:R-:W-:Y:S01]  /*1330*/  ISETP.GE.AND P5, PT, R15, RZ, PT ;  /* 0x000000ff0f00720c */ /* 0x000fe20003fa6270 */
[----:B------:R-:W-:Y:S01]  /*1340*/  @!P0 IMAD.IADD R90, R90, 0x1, -R0 ;  /* 0x000000015a5a8824 */ /* 0x000fe200078e0a00 */
[----:B------:R-:W-:Y:S01]  /*1350*/  ISETP.GE.AND P0, PT, R17, RZ, PT ;  /* 0x000000ff1100720c */ /* 0x000fe20003f06270 */
[----:B------:R-:W-:Y:S01]  /*1360*/  IMAD R92, R0, R9, R92 ;  /* 0x00000009005c7224 */ /* 0x000fe200078e025c */
[C---:B------:R-:W-:Y:S01]  /*1370*/  LOP3.LUT R13, R2.reuse, 0x48, RZ, 0xfc, !PT ;  /* 0x00000048020d7812 */ /* 0x040fe200078efcff */
[----:B------:R-:W-:Y:S01]  /*1380*/  IMAD.HI.U32 R4, R3, R96, RZ ;  /* 0x0000006003047227 */ /* 0x000fe200078e00ff */
[----:B------:R-:W-:-:S02]  /*1390*/  LOP3.LUT R15, R2, 0x60, RZ, 0xfc, !PT ;  /* 0x00000060020f7812 */ /* 0x000fc400078efcff */
[C---:B------:R-:W-:Y:S01]  /*13a0*/  ISETP.GT.U32.AND P3, PT, R0.reuse, R92, PT ;  /* 0x0000005c0000720c */ /* 0x040fe20003f64070 */
[----:B------:R-:W-:Y:S01]  /*13b0*/  IMAD.MOV R5, RZ, RZ, -R5 ;  /* 0x000000ffff057224 */ /* 0x000fe200078e0a05 */
[----:B------:R-:W-:Y:S01]  /*13c0*/  IABS R100, R13 ;  /* 0x0000000d00647213 */ /* 0x000fe20000000000 */
[----:B------:R-:W-:Y:S01]  /*13d0*/  @!P4 IMAD.MOV R82, RZ, RZ, -R82 ;  /* 0x000000ffff52c224 */ /* 0x000fe200078e0a52 */
[----:B------:R-:W-:Y:S01]  /*13e0*/  ISETP.GT.U32.AND P4, PT, R0, R90, PT ;  /* 0x0000005a0000720c */ /* 0x000fe20003f84070 */
[----:B------:R-:W-:Y:S01]  /*13f0*/  IMAD.MOV R9, RZ, RZ, -R4 ;  /* 0x000000ffff097224 */ /* 0x000fe200078e0a04 */
[----:B------:R-:W-:Y:S01]  /*1400*/  LOP3.LUT R17, R2, 0x64, RZ, 0xfc, !PT ;  /* 0x0000006402117812 */ /* 0x000fe200078efcff */
[----:B------:R-:W-:Y:S01]  /*1410*/  IMAD R98, R0, R5, R98 ;  /* 0x0000000500627224 */ /* 0x000fe200078e0262 */
[----:B------:R-:W-:Y:S01]  /*1420*/  LOP3.LUT R5, R2, 0x44, RZ, 0xfc, !PT ;  /* 0x0000004402057812 */ /* 0x000fe200078efcff */
[----:B------:R-:W-:Y:S01]  /*1430*/  @!P6 IMAD.IADD R94, R94, 0x1, -R0 ;  /* 0x000000015e5ee824 */ /* 0x000fe200078e0a00 */
[----:B------:R-:W-:Y:S01]  /*1440*/  IABS R114, R15 ;  /* 0x0000000f00727213 */ /* 0x000fe20000000000 */
[C---:B------:R-:W-:Y:S01]  /*1450*/  IMAD R96, R0.reuse, R9, R96 ;  /* 0x0000000900607224 */ /* 0x040fe200078e0260 */
[----:B------:R-:W-:Y:S01]  /*1460*/  IABS R102, R5 ;  /* 0x0000000500667213 */ /* 0x000fe20000000000 */
[----:B------:R-:W-:Y:S01]  /*1470*/  @!P2 IMAD.MOV R86, RZ, RZ, -R86 ;  /* 0x000000ffff56a224 */ /* 0x000fe200078e0a56 */
[C---:B------:R-:W-:Y:S01]  /*1480*/  ISETP.GT.U32.AND P6, PT, R0.reuse, R94, PT ;  /* 0x0000005e0000720c */ /* 0x040fe20003fc4070 */
[----:B------:R-:W-:Y:S01]  /*1490*/  @!P5 IMAD.MOV R88, RZ, RZ, -R88 ;  /* 0x000000ffff58d224 */ /* 0x000fe200078e0a58 */
[----:B------:R-:W-:Y:S01]  /*14a0*/  ISETP.GT.U32.AND P2, PT, R0, R96, PT ;  /* 0x000000600000720c */ /* 0x000fe20003f44070 */
[----:B------:R-:W-:Y:S01]  /*14b0*/  IMAD.HI.U32 R4, R3, R102, RZ ;  /* 0x0000006603047227 */ /* 0x000fe200078e00ff */
[----:B------:R-:W-:-:S02]  /*14c0*/  ISETP.GE.AND P5, PT, R21, RZ, PT ;  /* 0x000000ff1500720c */ /* 0x000fc40003fa6270 */
[----:B------:R-:W-:Y:S01]  /*14d0*/  IABS R116, R17 ;  /* 0x0000001100747213 */ /* 0x000fe20000000000 */
[--C-:B------:R-:W-:Y:S01]  /*14e0*/  @!P4 IMAD.IADD R90, R90, 0x1, -R0.reuse ;  /* 0x000000015a5ac824 */ /* 0x100fe200078e0a00 */
[----:B------:R-:W-:Y:S01]  /*14f0*/  ISETP.GT.U32.AND P4, PT, R0, R98, PT ;  /* 0x000000620000720c */ /* 0x000fe20003f84070 */
[----:B------:R-:W-:Y:S01]  /*1500*/  @!P3 IMAD.IADD R92, R92, 0x1, -R0 ;  /* 0x000000015c5cb824 */ /* 0x000fe200078e0a00 */
[----:B------:R-:W-:Y:S01]  /*1510*/  ISETP.GE.AND P3, PT, R19, RZ, PT ;  /* 0x000000ff1300720c */ /* 0x000fe20003f66270 */
[----:B------:R-:W-:Y:S01]  /*1520*/  IMAD.MOV R9, RZ, RZ, -R4 ;  /* 0x000000ffff097224 */ /* 0x000fe200078e0a04 */
[----:B------:R-:W-:Y:S01]  /*1530*/  LOP3.LUT R4, R2, 0x4c, RZ, 0xfc, !PT ;  /* 0x0000004c02047812 */ /* 0x000fe200078efcff */
[----:B------:R-:W-:Y:S01]  /*1540*/  @!P1 IMAD.MOV R84, RZ, RZ, -R84 ;  /* 0x000000ffff549224 */ /* 0x000fe200078e0a54 */
[----:B------:R-:W-:Y:S01]  /*1550*/  ISETP.GT.U32.AND P1, PT, R0, R92, PT ;  /* 0x0000005c0000720c */ /* 0x000fe20003f24070 */
[----:B------:R-:W-:Y:S01]  /*1560*/  @!P6 IMAD.IADD R94, R94, 0x1, -R0 ;  /* 0x000000015e5ee824 */ /* 0x000fe200078e0a00 */
[----:B------:R-:W-:Y:S01]  /*1570*/  IABS R108, R4 ;  /* 0x00000004006c7213 */ /* 0x000fe20000000000 */
[----:B------:R-:W-:Y:S01]  /*1580*/  IMAD R102, R0, R9, R102 ;  /* 0x0000000900667224 */ /* 0x000fe200078e0266 */
[----:B------:R-:W-:Y:S01]  /*1590*/  ISETP.GE.AND P6, PT, R23, RZ, PT ;  /* 0x000000ff1700720c */ /* 0x000fe20003fc6270 */
[----:B------:R-:W-:Y:S01]  /*15a0*/  @!P2 IMAD.IADD R96, R96, 0x1, -R0 ;  /* 0x000000016060a824 */ /* 0x000fe200078e0a00 */
[----:B------:R-:W-:Y:S01]  /*15b0*/  ISETP.GE.AND P2, PT, R5, RZ, PT ;  /* 0x000000ff0500720c */ /* 0x000fe20003f46270 */
[----:B------:R-:W-:Y:S01]  /*15c0*/  @!P5 IMAD.MOV R94, RZ, RZ, -R94 ;  /* 0x000000ffff5ed224 */ /* 0x000fe200078e0a5e */
[----:B------:R-:W-:Y:S01]  /*15d0*/  ISETP.GT.U32.AND P5, PT, R0, R102, PT ;  /* 0x000000660000720c */ /* 0x000fe20003fa4070 */
[----:B------:R-:W-:Y:S01]  /*15e0*/  @!P4 IMAD.IADD R98, R98, 0x1, -R0 ;  /* 0x000000016262c824 */ /* 0x000fe200078e0a00 */
[----:B------:R-:W-:Y:S01]  /*15f0*/  LOP3.LUT R19, R2, 0xac, RZ, 0xfc, !PT ;  /* 0x000000ac02137812 */ /* 0x000fe200078efcff */
[----:B------:R-:W-:Y:S01]  /*1600*/  @!P0 IMAD.MOV R90, RZ, RZ, -R90 ;  /* 0x000000ffff5a8224 */ /* 0x000fe200078e0a5a */
[----:B------:R-:W-:Y:S01]  /*1610*/  ISETP.GT.U32.AND P0, PT, R0, R96, PT ;  /* 0x000000600000720c */ /* 0x000fe20003f04070 */
[----:B------:R-:W-:Y:S01]  /*1620*/  @!P1 IMAD.IADD R92, R92, 0x1, -R0 ;  /* 0x000000015c5c9824 */ /* 0x000fe200078e0a00 */
[----:B------:R-:W-:Y:S01]  /*1630*/  ISETP.GT.U32.AND P4, PT, R0, R98, PT ;  /* 0x000000620000720c */ /* 0x000fe20003f84070 */
[----:B------:R-:W-:Y:S01]  /*1640*/  IMAD.HI.U32 R5, R3, R100, RZ ;  /* 0x0000006403057227 */ /* 0x000fe200078e00ff */
[----:B------:R-:W-:-:S02]  /*1650*/  ISETP.GE.AND P1, PT, R11, RZ, PT ;  /* 0x000000ff0b00720c */ /* 0x000fc40003f26270 */
[----:B------:R-:W-:Y:S01]  /*1660*/  IABS R152, R19 ;  /* 0x0000001300987213 */ /* 0x000fe20000000000 */
[----:B------:R-:W-:Y:S01]  /*1670*/  @!P3 IMAD.MOV R92, RZ, RZ, -R92 ;  /* 0x000000ffff5cb224 */ /* 0x000fe200078e0a5c */
[----:B------:R-:W-:Y:S01]  /*1680*/  ISETP.GE.AND P3, PT, R13, RZ, PT ;  /* 0x000000ff0d00720c */ /* 0x000fe20003f66270 */
[----:B------:R-:W-:Y:S01]  /*1690*/  IMAD.MOV R5, RZ, RZ, -R5 ;  /* 0x000000ffff057224 */ /* 0x000fe200078e0a05 */
[----:B------:R-:W-:Y:S01]  /*16a0*/  LOP3.LUT R13, R2, 0x54, RZ, 0xfc, !PT ;  /* 0x00000054020d7812 */ /* 0x000fe200078efcff */
[----:B------:R-:W-:Y:S01]  /*16b0*/  @!P5 IMAD.IADD R102, R102, 0x1, -R0 ;  /* 0x000000016666d824 */ /* 0x000fe200078e0a00 */
[----:B------:R-:W-:Y:S01]  /*16c0*/  LOP3.LUT R21, R2, 0x11c, RZ, 0xfc, !PT ;  /* 0x0000011c02157812 */ /* 0x000fe200078efcff */
[----:B------:R-:W-:Y:S01]  /*16d0*/  IMAD R100, R0, R5, R100 ;  /* 0x0000000500647224 */ /* 0x000fe200078e0264 */
[----:B------:R-:W-:Y:S01]  /*16e0*/  IABS R104, R13 ;  /* 0x0000000d00687213 */ /* 0x000fe20000000000 */
[----:B------:R-:W-:Y:S01]  /*16f0*/  @!P0 IMAD.IADD R96, R96, 0x1, -R0 ;  /* 0x0000000160608824 */ /* 0x000fe200078e0a00 */
[----:B------:R-:W-:Y:S01]  /*1700*/  ISETP.GE.AND P0, PT, R4, RZ, PT ;  /* 0x000000ff0400720c */ /* 0x000fe20003f06270 */
[----:B------:R-:W-:Y:S01]  /*1710*/  IMAD.HI.U32 R4, R3, R108, RZ ;  /* 0x0000006c03047227 */ /* 0x000fe200078e00ff */
[----:B------:R-:W-:-:S02]  /*1720*/  ISETP.GT.U32.AND P5, PT, R0, R102, PT ;  /* 0x000000660000720c */ /* 0x000fc40003fa4070 */
[----:B------:R-:W-:Y:S01]  /*1730*/  LOP3.LUT R5, R2, 0x50, RZ, 0xfc, !PT ;  /* 0x0000005002057812 */ /* 0x000fe200078efcff */
[----:B------:R-:W-:Y:S01]  /*1740*/  @!P4 IMAD.IADD R98, R98, 0x1, -R0 ;  /* 0x000000016262c824 */ /* 0x000fe200078e0a00 */
[----:B------:R-:W-:Y:S01]  /*1750*/  ISETP.GT.U32.AND P4, PT, R0, R100, PT ;  /* 0x000000640000720c */ /* 0x000fe20003f84070 */
[----:B------:R-:W-:Y:S01]  /*1760*/  IMAD.HI.U32 R9, R3, R104, RZ ;  /* 0x0000006803097227 */ /* 0x000fe200078e00ff */
[----:B------:R-:W-:Y:S02]  /*1770*/  IABS R106, R5 ;  /* 0x00000005006a7213 */ /* 0x000fe40000000000 */
[----:B------:R-:W-:Y:S01]  /*1780*/  IABS R206, R21 ;  /* 0x0000001500ce7213 */ /* 0x000fe20000000000 */
[----:B------:R-:W-:Y:S01]  /*1790*/  IMAD.MOV R11, RZ, RZ, -R4 ;  /* 0x000000ffff0b7224 */ /* 0x000fe200078e0a04 */
[----:B------:R-:W-:Y:S01]  /*17a0*/  LOP3.LUT R23, R2, 0x15c, RZ, 0xfc, !PT ;  /* 0x0000015c02177812 */ /* 0x000fe200078efcff */
[----:B------:R-:W-:Y:S02]  /*17b0*/  IMAD.MOV R9, RZ, RZ, -R9 ;  /* 0x000000ffff097224 */ /* 0x000fe400078e0a09 */
[----:B------:R-:W-:Y:S01]  /*17c0*/  IMAD R108, R0, R11, R108 ;  /* 0x0000000b006c7224 */ /* 0x000fe200078e026c */
[----:B------:R-:W-:Y:S01]  /*17d0*/  LOP3.LUT R11, R2, 0x58, RZ, 0xfc, !PT ;  /* 0x00000058020b7812 */ /* 0x000fe200078efcff */
[----:B------:R-:W-:Y:S01]  /*17e0*/  @!P5 IMAD.IADD R102, R102, 0x1, -R0 ;  /* 0x000000016666d824 */ /* 0x000fe200078e0a00 */
[----:B------:R-:W-:Y:S01]  /*17f0*/  IABS R246, R23 ;  /* 0x0000001700f67213 */ /* 0x000fe20000000000 */
[C---:B------:R-:W-:Y:S01]  /*1800*/  IMAD R104, R0.reuse, R9, R104 ;  /* 0x0000000900687224 */ /* 0x040fe200078e0268 */
[----:B------:R-:W-:Y:S01]  /*1810*/  ISETP.GT.U32.AND P5, PT, R0, R108, PT ;  /* 0x0000006c0000720c */ /* 0x000fe20003fa4070 */
[----:B------:R-:W-:Y:S01]  /*1820*/  @!P4 IMAD.IADD R100, R100, 0x1, -R0 ;  /* 0x000000016464c824 */ /* 0x000fe200078e0a00 */
[----:B------:R-:W-:Y:S01]  /*1830*/  IABS R110, R11 ;  /* 0x0000000b006e7213 */ /* 0x000fe20000000000 */
[----:B------:R-:W-:Y:S01]  /*1840*/  @!P2 IMAD.MOV R102, RZ, RZ, -R102 ;  /* 0x000000ffff66a224 */ /* 0x000fe200078e0a66 */
[C---:B------:R-:W-:Y:S01]  /*1850*/  ISETP.GT.U32.AND P2, PT, R0.reuse, R104, PT ;  /* 0x000000680000720c */ /* 0x040fe20003f44070 */
[----:B------:R-:W-:Y:S01]  /*1860*/  @!P1 IMAD.MOV R96, RZ, RZ, -R96 ;  /* 0x000000ffff609224 */ /* 0x000fe200078e0a60 */
[----:B------:R-:W-:Y:S01]  /*1870*/  ISETP.GE.AND P1, PT, R5, RZ, PT ;  /* 0x000000ff0500720c */ /* 0x000fe20003f26270 */
[----:B------:R-:W-:Y:S01]  /*1880*/  IMAD.HI.U32 R5, R3, R106, RZ ;  /* 0x0000006a03057227 */ /* 0x000fe200078e00ff */
[----:B------:R-:W-:-:S03]  /*1890*/  ISETP.GT.U32.AND P4, PT, R0, R100, PT ;  /* 0x000000640000720c */ /* 0x000fc60003f84070 */
[----:B------:R-:W-:Y:S01]  /*18a0*/  @!P6 IMAD.MOV R98, RZ, RZ, -R98 ;  /* 0x000000ffff62e224 */ /* 0x000fe200078e0a62 */
[----:B------:R-:W-:Y:S01]  /*18b0*/  ISETP.GE.AND P6, PT, R13, RZ, PT ;  /* 0x000000ff0d00720c */ /* 0x000fe20003fc6270 */
[----:B------:R-:W-:Y:S01]  /*18c0*/  IMAD.MOV R5, RZ, RZ, -R5 ;  /* 0x000000ffff057224 */ /* 0x000fe200078e0a05 */
[----:B------:R-:W-:Y:S01]  /*18d0*/  LOP3.LUT R13, R2, 0x5c, RZ, 0xfc, !PT ;  /* 0x0000005c020d7812 */ /* 0x000fe200078efcff */
[----:B------:R-:W-:Y:S02]  /*18e0*/  @!P5 IMAD.IADD R108, R108, 0x1, -R0 ;  /* 0x000000016c6cd824 */ /* 0x000fe400078e0a00 */
[----:B------:R-:W-:Y:S01]  /*18f0*/  IMAD.HI.U32 R4, R3, R110, RZ ;  /* 0x0000006e03047227 */ /* 0x000fe200078e00ff */
[----:B------:R-:W-:Y:S02]  /*1900*/  IABS R112, R13 ;  /* 0x0000000d00707213 */ /* 0x000fe40000000000 */
[C---:B------:R-:W-:Y:S01]  /*1910*/  ISETP.GT.U32.AND P5, PT, R0.reuse, R108, PT ;  /* 0x0000006c0000720c */ /* 0x040fe20003fa4070 */
[----:B------:R-:W-:-:S02]  /*1920*/  IMAD R106, R0, R5, R106 ;  /* 0x00000005006a7224 */ /* 0x000fc400078e026a */
[----:B------:R-:W-:Y:S02]  /*1930*/  @!P2 IMAD.IADD R104, R104, 0x1, -R0 ;  /* 0x000000016868a824 */ /* 0x000fe400078e0a00 */
[----:B------:R-:W-:Y:S02]  /*1940*/  IMAD.MOV R5, RZ, RZ, -R4 ;  /* 0x000000ffff057224 */ /* 0x000fe400078e0a04 */
[----:B------:R-:W-:Y:S01]  /*1950*/  @!P4 IMAD.IADD R100, R100, 0x1, -R0 ;  /* 0x000000016464c824 */ /* 0x000fe200078e0a00 */
[C---:B------:R-:W-:Y:S01]  /*1960*/  ISETP.GT.U32.AND P2, PT, R0.reuse, R104, PT ;  /* 0x000000680000720c */ /* 0x040fe20003f44070 */
[C---:B------:R-:W-:Y:S01]  /*1970*/  IMAD R110, R0.reuse, R5, R110 ;  /* 0x00000005006e7224 */ /* 0x040fe200078e026e */
[----:B------:R-:W-:Y:S01]  /*1980*/  ISETP.GT.U32.AND P4, PT, R0, R106, PT ;  /* 0x0000006a0000720c */ /* 0x000fe20003f84070 */
[----:B------:R-:W-:-:S04]  /*1990*/  IMAD.HI.U32 R4, R3, R112, RZ ;  /* 0x0000007003047227 */ /* 0x000fc800078e00ff */
[----:B------:R-:W-:-:S04]  /*19a0*/  IMAD.HI.U32 R5, R3, R114, RZ ;  /* 0x0000007203057227 */ /* 0x000fc800078e00ff */
[----:B------:R-:W-:Y:S01]  /*19b0*/  @!P3 IMAD.MOV R100, RZ, RZ, -R100 ;  /* 0x000000ffff64b224 */ /* 0x000fe200078e0a64 */
[----:B------:R-:W-:Y:S01]  /*19c0*/  ISETP.GE.AND P3, PT, R11, RZ, PT ;  /* 0x000000ff0b00720c */ /* 0x000fe20003f66270 */
[----:B------:R-:W-:-:S04]  /*19d0*/  IMAD.HI.U32 R9, R3, R116, RZ ;  /* 0x0000007403097227 */ /* 0x000fc800078e00ff */
[----:B------:R-:W-:Y:S02]  /*19e0*/  IMAD.MOV R11, RZ, RZ, -R4 ;  /* 0x000000ffff0b7224 */ /* 0x000fe400078e0a04 */
[----:B------:R-:W-:Y:S02]  /*19f0*/  IMAD.MOV R5, RZ, RZ, -R5 ;  /* 0x000000ffff057224 */ /* 0x000fe400078e0a05 */
[----:B------:R-:W-:Y:S01]  /*1a00*/  @!P5 IMAD.IADD R108, R108, 0x1, -R0 ;  /* 0x000000016c6cd824 */ /* 0x000fe200078e0a00 */
[C---:B------:R-:W-:Y:S01]  /*1a10*/  ISETP.GT.U32.AND P5, PT, R0.reuse, R110, PT ;  /* 0x0000006e0000720c */ /* 0x040fe20003fa4070 */
[----:B------:R-:W-:Y:S01]  /*1a20*/  IMAD R112, R0, R11, R112 ;  /* 0x0000000b00707224 */ /* 0x000fe200078e0270 */
[----:B------:R-:W-:Y:S01]  /*1a30*/  LOP3.LUT R11, R2, 0x70, RZ, 0xfc, !PT ;  /* 0x00000070020b7812 */ /* 0x000fe200078efcff */
[----:B------:R-:W-:Y:S02]  /*1a40*/  IMAD.MOV R9, RZ, RZ, -R9 ;  /* 0x000000ffff097224 */ /* 0x000fe400078e0a09 */
[----:B------:R-:W-:Y:S01]  /*1a50*/  IMAD R114, R0, R5, R114 ;  /* 0x0000000500727224 */ /* 0x000fe200078e0272 */
[----:B------:R-:W-:Y:S01]  /*1a60*/  LOP3.LUT R5, R2, 0x68, RZ, 0xfc, !PT ;  /* 0x0000006802057812 */ /* 0x000fe200078efcff */
[----:B------:R-:W-:Y:S01]  /*1a70*/  IMAD R116, R0, R9, R116 ;  /* 0x0000000900747224 */ /* 0x000fe200078e0274 */
[----:B------:R-:W-:Y:S01]  /*1a80*/  LOP3.LUT R9, R2, 0x6c, RZ, 0xfc, !PT ;  /* 0x0000006c02097812 */ /* 0x000fe200078efcff */
[----:B------:R-:W-:Y:S01]  /*1a90*/  @!P0 IMAD.MOV R108, RZ, RZ, -R108 ;  /* 0x000000ffff6c8224 */ /* 0x000fe200078e0a6c */
[----:B------:R-:W-:Y:S01]  /*1aa0*/  ISETP.GT.U32.AND P0, PT, R0, R112, PT ;  /* 0x000000700000720c */ /* 0x000fe20003f04070 */
[--C-:B------:R-:W-:Y:S01]  /*1ab0*/  @!P2 IMAD.IADD R104, R104, 0x1, -R0.reuse ;  /* 0x000000016868a824 */ /* 0x100fe200078e0a00 */
[----:B------:R-:W-:Y:S01]  /*1ac0*/  ISETP.GT.U32.AND P2, PT, R0, R114, PT ;  /* 0x000000720000720c */ /* 0x000fe20003f44070 */
[----:B------:R-:W-:Y:S01]  /*1ad0*/  @!P5 IMAD.IADD R110, R110, 0x1, -R0 ;  /* 0x000000016e6ed824 */ /* 0x000fe200078e0a00 */
[----:B------:R-:W-:Y:S01]  /*1ae0*/  IABS R118, R5 ;  /* 0x0000000500767213 */ /* 0x000fe20000000000 */
[----:B------:R-:W-:Y:S01]  /*1af0*/  @!P6 IMAD.MOV R104, RZ, RZ, -R104 ;  /* 0x000000ffff68e224 */ /* 0x000fe200078e0a68 */
[----:B------:R-:W-:Y:S01]  /*1b00*/  ISETP.GT.U32.AND P6, PT, R0, R116, PT ;  /* 0x000000740000720c */ /* 0x000fe20003fc4070 */
[----:B------:R-:W-:Y:S01]  /*1b10*/  @!P4 IMAD.IADD R106, R106, 0x1, -R0 ;  /* 0x000000016a6ac824 */ /* 0x000fe200078e0a00 */
[----:B------:R-:W-:Y:S01]  /*1b20*/  IABS R120, R9 ;  /* 0x0000000900787213 */ /* 0x000fe20000000000 */
[----:B------:R-:W-:Y:S01]  /*1b30*/  IMAD.HI.U32 R4, R3, R118, RZ ;  /* 0x0000007603047227 */ /* 0x000fe200078e00ff */
[----:B------:R-:W-:-:S02]  /*1b40*/  ISETP.GT.U32.AND P5, PT, R0, R110, PT ;  /* 0x0000006e0000720c */ /* 0x000fc40003fa4070 */
[----:B------:R-:W-:Y:S01]  /*1b50*/  ISETP.GT.U32.AND P4, PT, R0, R106, PT ;  /* 0x0000006a0000720c */ /* 0x000fe20003f84070 */
[--C-:B------:R-:W-:Y:S01]  /*1b60*/  @!P0 IMAD.IADD R112, R112, 0x1, -R0.reuse ;  /* 0x0000000170708824 */ /* 0x100fe200078e0a00 */
[----:B------:R-:W-:Y:S01]  /*1b70*/  ISETP.GE.AND P0, PT, R5, RZ, PT ;  /* 0x000000ff0500720c */ /* 0x000fe20003f06270 */
[----:B------:R-:W-:Y:S01]  /*1b80*/  @!P2 IMAD.IADD R114, R114, 0x1, -R0 ;  /* 0x000000017272a824 */ /* 0x000fe200078e0a00 */
[----:B------:R-:W-:Y:S01]  /*1b90*/  IABS R122, R11 ;  /* 0x0000000b007a7213 */ /* 0x000fe20000000000 */
[----:B------:R-:W-:Y:S01]  /*1ba0*/  IMAD.MOV R5, RZ, RZ, -R4 ;  /* 0x000000ffff057224 */ /* 0x000fe200078e0a04 */
[----:B------:R-:W-:Y:S01]  /*1bb0*/  ISETP.GT.U32.AND P2, PT, R0, R112, PT ;  /* 0x000000700000720c */ /* 0x000fe20003f44070 */
[----:B------:R-:W-:Y:S01]  /*1bc0*/  @!P6 IMAD.IADD R116, R116, 0x1, -R0 ;  /* 0x000000017474e824 */ /* 0x000fe200078e0a00 */
[----:B------:R-:W-:Y:S01]  /*1bd0*/  ISETP.GT.U32.AND P6, PT, R0, R114, PT ;  /* 0x000000720000720c */ /* 0x000fe20003fc4070 */
[----:B------:R-:W-:-:S04]  /*1be0*/  IMAD.HI.U32 R4, R3, R120, RZ ;  /* 0x0000007803047227 */ /* 0x000fc800078e00ff */
[----:B------:R-:W-:Y:S02]  /*1bf0*/  IMAD R118, R0, R5, R118 ;  /* 0x0000000500767224 */ /* 0x000fe400078e0276 */
[----:B------:R-:W-:Y:S02]  /*1c00*/  IMAD.MOV R5, RZ, RZ, -R4 ;  /* 0x000000ffff057224 */ /* 0x000fe400078e0a04 */
[----:B------:R-:W-:Y:S01]  /*1c10*/  @!P5 IMAD.IADD R110, R110, 0x1, -R0 ;  /* 0x000000016e6ed824 */ /* 0x000fe200078e0a00 */
[----:B------:R-:W-:Y:S01]  /*1c20*/  ISETP.GE.AND P5, PT, R17, RZ, PT ;  /* 0x000000ff1100720c */ /* 0x000fe20003fa6270 */
[----:B------:R-:W-:Y:S01]  /*1c30*/  IMAD R120, R0, R5, R120 ;  /* 0x0000000500787224 */ /* 0x000fe200078e0278 */
[----:B------:R-:W-:Y:S01]  /*1c40*/  LOP3.LUT R17, R2, 0x8c, RZ, 0xfc, !PT ;  /* 0x0000008c02117812 */ /* 0x000fe200078efcff */
[--C-:B------:R-:W-:Y:S01]  /*1c50*/  @!P2 IMAD.IADD R112, R112, 0x1, -R0.reuse ;  /* 0x000000017070a824 */ /* 0x100fe200078e0a00 */
[----:B------:R-:W-:Y:S01]  /*1c60*/  ISETP.GT.U32.AND P2, PT, R0, R118, PT ;  /* 0x000000760000720c */ /* 0x000fe20003f44070 */
[----:B------:R-:W-:Y:S01]  /*1c70*/  @!P6 IMAD.IADD R114, R114, 0x1, -R0 ;  /* 0x000000017272e824 */ /* 0x000fe200078e0a00 */
[C---:B------:R-:W-:Y:S01]  /*1c80*/  ISETP.GT.U32.AND P6, PT, R0.reuse, R120, PT ;  /* 0x000000780000720c */ /* 0x040fe20003fc4070 */
[----:B------:R-:W-:Y:S01]  /*1c90*/  @!P3 IMAD.MOV R110, RZ, RZ, -R110 ;  /* 0x000000ffff6eb224 */ /* 0x000fe200078e0a6e */
[----:B------:R-:W-:Y:S01]  /*1ca0*/  ISETP.GT.U32.AND P3, PT, R0, R116, PT ;  /* 0x000000740000720c */ /* 0x000fe20003f64070 */
[----:B------:R-:W-:Y:S01]  /*1cb0*/  @!P4 IMAD.IADD R106, R106, 0x1, -R0 ;  /* 0x000000016a6ac824 */ /* 0x000fe200078e0a00 */
[----:B------:R-:W-:Y:S01]  /*1cc0*/  ISETP.GE.AND P4, PT, R13, RZ, PT ;  /* 0x000000ff0d00720c */ /* 0x000fe20003f86270 */
[----:B------:R-:W-:Y:S01]  /*1cd0*/  IMAD.HI.U32 R4, R3, R122, RZ ;  /* 0x0000007a03047227 */ /* 0x000fe200078e00ff */
[----:B------:R-:W-:-:S02]  /*1ce0*/  LOP3.LUT R13, R2, 0x74, RZ, 0xfc, !PT ;  /* 0x00000074020d7812 */ /* 0x000fc400078efcff */
[----:B------:R-:W-:Y:S01]  /*1cf0*/  IABS R136, R17 ;  /* 0x0000001100887213 */ /* 0x000fe20000000000 */
[----:B------:R-:W-:Y:S01]  /*1d00*/  @!P1 IMAD.MOV R106, RZ, RZ, -R106 ;  /* 0x000000ffff6a9224 */ /* 0x000fe200078e0a6a */
[----:B------:R-:W-:Y:S01]  /*1d10*/  ISETP.GE.AND P1, PT, R15, RZ, PT ;  /* 0x000000ff0f00720c */ /* 0x000fe20003f26270 */
[--C-:B------:R-:W-:Y:S01]  /*1d20*/  @!P2 IMAD.IADD R118, R118, 0x1, -R0.reuse ;  /* 0x000000017676a824 */ /* 0x100fe200078e0a00 */
[----:B------:R-:W-:Y:S01]  /*1d30*/  LOP3.LUT R15, R2, 0x78, RZ, 0xfc, !PT ;  /* 0x00000078020f7812 */ /* 0x000fe200078efcff */
[--C-:B------:R-:W-:Y:S01]  /*1d40*/  @!P6 IMAD.IADD R120, R120, 0x1, -R0.reuse ;  /* 0x000000017878e824 */ /* 0x100fe200078e0a00 */
[----:B------:R-:W-:Y:S01]  /*1d50*/  IABS R124, R13 ;  /* 0x0000000d007c7213 */ /* 0x000fe20000000000 */
[----:B------:R-:W-:Y:S01]  /*1d60*/  @!P3 IMAD.IADD R116, R116, 0x1, -R0 ;  /* 0x000000017474b824 */ /* 0x000fe200078e0a00 */
[----:B------:R-:W-:Y:S01]  /*1d70*/  IABS R126, R15 ;  /* 0x0000000f007e7213 */ /* 0x000fe20000000000 */
[----:B------:R-:W-:Y:S01]  /*1d80*/  @!P4 IMAD.MOV R112, RZ, RZ, -R112 ;  /* 0x000000ffff70c224 */ /* 0x000fe200078e0a70 */
[----:B------:R-:W-:Y:S01]  /*1d90*/  ISETP.GE.AND P2, PT, R11, RZ, PT ;  /* 0x000000ff0b00720c */ /* 0x000fe20003f46270 */
[----:B------:R-:W-:Y:S01]  /*1da0*/  IMAD.HI.U32 R5, R3, R124, RZ ;  /* 0x0000007c03057227 */ /* 0x000fe200078e00ff */
[----:B------:R-:W-:-:S02]  /*1db0*/  ISETP.GE.AND P3, PT, R9, RZ, PT ;  /* 0x000000ff0900720c */ /* 0x000fc40003f66270 */
[C---:B------:R-:W-:Y:S01]  /*1dc0*/  ISETP.GT.U32.AND P6, PT, R0.reuse, R120, PT ;  /* 0x000000780000720c */ /* 0x040fe20003fc4070 */
[----:B------:R-:W-:Y:S01]  /*1dd0*/  IMAD.MOV R11, RZ, RZ, -R4 ;  /* 0x000000ffff0b7224 */ /* 0x000fe200078e0a04 */
[----:B------:R-:W-:Y:S01]  /*1de0*/  ISETP.GT.U32.AND P4, PT, R0, R118, PT ;  /* 0x000000760000720c */ /* 0x000fe20003f84070 */
[----:B------:R-:W-:-:S04]  /*1df0*/  IMAD.HI.U32 R9, R3, R126, RZ ;  /* 0x0000007e03097227 */ /* 0x000fc800078e00ff */
[----:B------:R-:W-:Y:S02]  /*1e00*/  IMAD.MOV R5, RZ, RZ, -R5 ;  /* 0x000000ffff057224 */ /* 0x000fe400078e0a05 */
[----:B------:R-:W-:Y:S01]  /*1e10*/  IMAD R122, R0, R11, R122 ;  /* 0x0000000b007a7224 */ /* 0x000fe200078e027a */
[----:B------:R-:W-:Y:S01]  /*1e20*/  LOP3.LUT R11, R2, 0x80, RZ, 0xfc, !PT ;  /* 0x00000080020b7812 */ /* 0x000fe200078efcff */
[----:B------:R-:W-:Y:S02]  /*1e30*/  IMAD.MOV R9, RZ, RZ, -R9 ;  /* 0x000000ffff097224 */ /* 0x000fe400078e0a09 */
[C---:B------:R-:W-:Y:S01]  /*1e40*/  IMAD R124, R0.reuse, R5, R124 ;  /* 0x00000005007c7224 */ /* 0x040fe200078e027c */
[----:B------:R-:W-:Y:S01]  /*1e50*/  IABS R130, R11 ;  /* 0x0000000b00827213 */ /* 0x000fe20000000000 */
[----:B------:R-:W-:Y:S01]  /*1e60*/  @!P1 IMAD.MOV R114, RZ, RZ, -R114 ;  /* 0x000000ffff729224 */ /* 0x000fe200078e0a72 */
[C---:B------:R-:W-:Y:S01]  /*1e70*/  ISETP.GT.U32.AND P1, PT, R0.reuse, R122, PT ;  /* 0x0000007a0000720c */ /* 0x040fe20003f24070 */
        /* <DEDUP_REMOVED lines=9> */
[----:B------:R-:W-:Y:S01]  /*1f10*/  ISETP.GE.AND P4, PT, R13, RZ, PT ;  /* 0x000000ff0d00720c */ /* 0x000fe20003f86270 */
[----:B------:R-:W-:Y:S01]  /*1f20*/  @!P0 IMAD.MOV R118, RZ, RZ, -R118 ;  /* 0x000000ffff768224 */ /* 0x000fe200078e0a76 */
[----:B------:R-:W-:Y:S01]  /*1f30*/  LOP3.LUT R13, R2, 0x84, RZ, 0xfc, !PT ;  /* 0x00000084020d7812 */ /* 0x000fe200078efcff */
[----:B------:R-:W-:Y:S01]  /*1f40*/  @!P1 IMAD.IADD R122, R122, 0x1, -R0 ;  /* 0x000000017a7a9824 */ /* 0x000fe200078e0a00 */
[----:B------:R-:W-:Y:S01]  /*1f50*/  ISETP.GE.AND P1, PT, R15, RZ, PT ;  /* 0x000000ff0f00720c */ /* 0x000fe20003f26270 */
[----:B------:R-:W-:Y:S01]  /*1f60*/  IMAD.HI.U32 R4, R3, R128, RZ ;  /* 0x0000008003047227 */ /* 0x000fe200078e00ff */
[----:B------:R-:W-:-:S02]  /*1f70*/  IABS R132, R13 ;  /* 0x0000000d00847213 */ /* 0x000fc40000000000 */
[----:B------:R-:W-:Y:S01]  /*1f80*/  LOP3.LUT R15, R2, 0x88, RZ, 0xfc, !PT ;  /* 0x00000088020f7812 */ /* 0x000fe200078efcff */
[--C-:B------:R-:W-:Y:S01]  /*1f90*/  @!P5 IMAD.IADD R124, R124, 0x1, -R0.reuse ;  /* 0x000000017c7cd824 */ /* 0x100fe200078e0a00 */
[----:B------:R-:W-:Y:S01]  /*1fa0*/  ISETP.GT.U32.AND P5, PT, R0, R122, PT ;  /* 0x0000007a0000720c */ /* 0x000fe20003fa4070 */
[----:B------:R-:W-:Y:S01]  /*1fb0*/  @!P6 IMAD.IADD R126, R126, 0x1, -R0 ;  /* 0x000000017e7ee824 */ /* 0x000fe200078e0a00 */
[----:B------:R-:W-:Y:S01]  /*1fc0*/  IABS R134, R15 ;  /* 0x0000000f00867213 */ /* 0x000fe20000000000 */
[----:B------:R-:W-:Y:S01]  /*1fd0*/  IMAD.MOV R5, RZ, RZ, -R4 ;  /* 0x000000ffff057224 */ /* 0x000fe200078e0a04 */
[C---:B------:R-:W-:Y:S01]  /*1fe0*/  ISETP.GT.U32.AND P6, PT, R0.reuse, R124, PT ;  /* 0x0000007c0000720c */ /* 0x040fe20003fc4070 */
[----:B------:R-:W-:Y:S01]  /*1ff0*/  IMAD.HI.U32 R4, R3, R130, RZ ;  /* 0x0000008203047227 */ /* 0x000fe200078e00ff */
[----:B------:R-:W-:-:S03]  /*2000*/  ISETP.GT.U32.AND P0, PT, R0, R126, PT ;  /* 0x0000007e0000720c */ /* 0x000fc60003f04070 */
[----:B------:R-:W-:Y:S02]  /*2010*/  IMAD R128, R0, R5, R128 ;  /* 0x0000000500807224 */ /* 0x000fe400078e0280 */
[----:B------:R-:W-:Y:S02]  /*2020*/  IMAD.MOV R5, RZ, RZ, -R4 ;  /* 0x000000ffff057224 */ /* 0x000fe400078e0a04 */
[----:B------:R-:W-:Y:S01]  /*2030*/  @!P5 IMAD.IADD R122, R122, 0x1, -R0 ;  /* 0x000000017a7ad824 */ /* 0x000fe200078e0a00 */
[C---:B------:R-:W-:Y:S01]  /*2040*/  ISETP.GT.U32.AND P5, PT, R0.reuse, R128, PT ;  /* 0x000000800000720c */ /* 0x040fe20003fa4070 */
[----:B------:R-:W-:Y:S02]  /*2050*/  IMAD R130, R0, R5, R130 ;  /* 0x0000000500827224 */ /* 0x000fe400078e0282 */
[----:B------:R-:W-:Y:S02]  /*2060*/  @!P6 IMAD.IADD R124, R124, 0x1, -R0 ;  /* 0x000000017c7ce824 */ /* 0x000fe400078e0a00 */
[----:B------:R-:W-:Y:S01]  /*2070*/  IMAD.HI.U32 R4, R3, R132, RZ ;  /* 0x0000008403047227 */ /* 0x000fe200078e00ff */
[----:B------:R-:W-:-:S03]  /*2080*/  ISETP.GT.U32.AND P6, PT, R0, R130, PT ;  /* 0x000000820000720c */ /* 0x000fc60003fc4070 */
[----:B------:R-:W-:Y:S02]  /*2090*/  IMAD.MOV R5, RZ, RZ, -R4 ;  /* 0x000000ffff057224 */ /* 0x000fe400078e0a04 */
[----:B------:R-:W-:-:S04]  /*20a0*/  IMAD.HI.U32 R4, R3, R134, RZ ;  /* 0x0000008603047227 */ /* 0x000fc800078e00ff */
[----:B------:R-:W-:Y:S01]  /*20b0*/  @!P5 IMAD.IADD R128, R128, 0x1, -R0 ;  /* 0x000000018080d824 */ /* 0x000fe200078e0a00 */
[----:B------:R-:W-:Y:S01]  /*20c0*/  ISETP.GE.AND P5, PT, R11, RZ, PT ;  /* 0x000000ff0b00720c */ /* 0x000fe20003fa6270 */
[----:B------:R-:W-:Y:S01]  /*20d0*/  IMAD R132, R0, R5, R132 ;  /* 0x0000000500847224 */ /* 0x000fe200078e0284 */
[----:B------:R-:W-:Y:S01]  /*20e0*/  LOP3.LUT R11, R2, 0x98, RZ, 0xfc, !PT ;  /* 0x00000098020b7812 */ /* 0x000fe200078efcff */
[----:B------:R-:W-:Y:S01]  /*20f0*/  @!P6 IMAD.IADD R130, R130, 0x1, -R0 ;  /* 0x000000018282e824 */ /* 0x000fe200078e0a00 */
[C---:B------:R-:W-:Y:S01]  /*2100*/  ISETP.GT.U32.AND P6, PT, R0.reuse, R128, PT ;  /* 0x000000800000720c */ /* 0x040fe20003fc4070 */
[----:B------:R-:W-:Y:S01]  /*2110*/  IMAD.MOV R5, RZ, RZ, -R4 ;  /* 0x000000ffff057224 */ /* 0x000fe200078e0a04 */
[----:B------:R-:W-:Y:S01]  /*2120*/  ISETP.GT.U32.AND P3, PT, R0, R132, PT ;  /* 0x000000840000720c */ /* 0x000fe20003f64070 */
[----:B------:R-:W-:Y:S01]  /*2130*/  @!P0 IMAD.IADD R126, R126, 0x1, -R0 ;  /* 0x000000017e7e8824 */ /* 0x000fe200078e0a00 */
[----:B------:R-:W-:Y:S01]  /*2140*/  ISETP.GE.AND P0, PT, R9, RZ, PT ;  /* 0x000000ff0900720c */ /* 0x000fe20003f06270 */
[----:B------:R-:W-:Y:S01]  /*2150*/  IMAD R134, R0, R5, R134 ;  /* 0x0000000500867224 */ /* 0x000fe200078e0286 */
[----:B------:R-:W-:Y:S01]  /*2160*/  LOP3.LUT R9, R2, 0x90, RZ, 0xfc, !PT ;  /* 0x0000009002097812 */ /* 0x000fe200078efcff */
[----:B------:R-:W-:Y:S01]  /*2170*/  @!P2 IMAD.MOV R122, RZ, RZ, -R122 ;  /* 0x000000ffff7aa224 */ /* 0x000fe200078e0a7a */
[----:B------:R-:W-:Y:S01]  /*2180*/  ISETP.GT.U32.AND P2, PT, R0, R130, PT ;  /* 0x000000820000720c */ /* 0x000fe20003f44070 */
[----:B------:R-:W-:Y:S01]  /*2190*/  IMAD.HI.U32 R4, R3, R136, RZ ;  /* 0x0000008803047227 */ /* 0x000fe200078e00ff */
[----:B------:R-:W-:-:S02]  /*21a0*/  IABS R138, R9 ;  /* 0x00000009008a7213 */ /* 0x000fc40000000000 */
[----:B------:R-:W-:Y:S01]  /*21b0*/  IABS R140, R11 ;  /* 0x0000000b008c7213 */ /* 0x000fe20000000000 */
[--C-:B------:R-:W-:Y:S01]  /*21c0*/  @!P6 IMAD.IADD R128, R128, 0x1, -R0.reuse ;  /* 0x000000018080e824 */ /* 0x100fe200078e0a00 */
[----:B------:R-:W-:Y:S01]  /*21d0*/  ISETP.GT.U32.AND P6, PT, R0, R134, PT ;  /* 0x000000860000720c */ /* 0x000fe20003fc4070 */
[----:B------:R-:W-:Y:S01]  /*21e0*/  @!P3 IMAD.IADD R132, R132, 0x1, -R0 ;  /* 0x000000018484b824 */ /* 0x000fe200078e0a00 */
[----:B------:R-:W-:Y:S01]  /*21f0*/  ISETP.GE.AND P3, PT, R9, RZ, PT ;  /* 0x000000ff0900720c */ /* 0x000fe20003f66270 */
[----:B------:R-:W-:Y:S01]  /*2200*/  IMAD.MOV R5, RZ, RZ, -R4 ;  /* 0x000000ffff057224 */ /* 0x000fe200078e0a04 */
[----:B------:R-:W-:Y:S01]  /*2210*/  LOP3.LUT R9, R2, 0x94, RZ, 0xfc, !PT ;  /* 0x0000009402097812 */ /* 0x000fe200078efcff */
[----:B------:R-:W-:-:S03]  /*2220*/  IMAD.HI.U32 R4, R3, R138, RZ ;  /* 0x0000008a03047227 */ /* 0x000fc600078e00ff */
[----:B------:R-:W-:Y:S01]  /*2230*/  IABS R142, R9 ;  /* 0x00000009008e7213 */ /* 0x000fe20000000000 */
[----:B------:R-:W-:Y:S02]  /*2240*/  IMAD R136, R0, R5, R136 ;  /* 0x0000000500887224 */ /* 0x000fe400078e0288 */
[--C-:B------:R-:W-:Y:S01]  /*2250*/  @!P2 IMAD.IADD R130, R130, 0x1, -R0.reuse ;  /* 0x000000018282a824 */ /* 0x100fe200078e0a00 */
[----:B------:R-:W-:Y:S01]  /*2260*/  ISETP.GE.AND P2, PT, R17, RZ, PT ;  /* 0x000000ff1100720c */ /* 0x000fe20003f46270 */
[----:B------:R-:W-:Y:S01]  /*2270*/  @!P6 IMAD.IADD R134, R134, 0x1, -R0 ;  /* 0x000000018686e824 */ /* 0x000fe200078e0a00 */
[----:B------:R-:W-:Y:S01]  /*2280*/  ISETP.GT.U32.AND P6, PT, R0, R132, PT ;  /* 0x000000840000720c */ /* 0x000fe20003fc4070 */
[----:B------:R-:W-:Y:S01]  /*2290*/  IMAD.MOV R5, RZ, RZ, -R4 ;  /* 0x000000ffff057224 */ /* 0x000fe200078e0a04 */
[----:B------:R-:W-:Y:S01]  /*22a0*/  LOP3.LUT R17, R2, 0xa8, RZ, 0xfc, !PT ;  /* 0x000000a802117812 */ /* 0x000fe200078efcff */
[----:B------:R-:W-:Y:S01]  /*22b0*/  @!P5 IMAD.MOV R130, RZ, RZ, -R130 ;  /* 0x000000ffff82d224 */ /* 0x000fe200078e0a82 */
[C---:B------:R-:W-:Y:S01]  /*22c0*/  ISETP.GT.U32.AND P5, PT, R0.reuse, R136, PT ;  /* 0x000000880000720c */ /* 0x040fe20003fa4070 */
[C---:B------:R-:W-:Y:S01]  /*22d0*/  IMAD R138, R0.reuse, R5, R138 ;  /* 0x00000005008a7224 */ /* 0x040fe200078e028a */
[----:B------:R-:W-:Y:S01]  /*22e0*/  IABS R150, R17 ;  /* 0x0000001100967213 */ /* 0x000fe20000000000 */
[----:B------:R-:W-:Y:S01]  /*22f0*/  @!P0 IMAD.MOV R128, RZ, RZ, -R128 ;  /* 0x000000ffff808224 */ /* 0x000fe200078e0a80 */
[----:B------:R-:W-:Y:S01]  /*2300*/  ISETP.GT.U32.AND P0, PT, R0, R134, PT ;  /* 0x000000860000720c */ /* 0x000fe20003f04070 */
[----:B------:R-:W-:Y:S01]  /*2310*/  @!P4 IMAD.MOV R124, RZ, RZ, -R124 ;  /* 0x000000ffff7cc224 */ /* 0x000fe200078e0a7c */
[----:B------:R-:W-:Y:S01]  /*2320*/  ISETP.GE.AND P4, PT, R13, RZ, PT ;  /* 0x000000ff0d00720c */ /* 0x000fe20003f86270 */
[----:B------:R-:W-:Y:S01]  /*2330*/  IMAD.HI.U32 R4, R3, R142, RZ ;  /* 0x0000008e03047227 */ /* 0x000fe200078e00ff */
[----:B------:R-:W-:-:S03]  /*2340*/  LOP3.LUT R13, R2, 0x9c, RZ, 0xfc, !PT ;  /* 0x0000009c020d7812 */ /* 0x000fc600078efcff */
[--C-:B------:R-:W-:Y:S01]  /*2350*/  @!P6 IMAD.IADD R132, R132, 0x1, -R0.reuse ;  /* 0x000000018484e824 */ /* 0x100fe200078e0a00 */
[----:B------:R-:W-:Y:S01]  /*2360*/  ISETP.GT.U32.AND P6, PT, R0, R138, PT ;  /* 0x0000008a0000720c */ /* 0x000fe20003fc4070 */
[--C-:B------:R-:W-:Y:S01]  /*2370*/  @!P5 IMAD.IADD R136, R136, 0x1, -R0.reuse ;  /* 0x000000018888d824 */ /* 0x100fe200078e0a00 */
[----:B------:R-:W-:Y:S01]  /*2380*/  IABS R144, R13 ;  /* 0x0000000d00907213 */ /* 0x000fe20000000000 */
[----:B------:R-:W-:Y:S01]  /*2390*/  IMAD.HI.U32 R5, R3, R140, RZ ;  /* 0x0000008c03057227 */ /* 0x000fe200078e00ff */
[----:B------:R-:W-:Y:S02]  /*23a0*/  ISETP.GE.AND P5, PT, R11, RZ, PT ;  /* 0x000000ff0b00720c */ /* 0x000fe40003fa6270 */
[----:B------:R-:W-:Y:S01]  /*23b0*/  LOP3.LUT R11, R2, 0xa0, RZ, 0xfc, !PT ;  /* 0x000000a0020b7812 */ /* 0x000fe200078efcff */
[----:B------:R-:W-:Y:S01]  /*23c0*/  @!P0 IMAD.IADD R134, R134, 0x1, -R0 ;  /* 0x0000000186868824 */ /* 0x000fe200078e0a00 */
[----:B------:R-:W-:Y:S01]  /*23d0*/  ISETP.GE.AND P0, PT, R9, RZ, PT ;  /* 0x000000ff0900720c */ /* 0x000fe20003f06270 */
[----:B------:R-:W-:Y:S01]  /*23e0*/  @!P1 IMAD.MOV R126, RZ, RZ, -R126 ;  /* 0x000000ffff7e9224 */ /* 0x000fe200078e0a7e */
[----:B------:R-:W-:Y:S01]  /*23f0*/  ISETP.GE.AND P1, PT, R15, RZ, PT ;  /* 0x000000ff0f00720c */ /* 0x000fe20003f26270 */
[----:B------:R-:W-:Y:S01]  /*2400*/  @!P4 IMAD.MOV R132, RZ, RZ, -R132 ;  /* 0x000000ffff84c224 */ /* 0x000fe200078e0a84 */
[----:B------:R-:W-:Y:S01]  /*2410*/  LOP3.LUT R15, R2, 0xa4, RZ, 0xfc, !PT ;  /* 0x000000a4020f7812 */ /* 0x000fe200078efcff */
[----:B------:R-:W-:Y:S01]  /*2420*/  @!P6 IMAD.IADD R138, R138, 0x1, -R0 ;  /* 0x000000018a8ae824 */ /* 0x000fe200078e0a00 */
[C---:B------:R-:W-:Y:S01]  /*2430*/  ISETP.GT.U32.AND P6, PT, R0.reuse, R136, PT ;  /* 0x000000880000720c */ /* 0x040fe20003fc4070 */
[----:B------:R-:W-:Y:S01]  /*2440*/  IMAD.MOV R9, RZ, RZ, -R4 ;  /* 0x000000ffff097224 */ /* 0x000fe200078e0a04 */
[----:B------:R-:W-:Y:S01]  /*2450*/  IABS R148, R15 ;  /* 0x0000000f00947213 */ /* 0x000fe20000000000 */
[----:B------:R-:W-:Y:S01]  /*2460*/  IMAD.HI.U32 R4, R3, R144, RZ ;  /* 0x0000009003047227 */ /* 0x000fe200078e00ff */
[----:B------:R-:W-:-:S02]  /*2470*/  ISETP.GT.U32.AND P4, PT, R0, R138, PT ;  /* 0x0000008a0000720c */ /* 0x000fc40003f84070 */
[----:B------:R-:W-:Y:S01]  /*2480*/  IABS R146, R11 ;  /* 0x0000000b00927213 */ /* 0x000fe20000000000 */
[----:B------:R-:W-:Y:S02]  /*2490*/  IMAD.MOV R5, RZ, RZ, -R5 ;  /* 0x000000ffff057224 */ /* 0x000fe400078e0a05 */
[C---:B------:R-:W-:Y:S02]  /*24a0*/  IMAD R142, R0.reuse, R9, R142 ;  /* 0x00000009008e7224 */ /* 0x040fe400078e028e */
[----:B------:R-:W-:Y:S02]  /*24b0*/  IMAD.MOV R9, RZ, RZ, -R4 ;  /* 0x000000ffff097224 */ /* 0x000fe400078e0a04 */
[C---:B------:R-:W-:Y:S02]  /*24c0*/  IMAD R140, R0.reuse, R5, R140 ;  /* 0x00000005008c7224 */ /* 0x040fe400078e028c */
[----:B------:R-:W-:Y:S02]  /*24d0*/  IMAD R144, R0, R9, R144 ;  /* 0x0000000900907224 */ /* 0x000fe400078e0290 */
[----:B------:R-:W-:Y:S01]  /*24e0*/  @!P6 IMAD.IADD R136, R136, 0x1, -R0 ;  /* 0x000000018888e824 */ /* 0x000fe200078e0a00 */
[C---:B------:R-:W-:Y:S01]  /*24f0*/  ISETP.GT.U32.AND P6, PT, R0.reuse, R140, PT ;  /* 0x0000008c0000720c */ /* 0x040fe20003fc4070 */
[----:B------:R-:W-:Y:S01]  /*2500*/  @!P1 IMAD.MOV R134, RZ, RZ, -R134 ;  /* 0x000000ffff869224 */ /* 0x000fe200078e0a86 */
[----:B------:R-:W-:Y:S01]  /*2510*/  ISETP.GT.U32.AND P1, PT, R0, R142, PT ;  /* 0x0000008e0000720c */ /* 0x000fe20003f24070 */
[----:B------:R-:W-:Y:S01]  /*2520*/  @!P4 IMAD.IADD R138, R138, 0x1, -R0 ;  /* 0x000000018a8ac824 */ /* 0x000fe200078e0a00 */
[----:B------:R-:W-:Y:S01]  /*2530*/  ISETP.GT.U32.AND P4, PT, R0, R144, PT ;  /* 0x000000900000720c */ /* 0x000fe20003f84070 */
[----:B------:R-:W-:-:S04]  /*2540*/  IMAD.HI.U32 R5, R3, R148, RZ ;  /* 0x0000009403057227 */ /* 0x000fc800078e00ff */
[----:B------:R-:W-:-:S04]  /*2550*/  IMAD.HI.U32 R4, R3, R146, RZ ;  /* 0x0000009203047227 */ /* 0x000fc800078e00ff */
[--C-:B------:R-:W-:Y:S02]  /*2560*/  @!P6 IMAD.IADD R140, R140, 0x1, -R0.reuse ;  /* 0x000000018c8ce824 */ /* 0x100fe400078e0a00 */
[--C-:B------:R-:W-:Y:S01]  /*2570*/  @!P1 IMAD.IADD R142, R142, 0x1, -R0.reuse ;  /* 0x000000018e8e9824 */ /* 0x100fe200078e0a00 */
[----:B------:R-:W-:Y:S01]  /*2580*/  ISETP.GE.AND P1, PT, R13, RZ, PT ;  /* 0x000000ff0d00720c */ /* 0x000fe20003f26270 */
[----:B------:R-:W-:Y:S01]  /*2590*/  @!P4 IMAD.IADD R144, R144, 0x1, -R0 ;  /* 0x000000019090c824 */ /* 0x000fe200078e0a00 */
[C---:B------:R-:W-:Y:S01]  /*25a0*/  ISETP.GT.U32.AND P4, PT, R0.reuse, R140, PT ;  /* 0x0000008c0000720c */ /* 0x040fe20003f84070 */
[----:B------:R-:W-:Y:S01]  /*25b0*/  IMAD.MOV R5, RZ, RZ, -R5 ;  /* 0x000000ffff057224 */ /* 0x000fe200078e0a05 */
[----:B------:R-:W-:Y:S01]  /*25c0*/  ISETP.GT.U32.AND P6, PT, R0, R142, PT ;  /* 0x0000008e0000720c */ /* 0x000fe20003fc4070 */
[----:B------:R-:W-:Y:S01]  /*25d0*/  IMAD.MOV R9, RZ, RZ, -R4 ;  /* 0x000000ffff097224 */ /* 0x000fe200078e0a04 */
[----:B------:R-:W-:Y:S01]  /*25e0*/  LOP3.LUT R13, R2, 0xcc, RZ, 0xfc, !PT ;  /* 0x000000cc020d7812 */ /* 0x000fe200078efcff */
[----:B------:R-:W-:-:S02]  /*25f0*/  IMAD R148, R0, R5, R148 ;  /* 0x0000000500947224 */ /* 0x000fc400078e0294 */
[----:B------:R-:W-:Y:S01]  /*2600*/  IMAD R146, R0, R9, R146 ;  /* 0x0000000900927224 */ /* 0x000fe200078e0292 */
[----:B------:R-:W-:Y:S01]  /*2610*/  IABS R168, R13 ;  /* 0x0000000d00a87213 */ /* 0x000fe20000000000 */
[----:B------:R-:W-:Y:S01]  /*2620*/  @!P3 IMAD.MOV R138, RZ, RZ, -R138 ;  /* 0x000000ffff8ab224 */ /* 0x000fe200078e0a8a */
[----:B------:R-:W-:Y:S01]  /*2630*/  ISETP.GE.AND P3, PT, R11, RZ, PT ;  /* 0x000000ff0b00720c */ /* 0x000fe20003f66270 */
[----:B------:R-:W-:Y:S01]  /*2640*/  IMAD.HI.U32 R4, R3, R150, RZ ;  /* 0x0000009603047227 */ /* 0x000fe200078e00ff */
[----:B------:R-:W-:-:S03]  /*2650*/  LOP3.LUT R11, R2, 0xb0, RZ, 0xfc, !PT ;  /* 0x000000b0020b7812 */ /* 0x000fc600078efcff */
[--C-:B------:R-:W-:Y:S01]  /*2660*/  @!P4 IMAD.IADD R140, R140, 0x1, -R0.reuse ;  /* 0x000000018c8cc824 */ /* 0x100fe200078e0a00 */
[----:B------:R-:W-:Y:S01]  /*2670*/  ISETP.GT.U32.AND P4, PT, R0, R148, PT ;  /* 0x000000940000720c */ /* 0x000fe20003f84070 */
[----:B------:R-:W-:Y:S01]  /*2680*/  @!P6 IMAD.IADD R142, R142, 0x1, -R0 ;  /* 0x000000018e8ee824 */ /* 0x000fe200078e0a00 */
[----:B------:R-:W-:Y:S01]  /*2690*/  ISETP.GT.U32.AND P6, PT, R0, R146, PT ;  /* 0x000000920000720c */ /* 0x000fe20003fc4070 */
[----:B------:R-:W-:Y:S01]  /*26a0*/  IMAD.HI.U32 R5, R3, R152, RZ ;  /* 0x0000009803057227 */ /* 0x000fe200078e00ff */
[----:B------:R-:W-:-:S03]  /*26b0*/  IABS R154, R11 ;  /* 0x0000000b009a7213 */ /* 0x000fc60000000000 */
[----:B------:R-:W-:Y:S02]  /*26c0*/  IMAD.MOV R9, RZ, RZ, -R4 ;  /* 0x000000ffff097224 */ /* 0x000fe400078e0a04 */
[----:B------:R-:W-:Y:S02]  /*26d0*/  IMAD.MOV R5, RZ, RZ, -R5 ;  /* 0x000000ffff057224 */ /* 0x000fe400078e0a05 */
[----:B------:R-:W-:Y:S01]  /*26e0*/  IMAD R150, R0, R9, R150 ;  /* 0x0000000900967224 */ /* 0x000fe200078e0296 */
[----:B------:R-:W-:Y:S01]  /*26f0*/  LOP3.LUT R9, R2, 0xb4, RZ, 0xfc, !PT ;  /* 0x000000b402097812 */ /* 0x000fe200078efcff */
[----:B------:R-:W-:Y:S02]  /*2700*/  @!P4 IMAD.IADD R148, R148, 0x1, -R0 ;  /* 0x000000019494c824 */ /* 0x000fe400078e0a00 */
[----:B------:R-:W-:Y:S01]  /*2710*/  IMAD R152, R0, R5, R152 ;  /* 0x0000000500987224 */ /* 0x000fe200078e0298 */
[----:B------:R-:W-:Y:S01]  /*2720*/  IABS R156, R9 ;  /* 0x00000009009c7213 */ /* 0x000fe20000000000 */
[----:B------:R-:W-:Y:S01]  /*2730*/  @!P6 IMAD.IADD R146, R146, 0x1, -R0 ;  /* 0x000000019292e824 */ /* 0x000fe200078e0a00 */
[C---:B------:R-:W-:Y:S01]  /*2740*/  ISETP.GT.U32.AND P4, PT, R0.reuse, R148, PT ;  /* 0x000000940000720c */ /* 0x040fe20003f84070 */
[----:B------:R-:W-:Y:S01]  /*2750*/  IMAD.HI.U32 R4, R3, R154, RZ ;  /* 0x0000009a03047227 */ /* 0x000fe200078e00ff */
[----:B------:R-:W-:-:S03]  /*2760*/  ISETP.GT.U32.AND P6, PT, R0, R150, PT ;  /* 0x000000960000720c */ /* 0x000fc60003fc4070 */
[----:B------:R-:W-:Y:S01]  /*2770*/  @!P0 IMAD.MOV R142, RZ, RZ, -R142 ;  /* 0x000000ffff8e8224 */ /* 0x000fe200078e0a8e */
[C---:B------:R-:W-:Y:S01]  /*2780*/  ISETP.GT.U32.AND P0, PT, R0.reuse, R146, PT ;  /* 0x000000920000720c */ /* 0x040fe20003f04070 */
[----:B------:R-:W-:Y:S01]  /*2790*/  @!P5 IMAD.MOV R140, RZ, RZ, -R140 ;  /* 0x000000ffff8cd224 */ /* 0x000fe200078e0a8c */
[C---:B------:R-:W-:Y:S01]  /*27a0*/  ISETP.GT.U32.AND P5, PT, R0.reuse, R152, PT ;  /* 0x000000980000720c */ /* 0x040fe20003fa4070 */
[----:B------:R-:W-:Y:S02]  /*27b0*/  IMAD.MOV R5, RZ, RZ, -R4 ;  /* 0x000000ffff057224 */ /* 0x000fe400078e0a04 */
[----:B------:R-:W-:Y:S01]  /*27c0*/  @!P2 IMAD.MOV R136, RZ, RZ, -R136 ;  /* 0x000000ffff88a224 */ /* 0x000fe200078e0a88 */
[C---:B------:R-:W-:Y:S01]  /*27d0*/  ISETP.GT.U32.AND P2, PT, R0.reuse, R144, PT ;  /* 0x000000900000720c */ /* 0x040fe20003f44070 */
[----:B------:R-:W-:Y:S02]  /*27e0*/  IMAD R154, R0, R5, R154 ;  /* 0x00000005009a7224 */ /* 0x000fe400078e029a */
[----:B------:R-:W-:-:S02]  /*27f0*/  @!P4 IMAD.IADD R148, R148, 0x1, -R0 ;  /* 0x000000019494c824 */ /* 0x000fc400078e0a00 */
[--C-:B------:R-:W-:Y:S01]  /*2800*/  @!P6 IMAD.IADD R150, R150, 0x1, -R0.reuse ;  /* 0x000000019696e824 */ /* 0x100fe200078e0a00 */
[----:B------:R-:W-:Y:S01]  /*2810*/  ISETP.GT.U32.AND P4, PT, R0, R154, PT ;  /* 0x0000009a0000720c */ /* 0x000fe20003f84070 */
[--C-:B------:R-:W-:Y:S01]  /*2820*/  @!P0 IMAD.IADD R146, R146, 0x1, -R0.reuse ;  /* 0x0000000192928824 */ /* 0x100fe200078e0a00 */
[----:B------:R-:W-:Y:S01]  /*2830*/  ISETP.GE.AND P0, PT, R19, RZ, PT ;  /* 0x000000ff1300720c */ /* 0x000fe20003f06270 */
[----:B------:R-:W-:Y:S01]  /*2840*/  @!P5 IMAD.IADD R152, R152, 0x1, -R0 ;  /* 0x000000019898d824 */ /* 0x000fe200078e0a00 */
[----:B------:R-:W-:Y:S01]  /*2850*/  ISETP.GT.U32.AND P6, PT, R0, R150, PT ;  /* 0x000000960000720c */ /* 0x000fe20003fc4070 */
[----:B------:R-:W-:Y:S01]  /*2860*/  @!P3 IMAD.MOV R146, RZ, RZ, -R146 ;  /* 0x000000ffff92b224 */ /* 0x000fe200078e0a92 */
[----:B------:R-:W-:Y:S01]  /*2870*/  ISETP.GE.AND P5, PT, R11, RZ, PT ;  /* 0x000000ff0b00720c */ /* 0x000fe20003fa6270 */
[----:B------:R-:W-:Y:S01]  /*2880*/  @!P2 IMAD.IADD R144, R144, 0x1, -R0 ;  /* 0x000000019090a824 */ /* 0x000fe200078e0a00 */
[----:B------:R-:W-:Y:S01]  /*2890*/  ISETP.GE.AND P2, PT, R15, RZ, PT ;  /* 0x000000ff0f00720c */ /* 0x000fe20003f46270 */
[----:B------:R-:W-:Y:S01]  /*28a0*/  IMAD.HI.U32 R4, R3, R156, RZ ;  /* 0x0000009c03047227 */ /* 0x000fe200078e00ff */
[----:B------:R-:W-:-:S02]  /*28b0*/  ISETP.GT.U32.AND P3, PT, R0, R152, PT ;  /* 0x000000980000720c */ /* 0x000fc40003f64070 */
[C---:B------:R-:W-:Y:S01]  /*28c0*/  LOP3.LUT R11, R2.reuse, 0xc4, RZ, 0xfc, !PT ;  /* 0x000000c4020b7812 */ /* 0x040fe200078efcff */
[----:B------:R-:W-:Y:S01]  /*28d0*/  IMAD.MOV R5, RZ, RZ, -R4 ;  /* 0x000000ffff057224 */ /* 0x000fe200078e0a04 */
[----:B------:R-:W-:Y:S01]  /*28e0*/  LOP3.LUT R4, R2, 0xb8, RZ, 0xfc, !PT ;  /* 0x000000b802047812 */ /* 0x000fe200078efcff */
[----:B------:R-:W-:Y:S01]  /*28f0*/  @!P4 IMAD.IADD R154, R154, 0x1, -R0 ;  /* 0x000000019a9ac824 */ /* 0x000fe200078e0a00 */
[----:B------:R-:W-:Y:S01]  /*2900*/  IABS R164, R11 ;  /* 0x0000000b00a47213 */ /* 0x000fe20000000000 */
[----:B------:R-:W-:Y:S01]  /*2910*/  IMAD R156, R0, R5, R156 ;  /* 0x00000005009c7224 */ /* 0x000fe200078e029c */
[----:B------:R-:W-:Y:S01]  /*2920*/  IABS R158, R4 ;  /* 0x00000004009e7213 */ /* 0x000fe20000000000 */
[----:B------:R-:W-:Y:S01]  /*2930*/  @!P6 IMAD.IADD R150, R150, 0x1, -R0 ;  /* 0x000000019696e824 */ /* 0x000fe200078e0a00 */
[----:B------:R-:W-:Y:S01]  /*2940*/  ISETP.GT.U32.AND P4, PT, R0, R154, PT ;  /* 0x0000009a0000720c */ /* 0x000fe20003f84070 */
[----:B------:R-:W-:Y:S01]  /*2950*/  @!P2 IMAD.MOV R148, RZ, RZ, -R148 ;  /* 0x000000ffff94a224 */ /* 0x000fe200078e0a94 */
[----:B------:R-:W-:Y:S01]  /*2960*/  ISETP.GE.AND P6, PT, R9, RZ, PT ;  /* 0x000000ff0900720c */ /* 0x000fe20003fc6270 */
[----:B------:R-:W-:Y:S01]  /*2970*/  @!P3 IMAD.IADD R152, R152, 0x1, -R0 ;  /* 0x000000019898b824 */ /* 0x000fe200078e0a00 */
[----:B------:R-:W-:Y:S01]  /*2980*/  LOP3.LUT R9, R2, 0xc0, RZ, 0xfc, !PT ;  /* 0x000000c002097812 */ /* 0x000fe200078efcff */
[----:B------:R-:W-:Y:S01]  /*2990*/  @!P1 IMAD.MOV R144, RZ, RZ, -R144 ;  /* 0x000000ffff909224 */ /* 0x000fe200078e0a90 */
[----:B------:R-:W-:Y:S01]  /*29a0*/  ISETP.GE.AND P2, PT, R4, RZ, PT ;  /* 0x000000ff0400720c */ /* 0x000fe20003f46270 */
[----:B------:R-:W-:Y:S01]  /*29b0*/  IMAD.HI.U32 R4, R3, R158, RZ ;  /* 0x0000009e03047227 */ /* 0x000fe200078e00ff */
[----:B------:R-:W-:-:S02]  /*29c0*/  ISETP.GT.U32.AND P3, PT, R0, R156, PT ;  /* 0x0000009c0000720c */ /* 0x000fc40003f64070 */
[----:B------:R-:W-:Y:S01]  /*29d0*/  IABS R162, R9 ;  /* 0x0000000900a27213 */ /* 0x000fe20000000000 */
[----:B------:R-:W-:Y:S01]  /*29e0*/  @!P0 IMAD.MOV R152, RZ, RZ, -R152 ;  /* 0x000000ffff988224 */ /* 0x000fe200078e0a98 */
[----:B------:R-:W-:Y:S01]  /*29f0*/  ISETP.GE.AND P0, PT, R9, RZ, PT ;  /* 0x000000ff0900720c */ /* 0x000fe20003f06270 */
[----:B------:R-:W-:Y:S01]  /*2a00*/  IMAD.MOV R9, RZ, RZ, -R4 ;  /* 0x000000ffff097224 */ /* 0x000fe200078e0a04 */
[----:B------:R-:W-:Y:S01]  /*2a10*/  ISETP.GE.AND P1, PT, R17, RZ, PT ;  /* 0x000000ff1100720c */ /* 0x000fe20003f26270 */
[----:B------:R-:W-:Y:S01]  /*2a20*/  @!P4 IMAD.IADD R154, R154, 0x1, -R0 ;  /* 0x000000019a9ac824 */ /* 0x000fe200078e0a00 */
[----:B------:R-:W-:Y:S01]  /*2a30*/  LOP3.LUT R5, R2, 0xbc, RZ, 0xfc, !PT ;  /* 0x000000bc02057812 */ /* 0x000fe200078efcff */
[----:B------:R-:W-:Y:S01]  /*2a40*/  IMAD R158, R0, R9, R158 ;  /* 0x00000009009e7224 */ /* 0x000fe200078e029e */
[----:B------:R-:W-:Y:S01]  /*2a50*/  ISETP.GE.AND P4, PT, R11, RZ, PT ;  /* 0x000000ff0b00720c */ /* 0x000fe20003f86270 */
[----:B------:R-:W-:Y:S01]  /*2a60*/  @!P5 IMAD.MOV R154, RZ, RZ, -R154 ;  /* 0x000000ffff9ad224 */ /* 0x000fe200078e0a9a */
[----:B------:R-:W-:Y:S01]  /*2a70*/  IABS R160, R5 ;  /* 0x0000000500a07213 */ /* 0x000fe20000000000 */
[----:B------:R-:W-:Y:S01]  /*2a80*/  @!P3 IMAD.IADD R156, R156, 0x1, -R0 ;  /* 0x000000019c9cb824 */ /* 0x000fe200078e0a00 */
[----:B------:R-:W-:-:S02]  /*2a90*/  ISETP.GT.U32.AND P5, PT, R0, R158, PT ;  /* 0x0000009e0000720c */ /* 0x000fc40003fa4070 */
[----:B------:R-:W-:Y:S01]  /*2aa0*/  LOP3.LUT R11, R2, 0xc8, RZ, 0xfc, !PT ;  /* 0x000000c8020b7812 */ /* 0x000fe200078efcff */
[----:B------:R-:W-:Y:S01]  /*2ab0*/  IMAD.HI.U32 R4, R3, R160, RZ ;  /* 0x000000a003047227 */ /* 0x000fe200078e00ff */
[----:B------:R-:W-:Y:S02]  /*2ac0*/  ISETP.GT.U32.AND P3, PT, R0, R156, PT ;  /* 0x0000009c0000720c */ /* 0x000fe40003f64070 */
[----:B------:R-:W-:Y:S01]  /*2ad0*/  IABS R166, R11 ;  /* 0x0000000b00a67213 */ /* 0x000fe20000000000 */
[----:B------:R-:W-:Y:S01]  /*2ae0*/  @!P1 IMAD.MOV R150, RZ, RZ, -R150 ;  /* 0x000000ffff969224 */ /* 0x000fe200078e0a96 */
[----:B------:R-:W-:Y:S01]  /*2af0*/  ISETP.GE.AND P1, PT, R5, RZ, PT ;  /* 0x000000ff0500720c */ /* 0x000fe20003f26270 */
[C---:B------:R-:W-:Y:S01]  /*2b00*/  IMAD.HI.U32 R5, R3.reuse, R162, RZ ;  /* 0x000000a203057227 */ /* 0x040fe200078e00ff */
[C---:B------:R-:W-:Y:S02]  /*2b10*/  LOP3.LUT R15, R2.reuse, 0xd0, RZ, 0xfc, !PT ;  /* 0x000000d0020f7812 */ /* 0x040fe400078efcff */
[----:B------:R-:W-:Y:S01]  /*2b20*/  LOP3.LUT R17, R2, 0xd4, RZ, 0xfc, !PT ;  /* 0x000000d402117812 */ /* 0x000fe200078efcff */
[----:B------:R-:W-:Y:S01]  /*2b30*/  @!P5 IMAD.IADD R158, R158, 0x1, -R0 ;  /* 0x000000019e9ed824 */ /* 0x000fe200078e0a00 */
[----:B------:R-:W-:Y:S01]  /*2b40*/  IABS R170, R15 ;  /* 0x0000000f00aa7213 */ /* 0x000fe20000000000 */
[----:B------:R-:W-:Y:S01]  /*2b50*/  IMAD.MOV R5, RZ, RZ, -R5 ;  /* 0x000000ffff057224 */ /* 0x000fe200078e0a05 */
[----:B------:R-:W-:Y:S01]  /*2b60*/  IABS R172, R17 ;  /* 0x0000001100ac7213 */ /* 0x000fe20000000000 */
[----:B------:R-:W-:Y:S01]  /*2b70*/  IMAD.MOV R9, RZ, RZ, -R4 ;  /* 0x000000ffff097224 */ /* 0x000fe200078e0a04 */
[----:B------:R-:W-:Y:S01]  /*2b80*/  ISETP.GT.U32.AND P5, PT, R0, R158, PT ;  /* 0x0000009e0000720c */ /* 0x000fe20003fa4070 */
[----:B------:R-:W-:Y:S01]  /*2b90*/  IMAD.HI.U32 R4, R3, R164, RZ ;  /* 0x000000a403047227 */ /* 0x000fe200078e00ff */
[----:B------:R-:W-:-:S03]  /*2ba0*/  LOP3.LUT R19, R2, 0xd8, RZ, 0xfc, !PT ;  /* 0x000000d802137812 */ /* 0x000fc600078efcff */
[----:B------:R-:W-:Y:S01]  /*2bb0*/  @!P3 IMAD.IADD R156, R156, 0x1, -R0 ;  /* 0x000000019c9cb824 */ /* 0x000fe200078e0a00 */
[----:B------:R-:W-:Y:S01]  /*2bc0*/  IABS R174, R19 ;  /* 0x0000001300ae7213 */ /* 0x000fe20000000000 */
[C---:B------:R-:W-:Y:S02]  /*2bd0*/  IMAD R162, R0.reuse, R5, R162 ;  /* 0x0000000500a27224 */ /* 0x040fe400078e02a2 */
[C---:B------:R-:W-:Y:S02]  /*2be0*/  IMAD R160, R0.reuse, R9, R160 ;  /* 0x0000000900a07224 */ /* 0x040fe400078e02a0 */
[----:B------:R-:W-:Y:S02]  /*2bf0*/  IMAD.MOV R9, RZ, RZ, -R4 ;  /* 0x000000ffff097224 */ /* 0x000fe400078e0a04 */
[----:B------:R-:W-:Y:S01]  /*2c00*/  @!P6 IMAD.MOV R156, RZ, RZ, -R156 ;  /* 0x000000ffff9ce224 */ /* 0x000fe200078e0a9c */
[C---:B------:R-:W-:Y:S01]  /*2c10*/  ISETP.GT.U32.AND P6, PT, R0.reuse, R162, PT ;  /* 0x000000a20000720c */ /* 0x040fe20003fc4070 */
[C---:B------:R-:W-:Y:S01]  /*2c20*/  IMAD R164, R0.reuse, R9, R164 ;  /* 0x0000000900a47224 */ /* 0x040fe200078e02a4 */
[----:B------:R-:W-:Y:S01]  /*2c30*/  ISETP.GT.U32.AND P3, PT, R0, R160, PT ;  /* 0x000000a00000720c */ /* 0x000fe20003f64070 */
[----:B------:R-:W-:-:S02]  /*2c40*/  @!P5 IMAD.IADD R158, R158, 0x1, -R0 ;  /* 0x000000019e9ed824 */ /* 0x000fc400078e0a00 */
[----:B------:R-:W-:Y:S01]  /*2c50*/  IMAD.HI.U32 R5, R3, R168, RZ ;  /* 0x000000a803057227 */ /* 0x000fe200078e00ff */
[----:B------:R-:W-:-:S03]  /*2c60*/  ISETP.GT.U32.AND P5, PT, R0, R164, PT ;  /* 0x000000a40000720c */ /* 0x000fc60003fa4070 */
[----:B------:R-:W-:-:S04]  /*2c70*/  IMAD.HI.U32 R4, R3, R166, RZ ;  /* 0x000000a603047227 */ /* 0x000fc800078e00ff */
[----:B------:R-:W-:Y:S02]  /*2c80*/  @!P6 IMAD.IADD R162, R162, 0x1, -R0 ;  /* 0x00000001a2a2e824 */ /* 0x000fe400078e0a00 */
[----:B------:R-:W-:Y:S02]  /*2c90*/  IMAD.MOV R5, RZ, RZ, -R5 ;  /* 0x000000ffff057224 */ /* 0x000fe400078e0a05 */
[----:B------:R-:W-:Y:S01]  /*2ca0*/  @!P2 IMAD.MOV R158, RZ, RZ, -R158 ;  /* 0x000000ffff9ea224 */ /* 0x000fe200078e0a9e */
[----:B------:R-:W-:Y:S01]  /*2cb0*/  ISETP.GT.U32.AND P6, PT, R0, R162, PT ;  /* 0x000000a20000720c */ /* 0x000fe20003fc4070 */
[----:B------:R-:W-:Y:S01]  /*2cc0*/  @!P5 IMAD.IADD R164, R164, 0x1, -R0 ;  /* 0x00000001a4a4d824 */ /* 0x000fe200078e0a00 */
[----:B------:R-:W-:Y:S01]  /*2cd0*/  ISETP.GE.AND P5, PT, R11, RZ, PT ;  /* 0x000000ff0b00720c */ /* 0x000fe20003fa6270 */
[----:B------:R-:W-:Y:S01]  /*2ce0*/  IMAD.MOV R9, RZ, RZ, -R4 ;  /* 0x000000ffff097224 */ /* 0x000fe200078e0a04 */
[----:B------:R-:W-:Y:S01]  /*2cf0*/  LOP3.LUT R11, R2, 0xe0, RZ, 0xfc, !PT ;  /* 0x000000e0020b7812 */ /* 0x000fe200078efcff */
[----:B------:R-:W-:Y:S01]  /*2d00*/  @!P3 IMAD.IADD R160, R160, 0x1, -R0 ;  /* 0x00000001a0a0b824 */ /* 0x000fe200078e0a00 */
[C---:B------:R-:W-:Y:S01]  /*2d10*/  ISETP.GT.U32.AND P2, PT, R0.reuse, R164, PT ;  /* 0x000000a40000720c */ /* 0x040fe20003f44070 */
[C---:B------:R-:W-:Y:S01]  /*2d20*/  IMAD R168, R0.reuse, R5, R168 ;  /* 0x0000000500a87224 */ /* 0x040fe200078e02a8 */
[----:B------:R-:W-:Y:S01]  /*2d30*/  IABS R178, R11 ;  /* 0x0000000b00b27213 */ /* 0x000fe20000000000 */
[----:B------:R-:W-:Y:S01]  /*2d40*/  IMAD.HI.U32 R4, R3, R170, RZ ;  /* 0x000000aa03047227 */ /* 0x000fe200078e00ff */
[----:B------:R-:W-:-:S03]  /*2d50*/  ISETP.GT.U32.AND P3, PT, R0, R160, PT ;  /* 0x000000a00000720c */ /* 0x000fc60003f64070 */
[----:B------:R-:W-:Y:S02]  /*2d60*/  IMAD R166, R0, R9, R166 ;  /* 0x0000000900a67224 */ /* 0x000fe400078e02a6 */
[----:B------:R-:W-:-:S04]  /*2d70*/  IMAD.HI.U32 R5, R3, R172, RZ ;  /* 0x000000ac03057227 */ /* 0x000fc800078e00ff */
[----:B------:R-:W-:Y:S01]  /*2d80*/  @!P6 IMAD.IADD R162, R162, 0x1, -R0 ;  /* 0x00000001a2a2e824 */ /* 0x000fe200078e0a00 */
[C---:B------:R-:W-:Y:S01]  /*2d90*/  ISETP.GT.U32.AND P6, PT, R0.reuse, R168, PT ;  /* 0x000000a80000720c */ /* 0x040fe20003fc4070 */
[----:B------:R-:W-:Y:S02]  /*2da0*/  IMAD.MOV R9, RZ, RZ, -R4 ;  /* 0x000000ffff097224 */ /* 0x000fe400078e0a04 */
[----:B------:R-:W-:Y:S02]  /*2db0*/  IMAD.MOV R5, RZ, RZ, -R5 ;  /* 0x000000ffff057224 */ /* 0x000fe400078e0a05 */
[----:B------:R-:W-:Y:S01]  /*2dc0*/  IMAD R170, R0, R9, R170 ;  /* 0x0000000900aa7224 */ /* 0x000fe200078e02aa */
[----:B------:R-:W-:Y:S01]  /*2dd0*/  LOP3.LUT R9, R2, 0xdc, RZ, 0xfc, !PT ;  /* 0x000000dc02097812 */ /* 0x000fe200078efcff */
[----:B------:R-:W-:Y:S02]  /*2de0*/  IMAD R172, R0, R5, R172 ;  /* 0x0000000500ac7224 */ /* 0x000fe400078e02ac */
[--C-:B------:R-:W-:Y:S01]  /*2df0*/  @!P2 IMAD.IADD R164, R164, 0x1, -R0.reuse ;  /* 0x00000001a4a4a824 */ /* 0x100fe200078e0a00 */
[----:B------:R-:W-:Y:S01]  /*2e00*/  ISETP.GT.U32.AND P2, PT, R0, R170, PT ;  /* 0x000000aa0000720c */ /* 0x000fe20003f44070 */
[----:B------:R-:W-:Y:S01]  /*2e10*/  @!P3 IMAD.IADD R160, R160, 0x1, -R0 ;  /* 0x00000001a0a0b824 */ /* 0x000fe200078e0a00 */
[C---:B------:R-:W-:Y:S01]  /*2e20*/  ISETP.GT.U32.AND P3, PT, R0.reuse, R166, PT ;  /* 0x000000a60000720c */ /* 0x040fe20003f64070 */
[----:B------:R-:W-:Y:S01]  /*2e30*/  @!P4 IMAD.MOV R164, RZ, RZ, -R164 ;  /* 0x000000ffffa4c224 */ /* 0x000fe200078e0aa4 */
[----:B------:R-:W-:Y:S01]  /*2e40*/  ISETP.GT.U32.AND P4, PT, R0, R172, PT ;  /* 0x000000ac0000720c */ /* 0x000fe20003f84070 */
[----:B------:R-:W-:Y:S01]  /*2e50*/  @!P6 IMAD.IADD R168, R168, 0x1, -R0 ;  /* 0x00000001a8a8e824 */ /* 0x000fe200078e0a00 */
[----:B------:R-:W-:Y:S01]  /*2e60*/  IABS R176, R9 ;  /* 0x0000000900b07213 */ /* 0x000fe20000000000 */
[----:B------:R-:W-:-:S03]  /*2e70*/  IMAD.HI.U32 R4, R3, R174, RZ ;  /* 0x000000ae03047227 */ /* 0x000fc600078e00ff */
[----:B------:R-:W-:Y:S01]  /*2e80*/  ISETP.GT.U32.AND P6, PT, R0, R168, PT ;  /* 0x000000a80000720c */ /* 0x000fe20003fc4070 */
[----:B------:R-:W-:Y:S02]  /*2e90*/  IMAD.MOV R5, RZ, RZ, -R4 ;  /* 0x000000ffff057224 */ /* 0x000fe400078e0a04 */
[--C-:B------:R-:W-:Y:S01]  /*2ea0*/  @!P2 IMAD.IADD R170, R170, 0x1, -R0.reuse ;  /* 0x00000001aaaaa824 */ /* 0x100fe200078e0a00 */
[----:B------:R-:W-:Y:S01]  /*2eb0*/  ISETP.GE.AND P2, PT, R19, RZ, PT ;  /* 0x000000ff1300720c */ /* 0x000fe20003f46270 */
[--C-:B------:R-:W-:Y:S01]  /*2ec0*/  @!P3 IMAD.IADD R166, R166, 0x1, -R0.reuse ;  /* 0x00000001a6a6b824 */ /* 0x100fe200078e0a00 */
[----:B------:R-:W-:Y:S01]  /*2ed0*/  ISETP.GE.AND P3, PT, R13, RZ, PT ;  /* 0x000000ff0d00720c */ /* 0x000fe20003f66270 */
[----:B------:R-:W-:Y:S01]  /*2ee0*/  @!P4 IMAD.IADD R172, R172, 0x1, -R0 ;  /* 0x00000001acacc824 */ /* 0x000fe200078e0a00 */
[C---:B------:R-:W-:Y:S01]  /*2ef0*/  ISETP.GT.U32.AND P4, PT, R0.reuse, R170, PT ;  /* 0x000000aa0000720c */ /* 0x040fe20003f84070 */
[----:B------:R-:W-:Y:S01]  /*2f00*/  IMAD R174, R0, R5, R174 ;  /* 0x0000000500ae7224 */ /* 0x000fe200078e02ae */
[C---:B------:R-:W-:Y:S01]  /*2f10*/  LOP3.LUT R13, R2.reuse, 0xe4, RZ, 0xfc, !PT ;  /* 0x000000e4020d7812 */ /* 0x040fe200078efcff */
[----:B------:R-:W-:Y:S01]  /*2f20*/  IMAD.HI.U32 R4, R3, R176, RZ ;  /* 0x000000b003047227 */ /* 0x000fe200078e00ff */
[----:B------:R-:W-:-:S02]  /*2f30*/  LOP3.LUT R19, R2, 0x10c, RZ, 0xfc, !PT ;  /* 0x0000010c02137812 */ /* 0x000fc400078efcff */
[----:B------:R-:W-:Y:S01]  /*2f40*/  IABS R180, R13 ;  /* 0x0000000d00b47213 */ /* 0x000fe20000000000 */
[----:B------:R-:W-:Y:S01]  /*2f50*/  @!P1 IMAD.MOV R160, RZ, RZ, -R160 ;  /* 0x000000ffffa09224 */ /* 0x000fe200078e0aa0 */
[----:B------:R-:W-:Y:S01]  /*2f60*/  ISETP.GT.U32.AND P1, PT, R0, R166, PT ;  /* 0x000000a60000720c */ /* 0x000fe20003f24070 */
[----:B------:R-:W-:Y:S01]  /*2f70*/  @!P6 IMAD.IADD R168, R168, 0x1, -R0 ;  /* 0x00000001a8a8e824 */ /* 0x000fe200078e0a00 */
[----:B------:R-:W-:Y:S01]  /*2f80*/  ISETP.GT.U32.AND P6, PT, R0, R174, PT ;  /* 0x000000ae0000720c */ /* 0x000fe20003fc4070 */
[----:B------:R-:W-:Y:S01]  /*2f90*/  IMAD.MOV R5, RZ, RZ, -R4 ;  /* 0x000000ffff057224 */ /* 0x000fe200078e0a04 */
[----:B------:R-:W-:Y:S01]  /*2fa0*/  IABS R200, R19 ;  /* 0x0000001300c87213 */ /* 0x000fe20000000000 */
[----:B------:R-:W-:Y:S02]  /*2fb0*/  @!P4 IMAD.IADD R170, R170, 0x1, -R0 ;  /* 0x00000001aaaac824 */ /* 0x000fe400078e0a00 */
[----:B------:R-:W-:Y:S02]  /*2fc0*/  IMAD R176, R0, R5, R176 ;  /* 0x0000000500b07224 */ /* 0x000fe400078e02b0 */
[----:B------:R-:W-:-:S03]  /*2fd0*/  IMAD.HI.U32 R4, R3, R178, RZ ;  /* 0x000000b203047227 */ /* 0x000fc600078e00ff */
[----:B------:R-:W-:Y:S01]  /*2fe0*/  ISETP.GT.U32.AND P4, PT, R0, R176, PT ;  /* 0x000000b00000720c */ /* 0x000fe20003f84070 */
[--C-:B------:R-:W-:Y:S01]  /*2ff0*/  @!P1 IMAD.IADD R166, R166, 0x1, -R0.reuse ;  /* 0x00000001a6a69824 */ /* 0x100fe200078e0a00 */
[----:B------:R-:W-:Y:S01]  /*3000*/  ISETP.GE.AND P1, PT, R17, RZ, PT ;  /* 0x000000ff1100720c */ /* 0x000fe20003f26270 */
[----:B------:R-:W-:Y:S01]  /*3010*/  @!P6 IMAD.IADD R174, R174, 0x1, -R0 ;  /* 0x00000001aeaee824 */ /* 0x000fe200078e0a00 */
[----:B------:R-:W-:Y:S01]  /*3020*/  ISETP.GT.U32.AND P6, PT, R0, R172, PT ;  /* 0x000000ac0000720c */ /* 0x000fe20003fc4070 */
[----:B------:R-:W-:Y:S01]  /*3030*/  @!P5 IMAD.MOV R166, RZ, RZ, -R166 ;  /* 0x000000ffffa6d224 */ /* 0x000fe200078e0aa6 */
[----:B------:R-:W-:Y:S01]  /*3040*/  LOP3.LUT R17, R2, 0xec, RZ, 0xfc, !PT ;  /* 0x000000ec02117812 */ /* 0x000fe200078efcff */
[----:B------:R-:W-:Y:S01]  /*3050*/  IMAD.MOV R5, RZ, RZ, -R4 ;  /* 0x000000ffff057224 */ /* 0x000fe200078e0a04 */
[----:B------:R-:W-:Y:S01]  /*3060*/  ISETP.GT.U32.AND P5, PT, R0, R174, PT ;  /* 0x000000ae0000720c */ /* 0x000fe20003fa4070 */
[----:B------:R-:W-:Y:S01]  /*3070*/  @!P0 IMAD.MOV R162, RZ, RZ, -R162 ;  /* 0x000000ffffa28224 */ /* 0x000fe200078e0aa2 */
[----:B------:R-:W-:Y:S01]  /*3080*/  ISETP.GE.AND P0, PT, R15, RZ, PT ;  /* 0x000000ff0f00720c */ /* 0x000fe20003f06270 */
[----:B------:R-:W-:Y:S01]  /*3090*/  @!P3 IMAD.MOV R168, RZ, RZ, -R168 ;  /* 0x000000ffffa8b224 */ /* 0x000fe200078e0aa8 */
[----:B------:R-:W-:Y:S01]  /*30a0*/  IABS R188, R17 ;  /* 0x0000001100bc7213 */ /* 0x000fe20000000000 */
[----:B------:R-:W-:Y:S01]  /*30b0*/  @!P4 IMAD.IADD R176, R176, 0x1, -R0 ;  /* 0x00000001b0b0c824 */ /* 0x000fe200078e0a00 */
[----:B------:R-:W-:Y:S01]  /*30c0*/  LOP3.LUT R15, R2, 0xe8, RZ, 0xfc, !PT ;  /* 0x000000e8020f7812 */ /* 0x000fe200078efcff */
[----:B------:R-:W-:Y:S01]  /*30d0*/  IMAD.HI.U32 R4, R3, R180, RZ ;  /* 0x000000b403047227 */ /* 0x000fe200078e00ff */
[----:B------:R-:W-:-:S02]  /*30e0*/  ISETP.GE.AND P4, PT, R11, RZ, PT ;  /* 0x000000ff0b00720c */ /* 0x000fc40003f86270 */
[C---:B------:R-:W-:Y:S01]  /*30f0*/  ISETP.GT.U32.AND P3, PT, R0.reuse, R176, PT ;  /* 0x000000b00000720c */ /* 0x040fe20003f64070 */
[----:B------:R-:W-:Y:S01]  /*3100*/  IMAD R178, R0, R5, R178 ;  /* 0x0000000500b27224 */ /* 0x000fe200078e02b2 */
[----:B------:R-:W-:Y:S01]  /*3110*/  IABS R182, R15 ;  /* 0x0000000f00b67213 */ /* 0x000fe20000000000 */
[----:B------:R-:W-:Y:S01]  /*3120*/  @!P6 IMAD.IADD R172, R172, 0x1, -R0 ;  /* 0x00000001acace824 */ /* 0x000fe200078e0a00 */
[----:B------:R-:W-:Y:S01]  /*3130*/  ISETP.GE.AND P6, PT, R9, RZ, PT ;  /* 0x000000ff0900720c */ /* 0x000fe20003fc6270 */
[----:B------:R-:W-:Y:S01]  /*3140*/  IMAD.MOV R9, RZ, RZ, -R4 ;  /* 0x000000ffff097224 */ /* 0x000fe200078e0a04 */
[----:B------:R-:W-:Y:S01]  /*3150*/  LOP3.LUT R11, R2, 0xf0, RZ, 0xfc, !PT ;  /* 0x000000f0020b7812 */ /* 0x000fe200078efcff */
[----:B------:R-:W-:Y:S01]  /*3160*/  @!P5 IMAD.IADD R174, R174, 0x1, -R0 ;  /* 0x00000001aeaed824 */ /* 0x000fe200078e0a00 */
[----:B------:R-:W-:Y:S01]  /*3170*/  ISETP.GT.U32.AND P5, PT, R0, R178, PT ;  /* 0x000000b20000720c */ /* 0x000fe20003fa4070 */
[----:B------:R-:W-:Y:S01]  /*3180*/  IMAD.HI.U32 R4, R3, R188, RZ ;  /* 0x000000bc03047227 */ /* 0x000fe200078e00ff */
[----:B------:R-:W-:-:S03]  /*3190*/  IABS R186, R11 ;  /* 0x0000000b00ba7213 */ /* 0x000fc60000000000 */
[----:B------:R-:W-:Y:S02]  /*31a0*/  IMAD R180, R0, R9, R180 ;  /* 0x0000000900b47224 */ /* 0x000fe400078e02b4 */
[----:B------:R-:W-:Y:S02]  /*31b0*/  IMAD.MOV R9, RZ, RZ, -R4 ;  /* 0x000000ffff097224 */ /* 0x000fe400078e0a04 */
[----:B------:R-:W-:-:S04]  /*31c0*/  IMAD.HI.U32 R5, R3, R182, RZ ;  /* 0x000000b603057227 */ /* 0x000fc800078e00ff */
[----:B------:R-:W-:Y:S01]  /*31d0*/  @!P3 IMAD.IADD R176, R176, 0x1, -R0 ;  /* 0x00000001b0b0b824 */ /* 0x000fe200078e0a00 */
[----:B------:R-:W-:Y:S01]  /*31e0*/  ISETP.GE.AND P3, PT, R15, RZ, PT ;  /* 0x000000ff0f00720c */ /* 0x000fe20003f66270 */
[----:B------:R-:W-:Y:S01]  /*31f0*/  IMAD R188, R0, R9, R188 ;  /* 0x0000000900bc7224 */ /* 0x000fe200078e02bc */
[----:B------:R-:W-:Y:S01]  /*3200*/  LOP3.LUT R15, R2, 0x104, RZ, 0xfc, !PT ;  /* 0x00000104020f7812 */ /* 0x000fe200078efcff */
[----:B------:R-:W-:Y:S02]  /*3210*/  IMAD.MOV R5, RZ, RZ, -R5 ;  /* 0x000000ffff057224 */ /* 0x000fe400078e0a05 */
[----:B------:R-:W-:Y:S01]  /*3220*/  @!P6 IMAD.MOV R176, RZ, RZ, -R176 ;  /* 0x000000ffffb0e224 */ /* 0x000fe200078e0ab0 */
[C---:B------:R-:W-:Y:S01]  /*3230*/  ISETP.GT.U32.AND P6, PT, R0.reuse, R188, PT ;  /* 0x000000bc0000720c */ /* 0x040fe20003fc4070 */
[----:B------:R-:W-:Y:S01]  /*3240*/  IMAD R182, R0, R5, R182 ;  /* 0x0000000500b67224 */ /* 0x000fe200078e02b6 */
[----:B------:R-:W-:Y:S01]  /*3250*/  IABS R192, R15 ;  /* 0x0000000f00c07213 */ /* 0x000fe20000000000 */
[----:B------:R-:W-:-:S02]  /*3260*/  @!P5 IMAD.IADD R178, R178, 0x1, -R0 ;  /* 0x00000001b2b2d824 */ /* 0x000fc400078e0a00 */
[----:B------:R-:W-:-:S03]  /*3270*/  IMAD.HI.U32 R5, R3, R186, RZ ;  /* 0x000000ba03057227 */ /* 0x000fc600078e00ff */
[C---:B------:R-:W-:Y:S01]  /*3280*/  ISETP.GT.U32.AND P5, PT, R0.reuse, R178, PT ;  /* 0x000000b20000720c */ /* 0x040fe20003fa4070 */
[----:B------:R-:W-:Y:S01]  /*3290*/  @!P0 IMAD.MOV R170, RZ, RZ, -R170 ;  /* 0x000000ffffaa8224 */ /* 0x000fe200078e0aaa */
[C---:B------:R-:W-:Y:S01]  /*32a0*/  ISETP.GT.U32.AND P0, PT, R0.reuse, R180, PT ;  /* 0x000000b40000720c */ /* 0x040fe20003f04070 */
[----:B------:R-:W-:Y:S02]  /*32b0*/  IMAD.MOV R5, RZ, RZ, -R5 ;  /* 0x000000ffff057224 */ /* 0x000fe400078e0a05 */
[----:B------:R-:W-:Y:S01]  /*32c0*/  @!P1 IMAD.MOV R172, RZ, RZ, -R172 ;  /* 0x000000ffffac9224 */ /* 0x000fe200078e0aac */
[C---:B------:R-:W-:Y:S01]  /*32d0*/  ISETP.GT.U32.AND P1, PT, R0.reuse, R182, PT ;  /* 0x000000b60000720c */ /* 0x040fe20003f24070 */
[----:B------:R-:W-:Y:S01]  /*32e0*/  IMAD R186, R0, R5, R186 ;  /* 0x0000000500ba7224 */ /* 0x000fe200078e02ba */
[----:B------:R-:W-:Y:S01]  /*32f0*/  LOP3.LUT R5, R2, 0xf4, RZ, 0xfc, !PT ;  /* 0x000000f402057812 */ /* 0x000fe200078efcff */
[----:B------:R-:W-:Y:S02]  /*3300*/  @!P6 IMAD.IADD R188, R188, 0x1, -R0 ;  /* 0x00000001bcbce824 */ /* 0x000fe400078e0a00 */
[----:B------:R-:W-:Y:S01]  /*3310*/  @!P2 IMAD.MOV R174, RZ, RZ, -R174 ;  /* 0x000000ffffaea224 */ /* 0x000fe200078e0aae */
[----:B------:R-:W-:Y:S01]  /*3320*/  IABS R184, R5 ;  /* 0x0000000500b87213 */ /* 0x000fe20000000000 */
[--C-:B------:R-:W-:Y:S01]  /*3330*/  @!P5 IMAD.IADD R178, R178, 0x1, -R0.reuse ;  /* 0x00000001b2b2d824 */ /* 0x100fe200078e0a00 */
[----:B------:R-:W-:Y:S01]  /*3340*/  ISETP.GT.U32.AND P6, PT, R0, R188, PT ;  /* 0x000000bc0000720c */ /* 0x000fe20003fc4070 */
[----:B------:R-:W-:Y:S01]  /*3350*/  @!P0 IMAD.IADD R180, R180, 0x1, -R0 ;  /* 0x00000001b4b48824 */ /* 0x000fe200078e0a00 */
[----:B------:R-:W-:Y:S01]  /*3360*/  ISETP.GE.AND P2, PT, R13, RZ, PT ;  /* 0x000000ff0d00720c */ /* 0x000fe20003f46270 */
[----:B------:R-:W-:Y:S01]  /*3370*/  IMAD.HI.U32 R4, R3, R184, RZ ;  /* 0x000000b803047227 */ /* 0x000fe200078e00ff */
[----:B------:R-:W-:-:S02]  /*3380*/  LOP3.LUT R13, R2, 0xf8, RZ, 0xfc, !PT ;  /* 0x000000f8020d7812 */ /* 0x000fc400078efcff */
[----:B------:R-:W-:Y:S01]  /*3390*/  ISETP.GT.U32.AND P0, PT, R0, R180, PT ;  /* 0x000000b40000720c */ /* 0x000fe20003f04070 */
[----:B------:R-:W-:Y:S01]  /*33a0*/  @!P1 IMAD.IADD R182, R182, 0x1, -R0 ;  /* 0x00000001b6b69824 */ /* 0x000fe200078e0a00 */
[----:B------:R-:W-:Y:S01]  /*33b0*/  IABS R190, R13 ;  /* 0x0000000d00be7213 */ /* 0x000fe20000000000 */
[----:B------:R-:W-:Y:S01]  /*33c0*/  @!P4 IMAD.MOV R178, RZ, RZ, -R178 ;  /* 0x000000ffffb2c224 */ /* 0x000fe200078e0ab2 */
[C---:B------:R-:W-:Y:S01]  /*33d0*/  ISETP.GT.U32.AND P4, PT, R0.reuse, R186, PT ;  /* 0x000000ba0000720c */ /* 0x040fe20003f84070 */
[----:B------:R-:W-:Y:S01]  /*33e0*/  IMAD.MOV R9, RZ, RZ, -R4 ;  /* 0x000000ffff097224 */ /* 0x000fe200078e0a04 */
[----:B------:R-:W-:Y:S01]  /*33f0*/  ISETP.GT.U32.AND P1, PT, R0, R182, PT ;  /* 0x000000b60000720c */ /* 0x000fe20003f24070 */
[----:B------:R-:W-:Y:S01]  /*3400*/  @!P6 IMAD.IADD R188, R188, 0x1, -R0 ;  /* 0x00000001bcbce824 */ /* 0x000fe200078e0a00 */
[----:B------:R-:W-:Y:S01]  /*3410*/  ISETP.GE.AND P5, PT, R17, RZ, PT ;  /* 0x000000ff1100720c */ /* 0x000fe20003fa6270 */
[----:B------:R-:W-:Y:S01]  /*3420*/  IMAD R184, R0, R9, R184 ;  /* 0x0000000900b87224 */ /* 0x000fe200078e02b8 */
[----:B------:R-:W-:-:S03]  /*3430*/  LOP3.LUT R17, R2, 0x108, RZ, 0xfc, !PT ;  /* 0x0000010802117812 */ /* 0x000fc600078efcff */
[--C-:B------:R-:W-:Y:S01]  /*3440*/  @!P0 IMAD.IADD R180, R180, 0x1, -R0.reuse ;  /* 0x00000001b4b48824 */ /* 0x100fe200078e0a00 */
[----:B------:R-:W-:Y:S02]  /*3450*/  ISETP.GT.U32.AND P6, PT, R0, R184, PT ;  /* 0x000000b80000720c */ /* 0x000fe40003fc4070 */
[----:B------:R-:W-:Y:S01]  /*3460*/  ISETP.GE.AND P0, PT, R11, RZ, PT ;  /* 0x000000ff0b00720c */ /* 0x000fe20003f06270 */
[--C-:B------:R-:W-:Y:S01]  /*3470*/  @!P4 IMAD.IADD R186, R186, 0x1, -R0.reuse ;  /* 0x00000001babac824 */ /* 0x100fe200078e0a00 */
[----:B------:R-:W-:Y:S01]  /*3480*/  LOP3.LUT R11, R2, 0xfc, RZ, 0xfc, !PT ;  /* 0x000000fc020b7812 */ /* 0x000fe200078efcff */
[----:B------:R-:W-:Y:S01]  /*3490*/  @!P1 IMAD.IADD R182, R182, 0x1, -R0 ;  /* 0x00000001b6b69824 */ /* 0x000fe200078e0a00 */
[----:B------:R-:W-:Y:S01]  /*34a0*/  ISETP.GE.AND P1, PT, R5, RZ, PT ;  /* 0x000000ff0500720c */ /* 0x000fe20003f26270 */
[----:B------:R-:W-:Y:S01]  /*34b0*/  @!P2 IMAD.MOV R180, RZ, RZ, -R180 ;  /* 0x000000ffffb4a224 */ /* 0x000fe200078e0ab4 */
[----:B------:R-:W-:Y:S01]  /*34c0*/  IABS R194, R11 ;  /* 0x0000000b00c27213 */ /* 0x000fe20000000000 */
[----:B------:R-:W-:Y:S01]  /*34d0*/  IMAD.HI.U32 R5, R3, R190, RZ ;  /* 0x000000be03057227 */ /* 0x000fe200078e00ff */
[----:B------:R-:W-:-:S02]  /*34e0*/  ISETP.GE.AND P2, PT, R13, RZ, PT ;  /* 0x000000ff0d00720c */ /* 0x000fc40003f46270 */
[----:B------:R-:W-:Y:S01]  /*34f0*/  ISETP.GT.U32.AND P4, PT, R0, R186, PT ;  /* 0x000000ba0000720c */ /* 0x000fe20003f84070 */
[----:B------:R-:W-:Y:S01]  /*3500*/  IMAD.MOV R5, RZ, RZ, -R5 ;  /* 0x000000ffff057224 */ /* 0x000fe200078e0a05 */
[----:B------:R-:W-:Y:S01]  /*3510*/  LOP3.LUT R13, R2, 0x100, RZ, 0xfc, !PT ;  /* 0x00000100020d7812 */ /* 0x000fe200078efcff */
[----:B------:R-:W-:Y:S01]  /*3520*/  @!P6 IMAD.IADD R184, R184, 0x1, -R0 ;  /* 0x00000001b8b8e824 */ /* 0x000fe200078e0a00 */
[----:B------:R-:W-:Y:S01]  /*3530*/  IABS R198, R17 ;  /* 0x0000001100c67213 */ /* 0x000fe20000000000 */
[----:B------:R-:W-:Y:S01]  /*3540*/  IMAD.HI.U32 R4, R3, R194, RZ ;  /* 0x000000c203047227 */ /* 0x000fe200078e00ff */
[----:B------:R-:W-:-:S03]  /*3550*/  IABS R196, R13 ;  /* 0x0000000d00c47213 */ /* 0x000fc60000000000 */
[C---:B------:R-:W-:Y:S02]  /*3560*/  IMAD R190, R0.reuse, R5, R190 ;  /* 0x0000000500be7224 */ /* 0x040fe400078e02be */
[----:B------:R-:W-:Y:S01]  /*3570*/  @!P3 IMAD.MOV R182, RZ, RZ, -R182 ;  /* 0x000000ffffb6b224 */ /* 0x000fe200078e0ab6 */
[----:B------:R-:W-:Y:S01]  /*3580*/  ISETP.GT.U32.AND P3, PT, R0, R184, PT ;  /* 0x000000b80000720c */ /* 0x000fe20003f64070 */
[----:B------:R-:W-:Y:S02]  /*3590*/  IMAD.MOV R5, RZ, RZ, -R4 ;  /* 0x000000ffff057224 */ /* 0x000fe400078e0a04 */
[----:B------:R-:W-:-:S04]  /*35a0*/  IMAD.HI.U32 R4, R3, R196, RZ ;  /* 0x000000c403047227 */ /* 0x000fc800078e00ff */
[----:B------:R-:W-:Y:S01]  /*35b0*/  @!P4 IMAD.IADD R186, R186, 0x1, -R0 ;  /* 0x00000001babac824 */ /* 0x000fe200078e0a00 */
[C---:B------:R-:W-:Y:S01]  /*35c0*/  ISETP.GT.U32.AND P4, PT, R0.reuse, R190, PT ;  /* 0x000000be0000720c */ /* 0x040fe20003f84070 */
[----:B------:R-:W-:Y:S02]  /*35d0*/  IMAD R194, R0, R5, R194 ;  /* 0x0000000500c27224 */ /* 0x000fe400078e02c2 */
[----:B------:R-:W-:Y:S02]  /*35e0*/  IMAD.MOV R9, RZ, RZ, -R4 ;  /* 0x000000ffff097224 */ /* 0x000fe400078e0a04 */
[----:B------:R-:W-:Y:S01]  /*35f0*/  @!P3 IMAD.IADD R184, R184, 0x1, -R0 ;  /* 0x00000001b8b8b824 */ /* 0x000fe200078e0a00 */
[C---:B------:R-:W-:Y:S01]  /*3600*/  ISETP.GT.U32.AND P6, PT, R0.reuse, R194, PT ;  /* 0x000000c20000720c */ /* 0x040fe20003fc4070 */
[----:B------:R-:W-:Y:S02]  /*3610*/  IMAD R196, R0, R9, R196 ;  /* 0x0000000900c47224 */ /* 0x000fe400078e02c4 */
[----:B------:R-:W-:-:S03]  /*3620*/  IMAD.HI.U32 R4, R3, R198, RZ ;  /* 0x000000c603047227 */ /* 0x000fc600078e00ff */
[----:B------:R-:W-:Y:S01]  /*3630*/  ISETP.GT.U32.AND P3, PT, R0, R196, PT ;  /* 0x000000c40000720c */ /* 0x000fe20003f64070 */
[----:B------:R-:W-:Y:S01]  /*3640*/  @!P4 IMAD.IADD R190, R190, 0x1, -R0 ;  /* 0x00000001bebec824 */ /* 0x000fe200078e0a00 */
[----:B------:R-:W-:Y:S01]  /*3650*/  ISETP.GE.AND P4, PT, R11, RZ, PT ;  /* 0x000000ff0b00720c */ /* 0x000fe20003f86270 */
[----:B------:R-:W-:Y:S02]  /*3660*/  IMAD.MOV R9, RZ, RZ, -R4 ;  /* 0x000000ffff097224 */ /* 0x000fe400078e0a04 */
[----:B------:R-:W-:-:S04]  /*3670*/  IMAD.HI.U32 R5, R3, R192, RZ ;  /* 0x000000c003057227 */ /* 0x000fc800078e00ff */
[----:B------:R-:W-:Y:S01]  /*3680*/  @!P6 IMAD.IADD R194, R194, 0x1, -R0 ;  /* 0x00000001c2c2e824 */ /* 0x000fe200078e0a00 */
[C---:B------:R-:W-:Y:S01]  /*3690*/  ISETP.GT.U32.AND P6, PT, R0.reuse, R190, PT ;  /* 0x000000be0000720c */ /* 0x040fe20003fc4070 */
[----:B------:R-:W-:Y:S02]  /*36a0*/  IMAD R198, R0, R9, R198 ;  /* 0x0000000900c67224 */ /* 0x000fe400078e02c6 */
[----:B------:R-:W-:Y:S02]  /*36b0*/  @!P3 IMAD.IADD R196, R196, 0x1, -R0 ;  /* 0x00000001c4c4b824 */ /* 0x000fe400078e0a00 */
[----:B------:R-:W-:Y:S01]  /*36c0*/  IMAD.MOV R5, RZ, RZ, -R5 ;  /* 0x000000ffff057224 */ /* 0x000fe200078e0a05 */
[C---:B------:R-:W-:Y:S01]  /*36d0*/  ISETP.GT.U32.AND P3, PT, R0.reuse, R198, PT ;  /* 0x000000c60000720c */ /* 0x040fe20003f64070 */
[----:B------:R-:W-:Y:S01]  /*36e0*/  @!P0 IMAD.MOV R186, RZ, RZ, -R186 ;  /* 0x000000ffffba8224 */ /* 0x000fe200078e0aba */
[----:B------:R-:W-:Y:S01]  /*36f0*/  ISETP.GE.AND P0, PT, R13, RZ, PT ;  /* 0x000000ff0d00720c */ /* 0x000fe20003f06270 */
[----:B------:R-:W-:Y:S01]  /*3700*/  IMAD R192, R0, R5, R192 ;  /* 0x0000000500c07224 */ /* 0x000fe200078e02c0 */
[----:B------:R-:W-:Y:S01]  /*3710*/  LOP3.LUT R13, R2, 0x110, RZ, 0xfc, !PT ;  /* 0x00000110020d7812 */ /* 0x000fe200078efcff */
[----:B------:R-:W-:Y:S01]  /*3720*/  @!P5 IMAD.MOV R188, RZ, RZ, -R188 ;  /* 0x000000ffffbcd224 */ /* 0x000fe200078e0abc */
[----:B------:R-:W-:Y:S01]  /*3730*/  ISETP.GT.U32.AND P5, PT, R0, R194, PT ;  /* 0x000000c20000720c */ /* 0x000fe20003fa4070 */
[----:B------:R-:W-:Y:S01]  /*3740*/  @!P6 IMAD.IADD R190, R190, 0x1, -R0 ;  /* 0x00000001bebee824 */ /* 0x000fe200078e0a00 */
[----:B------:R-:W-:Y:S01]  /*3750*/  IABS R204, R13 ;  /* 0x0000000d00cc7213 */ /* 0x000fe20000000000 */
[----:B------:R-:W-:Y:S01]  /*3760*/  @!P1 IMAD.MOV R184, RZ, RZ, -R184 ;  /* 0x000000ffffb89224 */ /* 0x000fe200078e0ab8 */
[C---:B------:R-:W-:Y:S01]  /*3770*/  ISETP.GT.U32.AND P1, PT, R0.reuse, R192, PT ;  /* 0x000000c00000720c */ /* 0x040fe20003f24070 */
[----:B------:R-:W-:Y:S01]  /*3780*/  @!P2 IMAD.MOV R190, RZ, RZ, -R190 ;  /* 0x000000ffffbea224 */ /* 0x000fe200078e0abe */
[----:B------:R-:W-:Y:S01]  /*3790*/  ISETP.GT.U32.AND P2, PT, R0, R196, PT ;  /* 0x000000c40000720c */ /* 0x000fe20003f44070 */
[----:B------:R-:W-:Y:S01]  /*37a0*/  @!P3 IMAD.IADD R198, R198, 0x1, -R0 ;  /* 0x00000001c6c6b824 */ /* 0x000fe200078e0a00 */
[----:B------:R-:W-:Y:S01]  /*37b0*/  ISETP.GE.AND P6, PT, R15, RZ, PT ;  /* 0x000000ff0f00720c */ /* 0x000fe20003fc6270 */
[----:B------:R-:W-:Y:S01]  /*37c0*/  IMAD.HI.U32 R5, R3, R200, RZ ;  /* 0x000000c803057227 */ /* 0x000fe200078e00ff */
[----:B------:R-:W-:-:S02]  /*37d0*/  LOP3.LUT R15, R2, 0x114, RZ, 0xfc, !PT ;  /* 0x00000114020f7812 */ /* 0x000fc400078efcff */
[----:B------:R-:W-:Y:S01]  /*37e0*/  ISETP.GT.U32.AND P3, PT, R0, R198, PT ;  /* 0x000000c60000720c */ /* 0x000fe20003f64070 */
[----:B------:R-:W-:Y:S01]  /*37f0*/  IMAD.MOV R5, RZ, RZ, -R5 ;  /* 0x000000ffff057224 */ /* 0x000fe200078e0a05 */
[----:B------:R-:W-:Y:S01]  /*3800*/  IABS R202, R15 ;  /* 0x0000000f00ca7213 */ /* 0x000fe20000000000 */
[----:B------:R-:W-:-:S04]  /*3810*/  IMAD.HI.U32 R4, R3, R204, RZ ;  /* 0x000000cc03047227 */ /* 0x000fc800078e00ff */
[----:B------:R-:W-:Y:S02]  /*3820*/  IMAD R200, R0, R5, R200 ;  /* 0x0000000500c87224 */ /* 0x000fe400078e02c8 */
[----:B------:R-:W-:Y:S02]  /*3830*/  IMAD.MOV R5, RZ, RZ, -R4 ;  /* 0x000000ffff057224 */ /* 0x000fe400078e0a04 */
        /* <DEDUP_REMOVED lines=8> */
[----:B------:R-:W-:Y:S01]  /*38c0*/  @!P3 IMAD.IADD R198, R198, 0x1, -R0 ;  /* 0x00000001c6c6b824 */ /* 0x000fe200078e0a00 */
[----:B------:R-:W-:Y:S01]  /*38d0*/  IABS R208, R17 ;  /* 0x0000001100d07213 */ /* 0x000fe20000000000 */
[----:B------:R-:W-:Y:S01]  /*38e0*/  IMAD.HI.U32 R4, R3, R202, RZ ;  /* 0x000000ca03047227 */ /* 0x000fe200078e00ff */
[----:B------:R-:W-:-:S03]  /*38f0*/  ISETP.GT.U32.AND P3, PT, R0, R204, PT ;  /* 0x000000cc0000720c */ /* 0x000fc60003f64070 */
[----:B------:R-:W-:-:S04]  /*3900*/  IMAD.HI.U32 R5, R3, R208, RZ ;  /* 0x000000d003057227 */ /* 0x000fc800078e00ff */
[----:B------:R-:W-:Y:S02]  /*3910*/  IMAD.MOV R5, RZ, RZ, -R5 ;  /* 0x000000ffff057224 */ /* 0x000fe400078e0a05 */
[--C-:B------:R-:W-:Y:S01]  /*3920*/  @!P2 IMAD.IADD R200, R200, 0x1, -R0.reuse ;  /* 0x00000001c8c8a824 */ /* 0x100fe200078e0a00 */
[----:B------:R-:W-:Y:S01]  /*3930*/  ISETP.GE.AND P2, PT, R13, RZ, PT ;  /* 0x000000ff0d00720c */ /* 0x000fe20003f46270 */
[----:B------:R-:W-:Y:S01]  /*3940*/  @!P1 IMAD.IADD R192, R192, 0x1, -R0 ;  /* 0x00000001c0c09824 */ /* 0x000fe200078e0a00 */
[----:B------:R-:W-:Y:S01]  /*3950*/  ISETP.GE.AND P1, PT, R19, RZ, PT ;  /* 0x000000ff1300720c */ /* 0x000fe20003f26270 */
[----:B------:R-:W-:Y:S01]  /*3960*/  IMAD R208, R0, R5, R208 ;  /* 0x0000000500d07224 */ /* 0x000fe200078e02d0 */
[----:B------:R-:W-:Y:S01]  /*3970*/  LOP3.LUT R13, R2, 0x128, RZ, 0xfc, !PT ;  /* 0x00000128020d7812 */ /* 0x000fe200078efcff */
[----:B------:R-:W-:Y:S01]  /*3980*/  @!P3 IMAD.IADD R204, R204, 0x1, -R0 ;  /* 0x00000001ccccb824 */ /* 0x000fe200078e0a00 */
[----:B------:R-:W-:Y:S01]  /*3990*/  ISETP.GT.U32.AND P3, PT, R0, R200, PT ;  /* 0x000000c80000720c */ /* 0x000fe20003f64070 */
[----:B------:R-:W-:Y:S01]  /*39a0*/  IMAD.HI.U32 R9, R3, R206, RZ ;  /* 0x000000ce03097227 */ /* 0x000fe200078e00ff */
[----:B------:R-:W-:-:S02]  /*39b0*/  IABS R218, R13 ;  /* 0x0000000d00da7213 */ /* 0x000fc40000000000 */
[----:B------:R-:W-:Y:S01]  /*39c0*/  LOP3.LUT R19, R2, 0x150, RZ, 0xfc, !PT ;  /* 0x0000015002137812 */ /* 0x000fe200078efcff */
[----:B------:R-:W-:Y:S01]  /*39d0*/  @!P6 IMAD.MOV R192, RZ, RZ, -R192 ;  /* 0x000000ffffc0e224 */ /* 0x000fe200078e0ac0 */
[C---:B------:R-:W-:Y:S01]  /*39e0*/  ISETP.GT.U32.AND P6, PT, R0.reuse, R208, PT ;  /* 0x000000d00000720c */ /* 0x040fe20003fc4070 */
[----:B------:R-:W-:Y:S01]  /*39f0*/  IMAD.MOV R11, RZ, RZ, -R4 ;  /* 0x000000ffff0b7224 */ /* 0x000fe200078e0a04 */
[----:B------:R-:W-:Y:S01]  /*3a00*/  IABS R234, R19 ;  /* 0x0000001300ea7213 */ /* 0x000fe20000000000 */
[----:B------:R-:W-:Y:S02]  /*3a10*/  IMAD.MOV R9, RZ, RZ, -R9 ;  /* 0x000000ffff097224 */ /* 0x000fe400078e0a09 */
[----:B------:R-:W-:Y:S01]  /*3a20*/  IMAD R202, R0, R11, R202 ;  /* 0x0000000b00ca7224 */ /* 0x000fe200078e02ca */
[----:B------:R-:W-:Y:S01]  /*3a30*/  LOP3.LUT R11, R2, 0x120, RZ, 0xfc, !PT ;  /* 0x00000120020b7812 */ /* 0x000fe200078efcff */
[----:B------:R-:W-:Y:S01]  /*3a40*/  IMAD R206, R0, R9, R206 ;  /* 0x0000000900ce7224 */ /* 0x000fe200078e02ce */
[----:B------:R-:W-:Y:S01]  /*3a50*/  LOP3.LUT R9, R2, 0x124, RZ, 0xfc, !PT ;  /* 0x0000012402097812 */ /* 0x000fe200078efcff */
[----:B------:R-:W-:Y:S01]  /*3a60*/  @!P4 IMAD.MOV R194, RZ, RZ, -R194 ;  /* 0x000000ffffc2c224 */ /* 0x000fe200078e0ac2 */
[----:B------:R-:W-:Y:S01]  /*3a70*/  IABS R210, R11 ;  /* 0x0000000b00d27213 */ /* 0x000fe20000000000 */
[--C-:B------:R-:W-:Y:S01]  /*3a80*/  @!P3 IMAD.IADD R200, R200, 0x1, -R0.reuse ;  /* 0x00000001c8c8b824 */ /* 0x100fe200078e0a00 */
[----:B------:R-:W-:Y:S01]  /*3a90*/  ISETP.GT.U32.AND P4, PT, R0, R204, PT ;  /* 0x000000cc0000720c */ /* 0x000fe20003f84070 */
[----:B------:R-:W-:Y:S01]  /*3aa0*/  @!P6 IMAD.IADD R208, R208, 0x1, -R0 ;  /* 0x00000001d0d0e824 */ /* 0x000fe200078e0a00 */
[----:B------:R-:W-:Y:S01]  /*3ab0*/  ISETP.GT.U32.AND P3, PT, R0, R206, PT ;  /* 0x000000ce0000720c */ /* 0x000fe20003f64070 */
[----:B------:R-:W-:Y:S01]  /*3ac0*/  IMAD.HI.U32 R4, R3, R210, RZ ;  /* 0x000000d203047227 */ /* 0x000fe200078e00ff */
[----:B------:R-:W-:-:S03]  /*3ad0*/  IABS R212, R9 ;  /* 0x0000000900d47213 */ /* 0x000fc60000000000 */
[----:B------:R-:W-:Y:S01]  /*3ae0*/  @!P1 IMAD.MOV R200, RZ, RZ, -R200 ;  /* 0x000000ffffc89224 */ /* 0x000fe200078e0ac8 */
[----:B------:R-:W-:Y:S01]  /*3af0*/  ISETP.GT.U32.AND P1, PT, R0, R208, PT ;  /* 0x000000d00000720c */ /* 0x000fe20003f24070 */
[----:B------:R-:W-:Y:S02]  /*3b00*/  IMAD.MOV R5, RZ, RZ, -R4 ;  /* 0x000000ffff057224 */ /* 0x000fe400078e0a04 */
[----:B------:R-:W-:-:S04]  /*3b10*/  IMAD.HI.U32 R4, R3, R212, RZ ;  /* 0x000000d403047227 */ /* 0x000fc800078e00ff */
[----:B------:R-:W-:Y:S02]  /*3b20*/  IMAD R210, R0, R5, R210 ;  /* 0x0000000500d27224 */ /* 0x000fe400078e02d2 */
[----:B------:R-:W-:Y:S01]  /*3b30*/  @!P4 IMAD.IADD R204, R204, 0x1, -R0 ;  /* 0x00000001ccccc824 */ /* 0x000fe200078e0a00 */
[----:B------:R-:W-:Y:S01]  /*3b40*/  ISETP.GE.AND P4, PT, R17, RZ, PT ;  /* 0x000000ff1100720c */ /* 0x000fe20003f86270 */
[----:B------:R-:W-:Y:S01]  /*3b50*/  IMAD.MOV R5, RZ, RZ, -R4 ;  /* 0x000000ffff057224 */ /* 0x000fe200078e0a04 */
[----:B------:R-:W-:Y:S01]  /*3b60*/  LOP3.LUT R17, R2, 0x14c, RZ, 0xfc, !PT ;  /* 0x0000014c02117812 */ /* 0x000fe200078efcff */
[----:B------:R-:W-:Y:S02]  /*3b70*/  @!P3 IMAD.IADD R206, R206, 0x1, -R0 ;  /* 0x00000001ceceb824 */ /* 0x000fe400078e0a00 */
[----:B------:R-:W-:Y:S01]  /*3b80*/  @!P0 IMAD.MOV R196, RZ, RZ, -R196 ;  /* 0x000000ffffc48224 */ /* 0x000fe200078e0ac4 */
[C---:B------:R-:W-:Y:S01]  /*3b90*/  ISETP.GT.U32.AND P0, PT, R0.reuse, R202, PT ;  /* 0x000000ca0000720c */ /* 0x040fe20003f04070 */
[C---:B------:R-:W-:Y:S01]  /*3ba0*/  IMAD R212, R0.reuse, R5, R212 ;  /* 0x0000000500d47224 */ /* 0x040fe200078e02d4 */
[C---:B------:R-:W-:Y:S01]  /*3bb0*/  ISETP.GT.U32.AND P3, PT, R0.reuse, R206, PT ;  /* 0x000000ce0000720c */ /* 0x040fe20003f64070 */
[----:B------:R-:W-:Y:S01]  /*3bc0*/  @!P2 IMAD.MOV R204, RZ, RZ, -R204 ;  /* 0x000000ffffcca224 */ /* 0x000fe200078e0acc */
[----:B------:R-:W-:Y:S01]  /*3bd0*/  ISETP.GT.U32.AND P2, PT, R0, R210, PT ;  /* 0x000000d20000720c */ /* 0x000fe20003f44070 */
[----:B------:R-:W-:Y:S01]  /*3be0*/  @!P1 IMAD.IADD R208, R208, 0x1, -R0 ;  /* 0x00000001d0d09824 */ /* 0x000fe200078e0a00 */
[----:B------:R-:W-:Y:S01]  /*3bf0*/  ISETP.GT.U32.AND P1, PT, R0, R212, PT ;  /* 0x000000d40000720c */ /* 0x000fe20003f24070 */
[----:B------:R-:W-:Y:S01]  /*3c00*/  @!P5 IMAD.MOV R198, RZ, RZ, -R198 ;  /* 0x000000ffffc6d224 */ /* 0x000fe200078e0ac6 */
[----:B------:R-:W-:Y:S01]  /*3c10*/  ISETP.GE.AND P5, PT, R15, RZ, PT ;  /* 0x000000ff0f00720c */ /* 0x000fe20003fa6270 */
[----:B------:R-:W-:Y:S01]  /*3c20*/  IMAD.HI.U32 R4, R3, R218, RZ ;  /* 0x000000da03047227 */ /* 0x000fe200078e00ff */
[----:B------:R-:W-:-:S02]  /*3c30*/  LOP3.LUT R15, R2, 0x12c, RZ, 0xfc, !PT ;  /* 0x0000012c020f7812 */ /* 0x000fc400078efcff */
[----:B------:R-:W-:Y:S01]  /*3c40*/  IABS R232, R17 ;  /* 0x0000001100e87213 */ /* 0x000fe20000000000 */
[--C-:B------:R-:W-:Y:S01]  /*3c50*/  @!P0 IMAD.IADD R202, R202, 0x1, -R0.reuse ;  /* 0x00000001caca8824 */ /* 0x100fe200078e0a00 */
[----:B------:R-:W-:Y:S01]  /*3c60*/  IABS R214, R15 ;  /* 0x0000000f00d67213 */ /* 0x000fe20000000000 */
[--C-:B------:R-:W-:Y:S01]  /*3c70*/  @!P3 IMAD.IADD R206, R206, 0x1, -R0.reuse ;  /* 0x00000001ceceb824 */ /* 0x100fe200078e0a00 */
[----:B------:R-:W-:Y:S01]  /*3c80*/  ISETP.GE.AND P3, PT, R9, RZ, PT ;  /* 0x000000ff0900720c */ /* 0x000fe20003f66270 */
[----:B------:R-:W-:Y:S01]  /*3c90*/  @!P2 IMAD.IADD R210, R210, 0x1, -R0 ;  /* 0x00000001d2d2a824 */ /* 0x000fe200078e0a00 */
[----:B------:R-:W-:Y:S01]  /*3ca0*/  ISETP.GT.U32.AND P6, PT, R0, R202, PT ;  /* 0x000000ca0000720c */ /* 0x000fe20003fc4070 */
[----:B------:R-:W-:Y:S01]  /*3cb0*/  IMAD.MOV R9, RZ, RZ, -R4 ;  /* 0x000000ffff097224 */ /* 0x000fe200078e0a04 */
[----:B------:R-:W-:Y:S01]  /*3cc0*/  ISETP.GE.AND P0, PT, R21, RZ, PT ;  /* 0x000000ff1500720c */ /* 0x000fe20003f06270 */
[----:B------:R-:W-:Y:S01]  /*3cd0*/  @!P1 IMAD.IADD R212, R212, 0x1, -R0 ;  /* 0x00000001d4d49824 */ /* 0x000fe200078e0a00 */
[----:B------:R-:W-:Y:S01]  /*3ce0*/  ISETP.GT.U32.AND P1, PT, R0, R210, PT ;  /* 0x000000d20000720c */ /* 0x000fe20003f24070 */
[----:B------:R-:W-:Y:S01]  /*3cf0*/  IMAD.HI.U32 R5, R3, R214, RZ ;  /* 0x000000d603057227 */ /* 0x000fe200078e00ff */
[----:B------:R-:W-:-:S02]  /*3d00*/  ISETP.GE.AND P2, PT, R13, RZ, PT ;  /* 0x000000ff0d00720c */ /* 0x000fc40003f46270 */
[----:B------:R-:W-:Y:S01]  /*3d10*/  LOP3.LUT R13, R2, 0x13c, RZ, 0xfc, !PT ;  /* 0x0000013c020d7812 */ /* 0x000fe200078efcff */
[----:B------:R-:W-:Y:S01]  /*3d20*/  IMAD R218, R0, R9, R218 ;  /* 0x0000000900da7224 */ /* 0x000fe200078e02da */
[----:B------:R-:W-:Y:S01]  /*3d30*/  LOP3.LUT R21, R2, 0x158, RZ, 0xfc, !PT ;  /* 0x0000015802157812 */ /* 0x000fe200078efcff */
[----:B------:R-:W-:Y:S01]  /*3d40*/  IMAD.MOV R5, RZ, RZ, -R5 ;  /* 0x000000ffff057224 */ /* 0x000fe200078e0a05 */
[----:B------:R-:W-:Y:S01]  /*3d50*/  IABS R230, R13 ;  /* 0x0000000d00e67213 */ /* 0x000fe20000000000 */
[----:B------:R-:W-:Y:S01]  /*3d60*/  @!P4 IMAD.MOV R208, RZ, RZ, -R208 ;  /* 0x000000ffffd0c224 */ /* 0x000fe200078e0ad0 */
[C---:B------:R-:W-:Y:S01]  /*3d70*/  ISETP.GT.U32.AND P4, PT, R0.reuse, R218, PT ;  /* 0x000000da0000720c */ /* 0x040fe20003f84070 */
[----:B------:R-:W-:Y:S01]  /*3d80*/  IMAD R214, R0, R5, R214 ;  /* 0x0000000500d67224 */ /* 0x000fe200078e02d6 */
[----:B------:R-:W-:Y:S01]  /*3d90*/  IABS R244, R21 ;  /* 0x0000001500f47213 */ /* 0x000fe20000000000 */
[--C-:B------:R-:W-:Y:S01]  /*3da0*/  @!P6 IMAD.IADD R202, R202, 0x1, -R0.reuse ;  /* 0x00000001cacae824 */ /* 0x100fe200078e0a00 */
[----:B------:R-:W-:Y:S01]  /*3db0*/  ISETP.GE.AND P6, PT, R11, RZ, PT ;  /* 0x000000ff0b00720c */ /* 0x000fe20003fc6270 */
[----:B------:R-:W-:Y:S01]  /*3dc0*/  @!P1 IMAD.IADD R210, R210, 0x1, -R0 ;  /* 0x00000001d2d29824 */ /* 0x000fe200078e0a00 */
[----:B------:R-:W-:Y:S01]  /*3dd0*/  LOP3.LUT R11, R2, 0x130, RZ, 0xfc, !PT ;  /* 0x00000130020b7812 */ /* 0x000fe200078efcff */
[----:B------:R-:W-:Y:S01]  /*3de0*/  @!P5 IMAD.MOV R202, RZ, RZ, -R202 ;  /* 0x000000ffffcad224 */ /* 0x000fe200078e0aca */
[C---:B------:R-:W-:Y:S01]  /*3df0*/  ISETP.GT.U32.AND P1, PT, R0.reuse, R214, PT ;  /* 0x000000d60000720c */ /* 0x040fe20003f24070 */
[----:B------:R-:W-:Y:S01]  /*3e00*/  @!P0 IMAD.MOV R206, RZ, RZ, -R206 ;  /* 0x000000ffffce8224 */ /* 0x000fe200078e0ace */
[----:B------:R-:W-:Y:S01]  /*3e10*/  IABS R216, R11 ;  /* 0x0000000b00d87213 */ /* 0x000fe20000000000 */
[----:B------:R-:W-:Y:S01]  /*3e20*/  IMAD.HI.U32 R9, R3, R230, RZ ;  /* 0x000000e603097227 */ /* 0x000fe200078e00ff */
[----:B------:R-:W-:-:S02]  /*3e30*/  ISETP.GT.U32.AND P5, PT, R0, R212, PT ;  /* 0x000000d40000720c */ /* 0x000fc40003fa4070 */
[----:B------:R-:W-:Y:S01]  /*3e40*/  ISETP.GE.AND P0, PT, R15, RZ, PT ;  /* 0x000000ff0f00720c */ /* 0x000fe20003f06270 */
[----:B------:R-:W-:Y:S01]  /*3e50*/  @!P4 IMAD.IADD R218, R218, 0x1, -R0 ;  /* 0x00000001dadac824 */ /* 0x000fe200078e0a00 */
[----:B------:R-:W-:Y:S01]  /*3e60*/  LOP3.LUT R15, R2, 0x148, RZ, 0xfc, !PT ;  /* 0x00000148020f7812 */ /* 0x000fe200078efcff */
[----:B------:R-:W-:-:S03]  /*3e70*/  IMAD.HI.U32 R4, R3, R216, RZ ;  /* 0x000000d803047227 */ /* 0x000fc600078e00ff */
[----:B------:R-:W-:Y:S01]  /*3e80*/  ISETP.GT.U32.AND P4, PT, R0, R218, PT ;  /* 0x000000da0000720c */ /* 0x000fe20003f84070 */
[----:B------:R-:W-:Y:S01]  /*3e90*/  IMAD.MOV R5, RZ, RZ, -R4 ;  /* 0x000000ffff057224 */ /* 0x000fe200078e0a04 */
[----:B------:R-:W-:Y:S01]  /*3ea0*/  LOP3.LUT R4, R2, 0x134, RZ, 0xfc, !PT ;  /* 0x0000013402047812 */ /* 0x000fe200078efcff */
[--C-:B------:R-:W-:Y:S01]  /*3eb0*/  @!P1 IMAD.IADD R214, R214, 0x1, -R0.reuse ;  /* 0x00000001d6d69824 */ /* 0x100fe200078e0a00 */
[----:B------:R-:W-:Y:S01]  /*3ec0*/  IABS R228, R15 ;  /* 0x0000000f00e47213 */ /* 0x000fe20000000000 */
[----:B------:R-:W-:Y:S01]  /*3ed0*/  @!P5 IMAD.IADD R212, R212, 0x1, -R0 ;  /* 0x00000001d4d4d824 */ /* 0x000fe200078e0a00 */
[----:B------:R-:W-:Y:S01]  /*3ee0*/  IABS R220, R4 ;  /* 0x0000000400dc7213 */ /* 0x000fe20000000000 */
[C---:B------:R-:W-:Y:S01]  /*3ef0*/  IMAD R216, R0.reuse, R5, R216 ;  /* 0x0000000500d87224 */ /* 0x040fe200078e02d8 */
[----:B------:R-:W-:Y:S01]  /*3f00*/  ISETP.GT.U32.AND P1, PT, R0, R214, PT ;  /* 0x000000d60000720c */ /* 0x000fe20003f24070 */
[----:B------:R-:W-:Y:S01]  /*3f10*/  @!P6 IMAD.MOV R210, RZ, RZ, -R210 ;  /* 0x000000ffffd2e224 */ /* 0x000fe200078e0ad2 */
[----:B------:R-:W-:Y:S01]  /*3f20*/  ISETP.GE.AND P5, PT, R11, RZ, PT ;  /* 0x000000ff0b00720c */ /* 0x000fe20003fa6270 */
[----:B------:R-:W-:Y:S01]  /*3f30*/  @!P3 IMAD.MOV R212, RZ, RZ, -R212 ;  /* 0x000000ffffd4b224 */ /* 0x000fe200078e0ad4 */
[----:B------:R-:W-:Y:S01]  /*3f40*/  LOP3.LUT R11, R2, 0x138, RZ, 0xfc, !PT ;  /* 0x00000138020b7812 */ /* 0x000fe200078efcff */
[----:B------:R-:W-:Y:S01]  /*3f50*/  @!P4 IMAD.IADD R218, R218, 0x1, -R0 ;  /* 0x00000001dadac824 */ /* 0x000fe200078e0a00 */
[----:B------:R-:W-:Y:S01]  /*3f60*/  ISETP.GE.AND P6, PT, R4, RZ, PT ;  /* 0x000000ff0400720c */ /* 0x000fe20003fc6270 */
[----:B------:R-:W-:Y:S01]  /*3f70*/  IMAD.HI.U32 R4, R3, R220, RZ ;  /* 0x000000dc03047227 */ /* 0x000fe200078e00ff */
[----:B------:R-:W-:-:S02]  /*3f80*/  ISETP.GT.U32.AND P3, PT, R0, R216, PT ;  /* 0x000000d80000720c */ /* 0x000fc40003f64070 */
[----:B------:R-:W-:Y:S01]  /*3f90*/  IABS R226, R11 ;  /* 0x0000000b00e27213 */ /* 0x000fe20000000000 */
[----:B------:R-:W-:Y:S01]  /*3fa0*/  @!P2 IMAD.MOV R218, RZ, RZ, -R218 ;  /* 0x000000ffffdaa224 */ /* 0x000fe200078e0ada */
[----:B------:R-:W-:Y:S01]  /*3fb0*/  ISETP.GE.AND P4, PT, R11, RZ, PT ;  /* 0x000000ff0b00720c */ /* 0x000fe20003f86270 */
[----:B------:R-:W-:Y:S01]  /*3fc0*/  IMAD.MOV R11, RZ, RZ, -R4 ;  /* 0x000000ffff0b7224 */ /* 0x000fe200078e0a04 */
[----:B------:R-:W-:Y:S01]  /*3fd0*/  LOP3.LUT R4, R2, 0x140, RZ, 0xfc, !PT ;  /* 0x0000014002047812 */ /* 0x000fe200078efcff */
[----:B------:R-:W-:Y:S01]  /*3fe0*/  @!P1 IMAD.IADD R214, R214, 0x1, -R0 ;  /* 0x00000001d6d69824 */ /* 0x000fe200078e0a00 */
[----:B------:R-:W-:Y:S01]  /*3ff0*/  ISETP.GE.AND P1, PT, R13, RZ, PT ;  /* 0x000000ff0d00720c */ /* 0x000fe20003f26270 */
[----:B------:R-:W-:Y:S01]  /*4000*/  IMAD R220, R0, R11, R220 ;  /* 0x0000000b00dc7224 */ /* 0x000fe200078e02dc */
[----:B------:R-:W-:Y:S01]  /*4010*/  IABS R224, R4 ;  /* 0x0000000400e07213 */ /* 0x000fe20000000000 */
[----:B------:R-:W-:Y:S01]  /*4020*/  @!P0 IMAD.MOV R214, RZ, RZ, -R214 ;  /* 0x000000ffffd68224 */ /* 0x000fe200078e0ad6 */
[----:B------:R-:W-:Y:S01]  /*4030*/  ISETP.GE.AND P2, PT, R4, RZ, PT ;  /* 0x000000ff0400720c */ /* 0x000fe20003f46270 */
[----:B------:R-:W-:Y:S01]  /*4040*/  @!P3 IMAD.IADD R216, R216, 0x1, -R0 ;  /* 0x00000001d8d8b824 */ /* 0x000fe200078e0a00 */
[----:B------:R-:W-:Y:S01]  /*4050*/  ISETP.GT.U32.AND P0, PT, R0, R220, PT ;  /* 0x000000dc0000720c */ /* 0x000fe20003f04070 */
[----:B------:R-:W-:Y:S01]  /*4060*/  IMAD.HI.U32 R5, R3, R226, RZ ;  /* 0x000000e203057227 */ /* 0x000fe200078e00ff */
[----:B------:R-:W-:-:S02]  /*4070*/  LOP3.LUT R13, R2, 0x144, RZ, 0xfc, !PT ;  /* 0x00000144020d7812 */ /* 0x000fc400078efcff */
[C---:B------:R-:W-:Y:S01]  /*4080*/  ISETP.GT.U32.AND P3, PT, R0.reuse, R216, PT ;  /* 0x000000d80000720c */ /* 0x040fe20003f64070 */
[----:B------:R-:W-:Y:S01]  /*4090*/  IMAD.MOV R5, RZ, RZ, -R5 ;  /* 0x000000ffff057224 */ /* 0x000fe200078e0a05 */
[----:B------:R-:W-:Y:S01]  /*40a0*/  IABS R222, R13 ;  /* 0x0000000d00de7213 */ /* 0x000fe20000000000 */
[----:B------:R-:W-:Y:S02]  /*40b0*/  IMAD.MOV R9, RZ, RZ, -R9 ;  /* 0x000000ffff097224 */ /* 0x000fe400078e0a09 */
[----:B------:R-:W-:Y:S02]  /*40c0*/  IMAD R226, R0, R5, R226 ;  /* 0x0000000500e27224 */ /* 0x000fe400078e02e2 */
[----:B------:R-:W-:-:S04]  /*40d0*/  IMAD.HI.U32 R4, R3, R224, RZ ;  /* 0x000000e003047227 */ /* 0x000fc800078e00ff */
[--C-:B------:R-:W-:Y:S02]  /*40e0*/  @!P0 IMAD.IADD R220, R220, 0x1, -R0.reuse ;  /* 0x00000001dcdc8824 */ /* 0x100fe400078e0a00 */
[----:B------:R-:W-:Y:S01]  /*40f0*/  @!P3 IMAD.IADD R216, R216, 0x1, -R0 ;  /* 0x00000001d8d8b824 */ /* 0x000fe200078e0a00 */
[C---:B------:R-:W-:Y:S01]  /*4100*/  ISETP.GT.U32.AND P3, PT, R0.reuse, R226, PT ;  /* 0x000000e20000720c */ /* 0x040fe20003f64070 */
[C---:B------:R-:W-:Y:S01]  /*4110*/  IMAD R230, R0.reuse, R9, R230 ;  /* 0x0000000900e67224 */ /* 0x040fe200078e02e6 */
[C---:B------:R-:W-:Y:S01]  /*4120*/  ISETP.GT.U32.AND P0, PT, R0.reuse, R220, PT ;  /* 0x000000dc0000720c */ /* 0x040fe20003f04070 */
[----:B------:R-:W-:Y:S02]  /*4130*/  IMAD.MOV R11, RZ, RZ, -R4 ;  /* 0x000000ffff0b7224 */ /* 0x000fe400078e0a04 */
[----:B------:R-:W-:Y:S01]  /*4140*/  @!P5 IMAD.MOV R216, RZ, RZ, -R216 ;  /* 0x000000ffffd8d224 */ /* 0x000fe200078e0ad8 */
[C---:B------:R-:W-:Y:S01]  /*4150*/  ISETP.GT.U32.AND P5, PT, R0.reuse, R230, PT ;  /* 0x000000e60000720c */ /* 0x040fe20003fa4070 */
[----:B------:R-:W-:Y:S01]  /*4160*/  IMAD R224, R0, R11, R224 ;  /* 0x0000000b00e07224 */ /* 0x000fe200078e02e0 */
[----:B------:R-:W-:Y:S01]  /*4170*/  LOP3.LUT R11, R2, 0x154, RZ, 0xfc, !PT ;  /* 0x00000154020b7812 */ /* 0x000fe200078efcff */
[----:B------:R-:W-:-:S03]  /*4180*/  IMAD.HI.U32 R5, R3, R222, RZ ;  /* 0x000000de03057227 */ /* 0x000fc600078e00ff */
[----:B------:R-:W-:Y:S01]  /*4190*/  IABS R236, R11 ;  /* 0x0000000b00ec7213 */ /* 0x000fe20000000000 */
[--C-:B------:R-:W-:Y:S02]  /*41a0*/  @!P3 IMAD.IADD R226, R226, 0x1, -R0.reuse ;  /* 0x00000001e2e2b824 */ /* 0x100fe400078e0a00 */
[----:B------:R-:W-:Y:S01]  /*41b0*/  @!P0 IMAD.IADD R220, R220, 0x1, -R0 ;  /* 0x00000001dcdc8824 */ /* 0x000fe200078e0a00 */
[C---:B------:R-:W-:Y:S01]  /*41c0*/  ISETP.GT.U32.AND P0, PT, R0.reuse, R224, PT ;  /* 0x000000e00000720c */ /* 0x040fe20003f04070 */
[----:B------:R-:W-:Y:S01]  /*41d0*/  IMAD.HI.U32 R9, R3, R228, RZ ;  /* 0x000000e403097227 */ /* 0x000fe200078e00ff */
[----:B------:R-:W-:-:S03]  /*41e0*/  ISETP.GT.U32.AND P3, PT, R0, R226, PT ;  /* 0x000000e20000720c */ /* 0x000fc60003f64070 */
[----:B------:R-:W-:Y:S02]  /*41f0*/  IMAD.MOV R5, RZ, RZ, -R5 ;  /* 0x000000ffff057224 */ /* 0x000fe400078e0a05 */
[----:B------:R-:W-:Y:S02]  /*4200*/  @!P5 IMAD.IADD R230, R230, 0x1, -R0 ;  /* 0x00000001e6e6d824 */ /* 0x000fe400078e0a00 */
[----:B------:R-:W-:Y:S02]  /*4210*/  IMAD.MOV R9, RZ, RZ, -R9 ;  /* 0x000000ffff097224 */ /* 0x000fe400078e0a09 */
[----:B------:R-:W-:Y:S02]  /*4220*/  IMAD R222, R0, R5, R222 ;  /* 0x0000000500de7224 */ /* 0x000fe400078e02de */
[----:B------:R-:W-:Y:S01]  /*4230*/  @!P0 IMAD.IADD R224, R224, 0x1, -R0 ;  /* 0x00000001e0e08824 */ /* 0x000fe200078e0a00 */
[----:B------:R-:W-:Y:S01]  /*4240*/  ISETP.GT.U32.AND P0, PT, R0, R230, PT ;  /* 0x000000e60000720c */ /* 0x000fe20003f04070 */
[----:B------:R-:W-:-:S04]  /*4250*/  IMAD.HI.U32 R4, R3, R232, RZ ;  /* 0x000000e803047227 */ /* 0x000fc800078e00ff */
[----:B------:R-:W-:Y:S02]  /*4260*/  IMAD R228, R0, R9, R228 ;  /* 0x0000000900e47224 */ /* 0x000fe400078e02e4 */
[----:B------:R-:W-:Y:S01]  /*4270*/  @!P3 IMAD.IADD R226, R226, 0x1, -R0 ;  /* 0x00000001e2e2b824 */ /* 0x000fe200078e0a00 */
[C---:B------:R-:W-:Y:S01]  /*4280*/  ISETP.GT.U32.AND P3, PT, R0.reuse, R222, PT ;  /* 0x000000de0000720c */ /* 0x040fe20003f64070 */
[----:B------:R-:W-:Y:S01]  /*4290*/  IMAD.MOV R9, RZ, RZ, -R4 ;  /* 0x000000ffff097224 */ /* 0x000fe200078e0a04 */
[----:B------:R-:W-:Y:S01]  /*42a0*/  ISETP.GT.U32.AND P5, PT, R0, R228, PT ;  /* 0x000000e40000720c */ /* 0x000fe20003fa4070 */
[----:B------:R-:W-:-:S04]  /*42b0*/  IMAD.HI.U32 R5, R3, R234, RZ ;  /* 0x000000ea03057227 */ /* 0x000fc800078e00ff */
[----:B------:R-:W-:Y:S02]  /*42c0*/  IMAD R232, R0, R9, R232 ;  /* 0x0000000900e87224 */ /* 0x000fe400078e02e8 */
[--C-:B------:R-:W-:Y:S02]  /*42d0*/  @!P0 IMAD.IADD R230, R230, 0x1, -R0.reuse ;  /* 0x00000001e6e68824 */ /* 0x100fe400078e0a00 */
[----:B------:R-:W-:Y:S01]  /*42e0*/  IMAD.MOV R5, RZ, RZ, -R5 ;  /* 0x000000ffff057224 */ /* 0x000fe200078e0a05 */
[----:B------:R-:W-:Y:S01]  /*42f0*/  ISETP.GT.U32.AND P0, PT, R0, R232, PT ;  /* 0x000000e80000720c */ /* 0x000fe20003f04070 */
[--C-:B------:R-:W-:Y:S01]  /*4300*/  @!P3 IMAD.IADD R222, R222, 0x1, -R0.reuse ;  /* 0x00000001dedeb824 */ /* 0x100fe200078e0a00 */
[----:B------:R-:W-:Y:S01]  /*4310*/  ISETP.GT.U32.AND P3, PT, R0, R224, PT ;  /* 0x000000e00000720c */ /* 0x000fe20003f64070 */
[----:B------:R-:W-:Y:S02]  /*4320*/  @!P5 IMAD.IADD R228, R228, 0x1, -R0 ;  /* 0x00000001e4e4d824 */ /* 0x000fe400078e0a00 */
[----:B------:R-:W-:-:S03]  /*4330*/  IMAD.HI.U32 R4, R3, R236, RZ ;  /* 0x000000ec03047227 */ /* 0x000fc600078e00ff */
[C---:B------:R-:W-:Y:S01]  /*4340*/  ISETP.GT.U32.AND P5, PT, R0.reuse, R228, PT ;  /* 0x000000e40000720c */ /* 0x040fe20003fa4070 */
[----:B------:R-:W-:Y:S02]  /*4350*/  IMAD R234, R0, R5, R234 ;  /* 0x0000000500ea7224 */ /* 0x000fe400078e02ea */
[----:B------:R-:W-:Y:S02]  /*4360*/  IMAD.MOV R5, RZ, RZ, -R4 ;  /* 0x000000ffff057224 */ /* 0x000fe400078e0a04 */
[----:B------:R-:W-:Y:S01]  /*4370*/  @!P0 IMAD.IADD R232, R232, 0x1, -R0 ;  /* 0x00000001e8e88824 */ /* 0x000fe200078e0a00 */
[----:B------:R-:W-:Y:S01]  /*4380*/  ISETP.GE.AND P0, PT, R15, RZ, PT ;  /* 0x000000ff0f00720c */ /* 0x000fe20003f06270 */
[----:B------:R-:W-:Y:S01]  /*4390*/  IMAD R236, R0, R5, R236 ;  /* 0x0000000500ec7224 */ /* 0x000fe200078e02ec */
[----:B------:R-:W-:Y:S01]  /*43a0*/  LOP3.LUT R15, R2, 0x17c, RZ, 0xfc, !PT ;  /* 0x0000017c020f7812 */ /* 0x000fe200078efcff */
[----:B------:R-:W-:-:S03]  /*43b0*/  IMAD.HI.U32 R5, R3, R246, RZ ;  /* 0x000000f603057227 */ /* 0x000fc600078e00ff */
[----:B------:R-:W-:Y:S01]  /*43c0*/  IABS R177, R15 ;  /* 0x0000000f00b17213 */ /* 0x000fe20000000000 */
[----:B------:R-:W-:Y:S01]  /*43d0*/  @!P3 IMAD.IADD R224, R224, 0x1, -R0 ;  /* 0x00000001e0e0b824 */ /* 0x000fe200078e0a00 */
[C---:B------:R-:W-:Y:S01]  /*43e0*/  ISETP.GT.U32.AND P3, PT, R0.reuse, R234, PT ;  /* 0x000000ea0000720c */ /* 0x040fe20003f64070 */
[----:B------:R-:W-:Y:S02]  /*43f0*/  IMAD.MOV R5, RZ, RZ, -R5 ;  /* 0x000000ffff057224 */ /* 0x000fe400078e0a05 */
[----:B------:R-:W-:Y:S01]  /*4400*/  @!P6 IMAD.MOV R220, RZ, RZ, -R220 ;  /* 0x000000ffffdce224 */ /* 0x000fe200078e0adc */
[----:B------:R-:W-:Y:S01]  /*4410*/  ISETP.GT.U32.AND P6, PT, R0, R222, PT ;  /* 0x000000de0000720c */ /* 0x000fe20003fc4070 */
[----:B------:R-:W-:Y:S01]  /*4420*/  @!P5 IMAD.IADD R228, R228, 0x1, -R0 ;  /* 0x00000001e4e4d824 */ /* 0x000fe200078e0a00 */
[C---:B------:R-:W-:Y:S01]  /*4430*/  ISETP.GT.U32.AND P5, PT, R0.reuse, R236, PT ;  /* 0x000000ec0000720c */ /* 0x040fe20003fa4070 */
[C---:B------:R-:W-:Y:S02]  /*4440*/  IMAD R246, R0.reuse, R5, R246 ;  /* 0x0000000500f67224 */ /* 0x040fe400078e02f6 */
[----:B------:R-:W-:Y:S01]  /*4450*/  @!P4 IMAD.MOV R226, RZ, RZ, -R226 ;  /* 0x000000ffffe2c224 */ /* 0x000fe200078e0ae2 */
[C---:B------:R-:W-:Y:S01]  /*4460*/  ISETP.GT.U32.AND P4, PT, R0.reuse, R232, PT ;  /* 0x000000e80000720c */ /* 0x040fe20003f84070 */
[----:B------:R-:W-:Y:S01]  /*4470*/  @!P0 IMAD.MOV R228, RZ, RZ, -R228 ;  /* 0x000000ffffe48224 */ /* 0x000fe200078e0ae4 */
[----:B------:R-:W-:Y:S01]  /*4480*/  ISETP.GT.U32.AND P0, PT, R0, R246, PT ;  /* 0x000000f60000720c */ /* 0x000fe20003f04070 */
[----:B------:R-:W-:Y:S01]  /*4490*/  @!P3 IMAD.IADD R234, R234, 0x1, -R0 ;  /* 0x00000001eaeab824 */ /* 0x000fe200078e0a00 */
[----:B------:R-:W-:Y:S01]  /*44a0*/  ISETP.GE.AND P3, PT, R17, RZ, PT ;  /* 0x000000ff1100720c */ /* 0x000fe20003f66270 */
[----:B------:R-:W-:Y:S01]  /*44b0*/  IMAD.HI.U32 R4, R3, R244, RZ ;  /* 0x000000f403047227 */ /* 0x000fe200078e00ff */
[----:B------:R-:W-:-:S03]  /*44c0*/  LOP3.LUT R17, R2, 0x180, RZ, 0xfc, !PT ;  /* 0x0000018002117812 */ /* 0x000fc600078efcff */
[----:B------:R-:W-:Y:S01]  /*44d0*/  @!P6 IMAD.IADD R222, R222, 0x1, -R0 ;  /* 0x00000001dedee824 */ /* 0x000fe200078e0a00 */
[----:B------:R-:W-:Y:S01]  /*44e0*/  ISETP.GE.AND P6, PT, R13, RZ, PT ;  /* 0x000000ff0d00720c */ /* 0x000fe20003fc6270 */
[----:B------:R-:W-:Y:S01]  /*44f0*/  IMAD.MOV R9, RZ, RZ, -R4 ;  /* 0x000000ffff097224 */ /* 0x000fe200078e0a04 */
[----:B------:R-:W-:Y:S01]  /*4500*/  LOP3.LUT R13, R2, 0x160, RZ, 0xfc, !PT ;  /* 0x00000160020d7812 */ /* 0x000fe200078efcff */
[----:B------:R-:W-:Y:S01]  /*4510*/  @!P5 IMAD.IADD R236, R236, 0x1, -R0 ;  /* 0x00000001ececd824 */ /* 0x000fe200078e0a00 */
[----:B------:R-:W-:Y:S01]  /*4520*/  IABS R179, R17 ;  /* 0x0000001100b37213 */ /* 0x000fe20000000000 */
[----:B------:R-:W-:Y:S01]  /*4530*/  IMAD R244, R0, R9, R244 ;  /* 0x0000000900f47224 */ /* 0x000fe200078e02f4 */
[----:B------:R-:W-:Y:S01]  /*4540*/  IABS R248, R13 ;  /* 0x0000000d00f87213 */ /* 0x000fe20000000000 */
[--C-:B------:R-:W-:Y:S01]  /*4550*/  @!P4 IMAD.IADD R232, R232, 0x1, -R0.reuse ;  /* 0x00000001e8e8c824 */ /* 0x100fe200078e0a00 */
[----:B------:R-:W-:Y:S01]  /*4560*/  ISETP.GT.U32.AND P5, PT, R0, R236, PT ;  /* 0x000000ec0000720c */ /* 0x000fe20003fa4070 */
[----:B------:R-:W-:Y:S01]  /*4570*/  @!P0 IMAD.IADD R246, R246, 0x1, -R0 ;  /* 0x00000001f6f68824 */ /* 0x000fe200078e0a00 */
[----:B------:R-:W-:Y:S01]  /*4580*/  ISETP.GE.AND P4, PT, R11, RZ, PT ;  /* 0x000000ff0b00720c */ /* 0x000fe20003f86270 */
[----:B------:R-:W-:Y:S01]  /*4590*/  @!P2 IMAD.MOV R224, RZ, RZ, -R224 ;  /* 0x000000ffffe0a224 */ /* 0x000fe200078e0ae0 */
[C---:B------:R-:W-:Y:S01]  /*45a0*/  ISETP.GT.U32.AND P2, PT, R0.reuse, R244, PT ;  /* 0x000000f40000720c */ /* 0x040fe20003f44070 */
[----:B------:R-:W-:Y:S01]  /*45b0*/  @!P3 IMAD.MOV R232, RZ, RZ, -R232 ;  /* 0x000000ffffe8b224 */ /* 0x000fe200078e0ae8 */
[----:B------:R-:W-:Y:S01]  /*45c0*/  ISETP.GT.U32.AND P3, PT, R0, R246, PT ;  /* 0x000000f60000720c */ /* 0x000fe20003f64070 */
[----:B------:R-:W-:Y:S01]  /*45d0*/  IMAD.HI.U32 R4, R3, R248, RZ ;  /* 0x000000f803047227 */ /* 0x000fe200078e00ff */
[----:B------:R-:W-:-:S02]  /*45e0*/  LOP3.LUT R9, R2, 0x16c, RZ, 0xfc, !PT ;  /* 0x0000016c02097812 */ /* 0x000fc400078efcff */
[C---:B------:R-:W-:Y:S01]  /*45f0*/  LOP3.LUT R11, R2.reuse, 0x170, RZ, 0xfc, !PT ;  /* 0x00000170020b7812 */ /* 0x040fe200078efcff */
[----:B------:R-:W-:Y:S01]  /*4600*/  IMAD.MOV R5, RZ, RZ, -R4 ;  /* 0x000000ffff057224 */ /* 0x000fe200078e0a04 */
[----:B------:R-:W-:Y:S01]  /*4610*/  LOP3.LUT R4, R2, 0x164, RZ, 0xfc, !PT ;  /* 0x0000016402047812 */ /* 0x000fe200078efcff */
[----:B------:R-:W-:Y:S01]  /*4620*/  @!P1 IMAD.MOV R230, RZ, RZ, -R230 ;  /* 0x000000ffffe69224 */ /* 0x000fe200078e0ae6 */
[C---:B------:R-:W-:Y:S01]  /*4630*/  ISETP.GT.U32.AND P1, PT, R0.reuse, R234, PT ;  /* 0x000000ea0000720c */ /* 0x040fe20003f24070 */
[----:B------:R-:W-:Y:S01]  /*4640*/  IMAD R248, R0, R5, R248 ;  /* 0x0000000500f87224 */ /* 0x000fe200078e02f8 */
[----:B------:R-:W-:Y:S01]  /*4650*/  LOP3.LUT R5, R2, 0x168, RZ, 0xfc, !PT ;  /* 0x0000016802057812 */ /* 0x000fe200078efcff */
[----:B------:R-:W-:Y:S01]  /*4660*/  @!P6 IMAD.MOV R222, RZ, RZ, -R222 ;  /* 0x000000ffffdee224 */ /* 0x000fe200078e0ade */
[----:B------:R-:W-:Y:S01]  /*4670*/  ISETP.GE.AND P6, PT, R19, RZ, PT ;  /* 0x000000ff1300720c */ /* 0x000fe20003fc6270 */
[--C-:B------:R-:W-:Y:S01]  /*4680*/  @!P2 IMAD.IADD R244, R244, 0x1, -R0.reuse ;  /* 0x00000001f4f4a824 */ /* 0x100fe200078e0a00 */
[----:B------:R-:W-:Y:S01]  /*4690*/  IABS R252, R5 ;  /* 0x0000000500fc7213 */ /* 0x000fe20000000000 */
[--C-:B------:R-:W-:Y:S01]  /*46a0*/  @!P5 IMAD.IADD R236, R236, 0x1, -R0.reuse ;  /* 0x00000001ececd824 */ /* 0x100fe200078e0a00 */
[----:B------:R-:W-:Y:S01]  /*46b0*/  ISETP.GE.AND P5, PT, R23, RZ, PT ;  /* 0x000000ff1700720c */ /* 0x000fe20003fa6270 */
[----:B------:R-:W-:Y:S01]  /*46c0*/  @!P3 IMAD.IADD R246, R246, 0x1, -R0 ;  /* 0x00000001f6f6b824 */ /* 0x000fe200078e0a00 */
[C---:B------:R-:W-:Y:S01]  /*46d0*/  ISETP.GT.U32.AND P3, PT, R0.reuse, R248, PT ;  /* 0x000000f80000720c */ /* 0x040fe20003f64070 */
[----:B------:R-:W-:Y:S01]  /*46e0*/  @!P4 IMAD.MOV R236, RZ, RZ, -R236 ;  /* 0x000000ffffecc224 */ /* 0x000fe200078e0aec */
[----:B------:R-:W-:Y:S01]  /*46f0*/  ISETP.GT.U32.AND P0, PT, R0, R244, PT ;  /* 0x000000f40000720c */ /* 0x000fe20003f04070 */
[----:B------:R-:W-:Y:S01]  /*4700*/  @!P1 IMAD.IADD R234, R234, 0x1, -R0 ;  /* 0x00000001eaea9824 */ /* 0x000fe200078e0a00 */
[----:B------:R-:W-:Y:S01]  /*4710*/  ISETP.GE.AND P4, PT, R5, RZ, PT ;  /* 0x000000ff0500720c */ /* 0x000fe20003f86270 */
[----:B------:R-:W-:Y:S01]  /*4720*/  IMAD.HI.U32 R5, R3, R252, RZ ;  /* 0x000000fc03057227 */ /* 0x000fe200078e00ff */
[----:B------:R-:W-:-:S02]  /*4730*/  IABS R250, R4 ;  /* 0x0000000400fa7213 */ /* 0x000fc40000000000 */
[----:B------:R-:W-:Y:S01]  /*4740*/  IABS R169, R9 ;  /* 0x0000000900a97213 */ /* 0x000fe20000000000 */
[----:B------:R-:W-:Y:S01]  /*4750*/  IMAD.MOV R5, RZ, RZ, -R5 ;  /* 0x000000ffff057224 */ /* 0x000fe200078e0a05 */
[----:B------:R-:W-:Y:S01]  /*4760*/  ISETP.GE.AND P2, PT, R13, RZ, PT ;  /* 0x000000ff0d00720c */ /* 0x000fe20003f46270 */
[----:B------:R-:W-:Y:S01]  /*4770*/  @!P6 IMAD.MOV R234, RZ, RZ, -R234 ;  /* 0x000000ffffeae224 */ /* 0x000fe200078e0aea */
[----:B------:R-:W-:Y:S01]  /*4780*/  ISETP.GE.AND P6, PT, R4, RZ, PT ;  /* 0x000000ff0400720c */ /* 0x000fe20003fc6270 */
[----:B------:R-:W-:Y:S01]  /*4790*/  IMAD R252, R0, R5, R252 ;  /* 0x0000000500fc7224 */ /* 0x000fe200078e02fc */
[----:B------:R-:W-:Y:S01]  /*47a0*/  IABS R171, R11 ;  /* 0x0000000b00ab7213 */ /* 0x000fe20000000000 */
[----:B------:R-:W-:Y:S01]  /*47b0*/  @!P3 IMAD.IADD R248, R248, 0x1, -R0 ;  /* 0x00000001f8f8b824 */ /* 0x000fe200078e0a00 */
[----:B------:R-:W-:Y:S01]  /*47c0*/  ISETP.GE.AND P1, PT, R21, RZ, PT ;  /* 0x000000ff1500720c */ /* 0x000fe20003f26270 */
[----:B------:R-:W-:Y:S01]  /*47d0*/  IMAD.HI.U32 R4, R3, R250, RZ ;  /* 0x000000fa03047227 */ /* 0x000fe200078e00ff */
[----:B------:R-:W-:-:S02]  /*47e0*/  LOP3.LUT R13, R2, 0x174, RZ, 0xfc, !PT ;  /* 0x00000174020d7812 */ /* 0x000fc400078efcff */
[----:B------:R-:W-:Y:S01]  /*47f0*/  ISETP.GT.U32.AND P3, PT, R0, R248, PT ;  /* 0x000000f80000720c */ /* 0x000fe20003f64070 */
[----:B------:R-:W-:Y:S01]  /*4800*/  @!P0 IMAD.IADD R244, R244, 0x1, -R0 ;  /* 0x00000001f4f48824 */ /* 0x000fe200078e0a00 */
[----:B------:R-:W-:Y:S01]  /*4810*/  ISETP.GE.AND P0, PT, R9, RZ, PT ;  /* 0x000000ff0900720c */ /* 0x000fe20003f06270 */
[----:B------:R-:W-:Y:S01]  /*4820*/  @!P5 IMAD.MOV R246, RZ, RZ, -R246 ;  /* 0x000000fffff6d224 */ /* 0x000fe200078e0af6 */
[----:B------:R-:W-:Y:S01]  /*4830*/  ISETP.GT.U32.AND P5, PT, R0, R252, PT ;  /* 0x000000fc0000720c */ /* 0x000fe20003fa4070 */
[----:B------:R-:W-:Y:S01]  /*4840*/  IMAD.MOV R9, RZ, RZ, -R4 ;  /* 0x000000ffff097224 */ /* 0x000fe200078e0a04 */
[----:B------:R-:W-:Y:S01]  /*4850*/  IABS R173, R13 ;  /* 0x0000000d00ad7213 */ /* 0x000fe20000000000 */
[C---:B------:R-:W-:Y:S01]  /*4860*/  IMAD.HI.U32 R4, R3.reuse, R169, RZ ;  /* 0x000000a903047227 */ /* 0x040fe200078e00ff */
[C---:B------:R-:W-:Y:S02]  /*4870*/  LOP3.LUT R19, R2.reuse, 0x184, RZ, 0xfc, !PT ;  /* 0x0000018402137812 */ /* 0x040fe400078efcff */
[----:B------:R-:W-:Y:S01]  /*4880*/  LOP3.LUT R21, R2, 0x1d0, RZ, 0xfc, !PT ;  /* 0x000001d002157812 */ /* 0x000fe200078efcff */
[----:B------:R-:W-:Y:S01]  /*4890*/  IMAD R250, R0, R9, R250 ;  /* 0x0000000900fa7224 */ /* 0x000fe200078e02fa */
[----:B------:R-:W-:Y:S01]  /*48a0*/  IABS R181, R19 ;  /* 0x0000001300b57213 */ /* 0x000fe20000000000 */
[----:B------:R-:W-:Y:S01]  /*48b0*/  IMAD.MOV R9, RZ, RZ, -R4 ;  /* 0x000000ffff097224 */ /* 0x000fe200078e0a04 */
[----:B------:R-:W-:Y:S01]  /*48c0*/  IABS R46, R21 ;  /* 0x00000015002e7213 */ /* 0x000fe20000000000 */
[----:B------:R-:W-:Y:S01]  /*48d0*/  IMAD.HI.U32 R4, R3, R171, RZ ;  /* 0x000000ab03047227 */ /* 0x000fe200078e00ff */
[----:B------:R-:W-:-:S03]  /*48e0*/  LOP3.LUT R23, R2, 0x1d4, RZ, 0xfc, !PT ;  /* 0x000001d402177812 */ /* 0x000fc600078efcff */
[----:B------:R-:W-:Y:S01]  /*48f0*/  IMAD R169, R0, R9, R169 ;  /* 0x0000000900a97224 */ /* 0x000fe200078e02a9 */
[----:B------:R-:W-:Y:S01]  /*4900*/  LOP3.LUT R9, R2, 0x178, RZ, 0xfc, !PT ;  /* 0x0000017802097812 */ /* 0x000fe200078efcff */
[--C-:B------:R-:W-:Y:S01]  /*4910*/  @!P3 IMAD.IADD R248, R248, 0x1, -R0.reuse ;  /* 0x00000001f8f8b824 */ /* 0x100fe200078e0a00 */
[----:B------:R-:W-:Y:S01]  /*4920*/  IABS R44, R23 ;  /* 0x00000017002c7213 */ /* 0x000fe20000000000 */
[----:B------:R-:W-:Y:S01]  /*4930*/  @!P5 IMAD.IADD R252, R252, 0x1, -R0 ;  /* 0x00000001fcfcd824 */ /* 0x000fe200078e0a00 */
[----:B------:R-:W-:Y:S01]  /*4940*/  IABS R175, R9 ;  /* 0x0000000900af7213 */ /* 0x000fe20000000000 */
[----:B------:R-:W-:Y:S01]  /*4950*/  IMAD.MOV R4, RZ, RZ, -R4 ;  /* 0x000000ffff047224 */ /* 0x000fe200078e0a04 */
[C---:B------:R-:W-:Y:S01]  /*4960*/  ISETP.GT.U32.AND P3, PT, R0.reuse, R169, PT ;  /* 0x000000a90000720c */ /* 0x040fe20003f64070 */
[----:B------:R-:W-:Y:S01]  /*4970*/  @!P2 IMAD.MOV R248, RZ, RZ, -R248 ;  /* 0x000000fffff8a224 */ /* 0x000fe200078e0af8 */
[C---:B------:R-:W-:Y:S01]  /*4980*/  ISETP.GT.U32.AND P2, PT, R0.reuse, R252, PT ;  /* 0x000000fc0000720c */ /* 0x040fe20003f44070 */
[----:B------:R-:W-:-:S02]  /*4990*/  IMAD R171, R0, R4, R171 ;  /* 0x0000000400ab7224 */ /* 0x000fc400078e02ab */
[----:B------:R-:W-:-:S04]  /*49a0*/  IMAD.HI.U32 R4, R3, R175, RZ ;  /* 0x000000af03047227 */ /* 0x000fc800078e00ff */
[----:B------:R-:W-:Y:S01]  /*49b0*/  @!P1 IMAD.MOV R244, RZ, RZ, -R244 ;  /* 0x000000fffff49224 */ /* 0x000fe200078e0af4 */
[----:B------:R-:W-:Y:S01]  /*49c0*/  ISETP.GT.U32.AND P1, PT, R0, R250, PT ;  /* 0x000000fa0000720c */ /* 0x000fe20003f24070 */
[----:B------:R-:W-:Y:S02]  /*49d0*/  IMAD.MOV R4, RZ, RZ, -R4 ;  /* 0x000000ffff047224 */ /* 0x000fe400078e0a04 */
[----:B------:R-:W-:-:S04]  /*49e0*/  IMAD.HI.U32 R5, R3, R173, RZ ;  /* 0x000000ad03057227 */ /* 0x000fc800078e00ff */
[----:B------:R-:W-:Y:S02]  /*49f0*/  IMAD R175, R0, R4, R175 ;  /* 0x0000000400af7224 */ /* 0x000fe400078e02af */
[----:B------:R-:W-:Y:S02]  /*4a00*/  @!P2 IMAD.IADD R252, R252, 0x1, -R0 ;  /* 0x00000001fcfca824 */ /* 0x000fe400078e0a00 */
[----:B------:R-:W-:Y:S01]  /*4a10*/  IMAD.HI.U32 R4, R3, R177, RZ ;  /* 0x000000b103047227 */ /* 0x000fe200078e00ff */
[----:B------:R-:W-:-:S03]  /*4a20*/  ISETP.GT.U32.AND P2, PT, R0, R175, PT ;  /* 0x000000af0000720c */ /* 0x000fc60003f44070 */
[----:B------:R-:W-:Y:S01]  /*4a30*/  @!P1 IMAD.IADD R250, R250, 0x1, -R0 ;  /* 0x00000001fafa9824 */ /* 0x000fe200078e0a00 */
[C---:B------:R-:W-:Y:S01]  /*4a40*/  ISETP.GT.U32.AND P1, PT, R0.reuse, R171, PT ;  /* 0x000000ab0000720c */ /* 0x040fe20003f24070 */
[----:B------:R-:W-:Y:S02]  /*4a50*/  IMAD.MOV R4, RZ, RZ, -R4 ;  /* 0x000000ffff047224 */ /* 0x000fe400078e0a04 */
[----:B------:R-:W-:Y:S01]  /*4a60*/  @!P4 IMAD.MOV R252, RZ, RZ, -R252 ;  /* 0x000000fffffcc224 */ /* 0x000fe200078e0afc */
[C---:B------:R-:W-:Y:S01]  /*4a70*/  ISETP.GT.U32.AND P5, PT, R0.reuse, R250, PT ;  /* 0x000000fa0000720c */ /* 0x040fe20003fa4070 */
[----:B------:R-:W-:Y:S02]  /*4a80*/  IMAD R177, R0, R4, R177 ;  /* 0x0000000400b17224 */ /* 0x000fe400078e02b1 */
[----:B------:R-:W-:-:S04]  /*4a90*/  IMAD.HI.U32 R4, R3, R179, RZ ;  /* 0x000000b303047227 */ /* 0x000fc800078e00ff */
[----:B------:R-:W-:Y:S01]  /*4aa0*/  @!P2 IMAD.IADD R175, R175, 0x1, -R0 ;  /* 0x00000001afafa824 */ /* 0x000fe200078e0a00 */
[----:B------:R-:W-:Y:S01]  /*4ab0*/  ISETP.GE.AND P2, PT, R9, RZ, PT ;  /* 0x000000ff0900720c */ /* 0x000fe20003f46270 */
[----:B------:R-:W-:Y:S01]  /*4ac0*/  IMAD.MOV R4, RZ, RZ, -R4 ;  /* 0x000000ffff047224 */ /* 0x000fe200078e0a04 */
[----:B------:R-:W-:Y:S01]  /*4ad0*/  LOP3.LUT R9, R2, 0x194, RZ, 0xfc, !PT ;  /* 0x0000019402097812 */ /* 0x000fe200078efcff */
[----:B------:R-:W-:Y:S01]  /*4ae0*/  @!P1 IMAD.IADD R171, R171, 0x1, -R0 ;  /* 0x00000001abab9824 */ /* 0x000fe200078e0a00 */
[C---:B------:R-:W-:Y:S01]  /*4af0*/  ISETP.GT.U32.AND P4, PT, R0.reuse, R175, PT ;  /* 0x000000af0000720c */ /* 0x040fe20003f84070 */
[----:B------:R-:W-:Y:S01]  /*4b00*/  IMAD.MOV R5, RZ, RZ, -R5 ;  /* 0x000000ffff057224 */ /* 0x000fe200078e0a05 */
[----:B------:R-:W-:Y:S01]  /*4b10*/  IABS R74, R9 ;  /* 0x00000009004a7213 */ /* 0x000fe20000000000 */
[C---:B------:R-:W-:Y:S01]  /*4b20*/  IMAD R179, R0.reuse, R4, R179 ;  /* 0x0000000400b37224 */ /* 0x040fe200078e02b3 */
[----:B------:R-:W-:Y:S01]  /*4b30*/  ISETP.GT.U32.AND P1, PT, R0, R171, PT ;  /* 0x000000ab0000720c */ /* 0x000fe20003f24070 */
[----:B------:R-:W-:-:S04]  /*4b40*/  IMAD.HI.U32 R4, R3, R181, RZ ;  /* 0x000000b503047227 */ /* 0x000fc800078e00ff */
[----:B------:R-:W-:Y:S02]  /*4b50*/  IMAD R173, R0, R5, R173 ;  /* 0x0000000500ad7224 */ /* 0x000fe400078e02ad */
[----:B------:R-:W-:Y:S02]  /*4b60*/  @!P3 IMAD.IADD R169, R169, 0x1, -R0 ;  /* 0x00000001a9a9b824 */ /* 0x000fe400078e0a00 */
[----:B------:R-:W-:Y:S02]  /*4b70*/  IMAD.MOV R5, RZ, RZ, -R4 ;  /* 0x000000ffff057224 */ /* 0x000fe400078e0a04 */
[--C-:B------:R-:W-:Y:S01]  /*4b80*/  @!P5 IMAD.IADD R250, R250, 0x1, -R0.reuse ;  /* 0x00000001fafad824 */ /* 0x100fe200078e0a00 */
[C---:B------:R-:W-:Y:S01]  /*4b90*/  ISETP.GT.U32.AND P3, PT, R0.reuse, R169, PT ;  /* 0x000000a90000720c */ /* 0x040fe20003f64070 */
[C---:B------:R-:W-:Y:S01]  /*4ba0*/  IMAD R181, R0.reuse, R5, R181 ;  /* 0x0000000500b57224 */ /* 0x040fe200078e02b5 */
[----:B------:R-:W-:Y:S01]  /*4bb0*/  ISETP.GT.U32.AND P5, PT, R0, R173, PT ;  /* 0x000000ad0000720c */ /* 0x000fe20003fa4070 */
[--C-:B------:R-:W-:Y:S01]  /*4bc0*/  @!P4 IMAD.IADD R175, R175, 0x1, -R0.reuse ;  /* 0x00000001afafc824 */ /* 0x100fe200078e0a00 */
[----:B------:R-:W-:Y:S01]  /*4bd0*/  LOP3.LUT R5, R2, 0x190, RZ, 0xfc, !PT ;  /* 0x0000019002057812 */ /* 0x000fe200078efcff */
[----:B------:R-:W-:Y:S01]  /*4be0*/  @!P1 IMAD.IADD R171, R171, 0x1, -R0 ;  /* 0x00000001abab9824 */ /* 0x000fe200078e0a00 */
[C---:B------:R-:W-:Y:S01]  /*4bf0*/  ISETP.GT.U32.AND P4, PT, R0.reuse, R181, PT ;  /* 0x000000b50000720c */ /* 0x040fe20003f84070 */
[----:B------:R-:W-:Y:S01]  /*4c00*/  @!P2 IMAD.MOV R175, RZ, RZ, -R175 ;  /* 0x000000ffffafa224 */ /* 0x000fe200078e0aaf */
[----:B------:R-:W-:Y:S01]  /*4c10*/  ISETP.GT.U32.AND P1, PT, R0, R177, PT ;  /* 0x000000b10000720c */ /* 0x000fe20003f24070 */
[----:B------:R-:W-:Y:S01]  /*4c20*/  @!P6 IMAD.MOV R250, RZ, RZ, -R250 ;  /* 0x000000fffffae224 */ /* 0x000fe200078e0afa */
[----:B------:R-:W-:-:S03]  /*4c30*/  IABS R76, R5 ;  /* 0x00000005004c7213 */ /* 0x000fc60000000000 */
[--C-:B------:R-:W-:Y:S01]  /*4c40*/  @!P3 IMAD.IADD R169, R169, 0x1, -R0.reuse ;  /* 0x00000001a9a9b824 */ /* 0x100fe200078e0a00 */
[----:B------:R-:W-:Y:S01]  /*4c50*/  ISETP.GE.AND P3, PT, R11, RZ, PT ;  /* 0x000000ff0b00720c */ /* 0x000fe20003f66270 */
[--C-:B------:R-:W-:Y:S01]  /*4c60*/  @!P5 IMAD.IADD R173, R173, 0x1, -R0.reuse ;  /* 0x00000001adadd824 */ /* 0x100fe200078e0a00 */
[----:B------:R-:W-:Y:S01]  /*4c70*/  LOP3.LUT R11, R2, 0x188, RZ, 0xfc, !PT ;  /* 0x00000188020b7812 */ /* 0x000fe200078efcff */
[----:B------:R-:W-:Y:S01]  /*4c80*/  @!P0 IMAD.MOV R169, RZ, RZ, -R169 ;  /* 0x000000ffffa98224 */ /* 0x000fe200078e0aa9 */
[C---:B------:R-:W-:Y:S01]  /*4c90*/  ISETP.GT.U32.AND P0, PT, R0.reuse, R179, PT ;  /* 0x000000b30000720c */ /* 0x040fe20003f04070 */
[--C-:B------:R-:W-:Y:S01]  /*4ca0*/  @!P4 IMAD.IADD R181, R181, 0x1, -R0.reuse ;  /* 0x00000001b5b5c824 */ /* 0x100fe200078e0a00 */
[----:B------:R-:W-:Y:S01]  /*4cb0*/  IABS R183, R11 ;  /* 0x0000000b00b77213 */ /* 0x000fe20000000000 */
[----:B------:R-:W-:Y:S01]  /*4cc0*/  @!P1 IMAD.IADD R177, R177, 0x1, -R0 ;  /* 0x00000001b1b19824 */ /* 0x000fe200078e0a00 */
[C---:B------:R-:W-:Y:S02]  /*4cd0*/  ISETP.GT.U32.AND P1, PT, R0.reuse, R173, PT ;  /* 0x000000ad0000720c */ /* 0x040fe40003f24070 */
[----:B------:R-:W-:Y:S01]  /*4ce0*/  ISETP.GT.U32.AND P2, PT, R0, R181, PT ;  /* 0x000000b50000720c */ /* 0x000fe20003f44070 */
[----:B------:R-:W-:Y:S01]  /*4cf0*/  IMAD.HI.U32 R4, R3, R183, RZ ;  /* 0x000000b703047227 */ /* 0x000fe200078e00ff */
[----:B------:R-:W-:-:S02]  /*4d00*/  ISETP.GE.AND P5, PT, R13, RZ, PT ;  /* 0x000000ff0d00720c */ /* 0x000fc40003fa6270 */
[----:B------:R-:W-:Y:S01]  /*4d10*/  ISETP.GT.U32.AND P6, PT, R0, R177, PT ;  /* 0x000000b10000720c */ /* 0x000fe20003fc4070 */
[----:B------:R-:W-:Y:S01]  /*4d20*/  IMAD.MOV R4, RZ, RZ, -R4 ;  /* 0x000000ffff047224 */ /* 0x000fe200078e0a04 */
[----:B------:R-:W-:Y:S01]  /*4d30*/  LOP3.LUT R13, R2, 0x19c, RZ, 0xfc, !PT ;  /* 0x0000019c020d7812 */ /* 0x000fe200078efcff */
[----:B------:R-:W-:Y:S01]  /*4d40*/  @!P3 IMAD.MOV R171, RZ, RZ, -R171 ;  /* 0x000000ffffabb224 */ /* 0x000fe200078e0aab */
[----:B------:R-:W-:Y:S01]  /*4d50*/  ISETP.GE.AND P3, PT, R15, RZ, PT ;  /* 0x000000ff0f00720c */ /* 0x000fe20003f66270 */
[----:B------:R-:W-:Y:S01]  /*4d60*/  IMAD R183, R0, R4, R183 ;  /* 0x0000000400b77224 */ /* 0x000fe200078e02b7 */
[----:B------:R-:W-:Y:S01]  /*4d70*/  LOP3.LUT R4, R2, 0x18c, RZ, 0xfc, !PT ;  /* 0x0000018c02047812 */ /* 0x000fe200078efcff */
[--C-:B------:R-:W-:Y:S01]  /*4d80*/  @!P1 IMAD.IADD R173, R173, 0x1, -R0.reuse ;  /* 0x00000001adad9824 */ /* 0x100fe200078e0a00 */
[----:B------:R-:W-:Y:S01]  /*4d90*/  ISETP.GE.AND P1, PT, R17, RZ, PT ;  /* 0x000000ff1100720c */ /* 0x000fe20003f26270 */
[--C-:B------:R-:W-:Y:S01]  /*4da0*/  @!P0 IMAD.IADD R179, R179, 0x1, -R0.reuse ;  /* 0x00000001b3b38824 */ /* 0x100fe200078e0a00 */
[----:B------:R-:W-:Y:S01]  /*4db0*/  IABS R185, R4 ;  /* 0x0000000400b97213 */ /* 0x000fe20000000000 */
[--C-:B------:R-:W-:Y:S01]  /*4dc0*/  @!P2 IMAD.IADD R181, R181, 0x1, -R0.reuse ;  /* 0x00000001b5b5a824 */ /* 0x100fe200078e0a00 */
[C---:B------:R-:W-:Y:S01]  /*4dd0*/  ISETP.GT.U32.AND P2, PT, R0.reuse, R183, PT ;  /* 0x000000b70000720c */ /* 0x040fe20003f44070 */
[----:B------:R-:W-:Y:S01]  /*4de0*/  @!P5 IMAD.MOV R173, RZ, RZ, -R173 ;  /* 0x000000ffffadd224 */ /* 0x000fe200078e0aad */
[----:B------:R-:W-:Y:S01]  /*4df0*/  ISETP.GT.U32.AND P5, PT, R0, R179, PT ;  /* 0x000000b30000720c */ /* 0x000fe20003fa4070 */
[----:B------:R-:W-:Y:S01]  /*4e00*/  @!P6 IMAD.IADD R177, R177, 0x1, -R0 ;  /* 0x00000001b1b1e824 */ /* 0x000fe200078e0a00 */
[----:B------:R-:W-:-:S02]  /*4e10*/  ISETP.GE.AND P6, PT, R19, RZ, PT ;  /* 0x000000ff1300720c */ /* 0x000fc40003fc6270 */
[----:B------:R-:W-:Y:S01]  /*4e20*/  ISETP.GE.AND P4, PT, R4, RZ, PT ;  /* 0x000000ff0400720c */ /* 0x000fe20003f86270 */
[----:B------:R-:W-:Y:S01]  /*4e30*/  @!P3 IMAD.MOV R177, RZ, RZ, -R177 ;  /* 0x000000ffffb1b224 */ /* 0x000fe200078e0ab1 */
[----:B------:R-:W-:Y:S01]  /*4e40*/  ISETP.GE.AND P3, PT, R5, RZ, PT ;  /* 0x000000ff0500720c */ /* 0x000fe20003f66270 */
[----:B------:R-:W-:Y:S01]  /*4e50*/  IMAD.HI.U32 R4, R3, R185, RZ ;  /* 0x000000b903047227 */ /* 0x000fe200078e00ff */
[----:B------:R-:W-:Y:S02]  /*4e60*/  ISETP.GE.AND P0, PT, R11, RZ, PT ;  /* 0x000000ff0b00720c */ /* 0x000fe40003f06270 */
[C---:B------:R-:W-:Y:S01]  /*4e70*/  LOP3.LUT R11, R2.reuse, 0x198, RZ, 0xfc, !PT ;  /* 0x00000198020b7812 */ /* 0x040fe200078efcff */
[----:B------:R-:W-:Y:S01]  /*4e80*/  IMAD.HI.U32 R5, R3, R76, RZ ;  /* 0x0000004c03057227 */ /* 0x000fe200078e00ff */
[----:B------:R-:W-:Y:S02]  /*4e90*/  IABS R70, R13 ;  /* 0x0000000d00467213 */ /* 0x000fe40000000000 */
[----:B------:R-:W-:Y:S01]  /*4ea0*/  IABS R72, R11 ;  /* 0x0000000b00487213 */ /* 0x000fe20000000000 */
[----:B------:R-:W-:Y:S01]  /*4eb0*/  IMAD.MOV R4, RZ, RZ, -R4 ;  /* 0x000000ffff047224 */ /* 0x000fe200078e0a04 */
[C---:B------:R-:W-:Y:S01]  /*4ec0*/  LOP3.LUT R15, R2.reuse, 0x1a0, RZ, 0xfc, !PT ;  /* 0x000001a0020f7812 */ /* 0x040fe200078efcff */
[----:B------:R-:W-:Y:S01]  /*4ed0*/  IMAD.MOV R5, RZ, RZ, -R5 ;  /* 0x000000ffff057224 */ /* 0x000fe200078e0a05 */
[----:B------:R-:W-:Y:S01]  /*4ee0*/  LOP3.LUT R17, R2, 0x1a4, RZ, 0xfc, !PT ;  /* 0x000001a402117812 */ /* 0x000fe200078efcff */
[--C-:B------:R-:W-:Y:S01]  /*4ef0*/  @!P2 IMAD.IADD R183, R183, 0x1, -R0.reuse ;  /* 0x00000001b7b7a824 */ /* 0x100fe200078e0a00 */
[----:B------:R-:W-:Y:S01]  /*4f00*/  IABS R68, R15 ;  /* 0x0000000f00447213 */ /* 0x000fe20000000000 */
[----:B------:R-:W-:Y:S01]  /*4f10*/  @!P5 IMAD.IADD R179, R179, 0x1, -R0 ;  /* 0x00000001b3b3d824 */ /* 0x000fe200078e0a00 */
[----:B------:R-:W-:Y:S01]  /*4f20*/  ISETP.GE.AND P5, PT, R9, RZ, PT ;  /* 0x000000ff0900720c */ /* 0x000fe20003fa6270 */
[C---:B------:R-:W-:Y:S01]  /*4f30*/  IMAD R185, R0.reuse, R4, R185 ;  /* 0x0000000400b97224 */ /* 0x040fe200078e02b9 */
[C---:B------:R-:W-:Y:S01]  /*4f40*/  ISETP.GT.U32.AND P2, PT, R0.reuse, R183, PT ;  /* 0x000000b70000720c */ /* 0x040fe20003f44070 */
[----:B------:R-:W-:Y:S01]  /*4f50*/  IMAD R76, R0, R5, R76 ;  /* 0x00000005004c7224 */ /* 0x000fe200078e024c */
[----:B------:R-:W-:Y:S01]  /*4f60*/  LOP3.LUT R19, R2, 0x1a8, RZ, 0xfc, !PT ;  /* 0x000001a802137812 */ /* 0x000fe200078efcff */
[----:B------:R-:W-:Y:S01]  /*4f70*/  IMAD.HI.U32 R9, R3, R74, RZ ;  /* 0x0000004a03097227 */ /* 0x000fe200078e00ff */
[----:B------:R-:W-:-:S02]  /*4f80*/  IABS R66, R17 ;  /* 0x0000001100427213 */ /* 0x000fc40000000000 */
[----:B------:R-:W-:Y:S01]  /*4f90*/  IABS R64, R19 ;  /* 0x0000001300407213 */ /* 0x000fe20000000000 */
[----:B------:R-:W-:Y:S01]  /*4fa0*/  @!P1 IMAD.MOV R179, RZ, RZ, -R179 ;  /* 0x000000ffffb39224 */ /* 0x000fe200078e0ab3 */
[C---:B------:R-:W-:Y:S01]  /*4fb0*/  ISETP.GT.U32.AND P1, PT, R0.reuse, R185, PT ;  /* 0x000000b90000720c */ /* 0x040fe20003f24070 */
[----:B------:R-:W-:Y:S01]  /*4fc0*/  @!P6 IMAD.MOV R181, RZ, RZ, -R181 ;  /* 0x000000ffffb5e224 */ /* 0x000fe200078e0ab5 */
[----:B------:R-:W-:Y:S01]  /*4fd0*/  ISETP.GT.U32.AND P6, PT, R0, R76, PT ;  /* 0x0000004c0000720c */ /* 0x000fe20003fc4070 */
[----:B------:R-:W-:Y:S02]  /*4fe0*/  IMAD.MOV R9, RZ, RZ, -R9 ;  /* 0x000000ffff097224 */ /* 0x000fe400078e0a09 */
[----:B------:R-:W-:-:S04]  /*4ff0*/  IMAD.HI.U32 R4, R3, R72, RZ ;  /* 0x0000004803047227 */ /* 0x000fc800078e00ff */
[C---:B------:R-:W-:Y:S02]  /*5000*/  IMAD R74, R0.reuse, R9, R74 ;  /* 0x00000009004a7224 */ /* 0x040fe400078e024a */
[----:B------:R-:W-:Y:S02]  /*5010*/  IMAD.MOV R9, RZ, RZ, -R4 ;  /* 0x000000ffff097224 */ /* 0x000fe400078e0a04 */
[----:B------:R-:W-:Y:S01]  /*5020*/  @!P2 IMAD.IADD R183, R183, 0x1, -R0 ;  /* 0x00000001b7b7a824 */ /* 0x000fe200078e0a00 */
[C---:B------:R-:W-:Y:S01]  /*5030*/  ISETP.GT.U32.AND P2, PT, R0.reuse, R74, PT ;  /* 0x0000004a0000720c */ /* 0x040fe20003f44070 */
[----:B------:R-:W-:Y:S02]  /*5040*/  IMAD R72, R0, R9, R72 ;  /* 0x0000000900487224 */ /* 0x000fe400078e0248 */
[--C-:B------:R-:W-:Y:S02]  /*5050*/  @!P1 IMAD.IADD R185, R185, 0x1, -R0.reuse ;  /* 0x00000001b9b99824 */ /* 0x100fe400078e0a00 */
[----:B------:R-:W-:-:S02]  /*5060*/  @!P6 IMAD.IADD R76, R76, 0x1, -R0 ;  /* 0x000000014c4ce824 */ /* 0x000fc400078e0a00 */
[----:B------:R-:W-:Y:S01]  /*5070*/  @!P0 IMAD.MOV R183, RZ, RZ, -R183 ;  /* 0x000000ffffb78224 */ /* 0x000fe200078e0ab7 */
[C---:B------:R-:W-:Y:S01]  /*5080*/  ISETP.GT.U32.AND P0, PT, R0.reuse, R72, PT ;  /* 0x000000480000720c */ /* 0x040fe20003f04070 */
[C---:B------:R-:W-:Y:S01]  /*5090*/  IMAD.HI.U32 R5, R3.reuse, R70, RZ ;  /* 0x0000004603057227 */ /* 0x040fe200078e00ff */
[C---:B------:R-:W-:Y:S02]  /*50a0*/  ISETP.GT.U32.AND P1, PT, R0.reuse, R185, PT ;  /* 0x000000b90000720c */ /* 0x040fe40003f24070 */
[----:B------:R-:W-:Y:S01]  /*50b0*/  ISETP.GT.U32.AND P6, PT, R0, R76, PT ;  /* 0x0000004c0000720c */ /* 0x000fe20003fc4070 */
[----:B------:R-:W-:Y:S02]  /*50c0*/  IMAD.MOV R5, RZ, RZ, -R5 ;  /* 0x000000ffff057224 */ /* 0x000fe400078e0a05 */
[----:B------:R-:W-:-:S04]  /*50d0*/  IMAD.HI.U32 R4, R3, R68, RZ ;  /* 0x0000004403047227 */ /* 0x000fc800078e00ff */
[----:B------:R-:W-:Y:S02]  /*50e0*/  IMAD R70, R0, R5, R70 ;  /* 0x0000000500467224 */ /* 0x000fe400078e0246 */
[----:B------:R-:W-:Y:S02]  /*50f0*/  IMAD.MOV R5, RZ, RZ, -R4 ;  /* 0x000000ffff057224 */ /* 0x000fe400078e0a04 */
[----:B------:R-:W-:Y:S02]  /*5100*/  @!P0 IMAD.IADD R72, R72, 0x1, -R0 ;  /* 0x0000000148488824 */ /* 0x000fe400078e0a00 */
[C---:B------:R-:W-:Y:S02]  /*5110*/  IMAD R68, R0.reuse, R5, R68 ;  /* 0x0000000500447224 */ /* 0x040fe400078e0244 */
[--C-:B------:R-:W-:Y:S01]  /*5120*/  @!P1 IMAD.IADD R185, R185, 0x1, -R0.reuse ;  /* 0x00000001b9b99824 */ /* 0x100fe200078e0a00 */
[----:B------:R-:W-:Y:S01]  /*5130*/  ISETP.GT.U32.AND P1, PT, R0, R70, PT ;  /* 0x000000460000720c */ /* 0x000fe20003f24070 */
[----:B------:R-:W-:Y:S01]  /*5140*/  @!P6 IMAD.IADD R76, R76, 0x1, -R0 ;  /* 0x000000014c4ce824 */ /* 0x000fe200078e0a00 */
[C---:B------:R-:W-:Y:S01]  /*5150*/  ISETP.GT.U32.AND P6, PT, R0.reuse, R68, PT ;  /* 0x000000440000720c */ /* 0x040fe20003fc4070 */
[----:B------:R-:W-:Y:S01]  /*5160*/  IMAD.HI.U32 R4, R3, R66, RZ ;  /* 0x0000004203047227 */ /* 0x000fe200078e00ff */
[----:B------:R-:W-:-:S03]  /*5170*/  ISETP.GT.U32.AND P0, PT, R0, R72, PT ;  /* 0x000000480000720c */ /* 0x000fc60003f04070 */
[----:B------:R-:W-:Y:S02]  /*5180*/  @!P2 IMAD.IADD R74, R74, 0x1, -R0 ;  /* 0x000000014a4aa824 */ /* 0x000fe400078e0a00 */
[----:B------:R-:W-:Y:S01]  /*5190*/  @!P4 IMAD.MOV R185, RZ, RZ, -R185 ;  /* 0x000000ffffb9c224 */ /* 0x000fe200078e0ab9 */
[----:B------:R-:W-:Y:S01]  /*51a0*/  ISETP.GE.AND P4, PT, R11, RZ, PT ;  /* 0x000000ff0b00720c */ /* 0x000fe20003f86270 */
[----:B------:R-:W-:Y:S01]  /*51b0*/  IMAD.HI.U32 R5, R3, R64, RZ ;  /* 0x0000004003057227 */ /* 0x000fe200078e00ff */
[----:B------:R-:W-:Y:S02]  /*51c0*/  ISETP.GT.U32.AND P2, PT, R0, R74, PT ;  /* 0x0000004a0000720c */ /* 0x000fe40003f44070 */
[C---:B------:R-:W-:Y:S01]  /*51d0*/  LOP3.LUT R11, R2.reuse, 0x1bc, RZ, 0xfc, !PT ;  /* 0x000001bc020b7812 */ /* 0x040fe200078efcff */
[----:B------:R-:W-:Y:S01]  /*51e0*/  IMAD.MOV R9, RZ, RZ, -R4 ;  /* 0x000000ffff097224 */ /* 0x000fe200078e0a04 */
[----:B------:R-:W-:Y:S01]  /*51f0*/  LOP3.LUT R4, R2, 0x1ac, RZ, 0xfc, !PT ;  /* 0x000001ac02047812 */ /* 0x000fe200078efcff */
[----:B------:R-:W-:Y:S01]  /*5200*/  IMAD.MOV R5, RZ, RZ, -R5 ;  /* 0x000000ffff057224 */ /* 0x000fe200078e0a05 */
[----:B------:R-:W-:Y:S01]  /*5210*/  IABS R54, R11 ;  /* 0x0000000b00367213 */ /* 0x000fe20000000000 */
[----:B------:R-:W-:Y:S01]  /*5220*/  IMAD R66, R0, R9, R66 ;  /* 0x0000000900427224 */ /* 0x000fe200078e0242 */
[----:B------:R-:W-:Y:S01]  /*5230*/  IABS R60, R4 ;  /* 0x00000004003c7213 */ /* 0x000fe20000000000 */
[----:B------:R-:W-:Y:S01]  /*5240*/  @!P1 IMAD.IADD R70, R70, 0x1, -R0 ;  /* 0x0000000146469824 */ /* 0x000fe200078e0a00 */
[----:B------:R-:W-:Y:S01]  /*5250*/  LOP3.LUT R9, R2, 0x1b0, RZ, 0xfc, !PT ;  /* 0x000001b002097812 */ /* 0x000fe200078efcff */
[----:B------:R-:W-:Y:S01]  /*5260*/  IMAD R64, R0, R5, R64 ;  /* 0x0000000500407224 */ /* 0x000fe200078e0240 */
[----:B------:R-:W-:Y:S01]  /*5270*/  ISETP.GE.AND P1, PT, R15, RZ, PT ;  /* 0x000000ff0f00720c */ /* 0x000fe20003f26270 */
[--C-:B------:R-:W-:Y:S01]  /*5280*/  @!P6 IMAD.IADD R68, R68, 0x1, -R0.reuse ;  /* 0x000000014444e824 */ /* 0x100fe200078e0a00 */
[----:B------:R-:W-:Y:S01]  /*5290*/  IABS R56, R9 ;  /* 0x0000000900387213 */ /* 0x000fe20000000000 */
[----:B------:R-:W-:Y:S01]  /*52a0*/  @!P0 IMAD.IADD R72, R72, 0x1, -R0 ;  /* 0x0000000148488824 */ /* 0x000fe200078e0a00 */
[C---:B------:R-:W-:Y:S01]  /*52b0*/  ISETP.GT.U32.AND P0, PT, R0.reuse, R66, PT ;  /* 0x000000420000720c */ /* 0x040fe20003f04070 */
[----:B------:R-:W-:Y:S01]  /*52c0*/  @!P3 IMAD.MOV R76, RZ, RZ, -R76 ;  /* 0x000000ffff4cb224 */ /* 0x000fe200078e0a4c */
[C---:B------:R-:W-:Y:S01]  /*52d0*/  ISETP.GT.U32.AND P3, PT, R0.reuse, R70, PT ;  /* 0x000000460000720c */ /* 0x040fe20003f64070 */
[----:B------:R-:W-:Y:S01]  /*52e0*/  @!P4 IMAD.MOV R72, RZ, RZ, -R72 ;  /* 0x000000ffff48c224 */ /* 0x000fe200078e0a48 */
[----:B------:R-:W-:Y:S01]  /*52f0*/  ISETP.GT.U32.AND P6, PT, R0, R68, PT ;  /* 0x000000440000720c */ /* 0x000fe20003fc4070 */
[----:B------:R-:W-:Y:S01]  /*5300*/  @!P2 IMAD.IADD R74, R74, 0x1, -R0 ;  /* 0x000000014a4aa824 */ /* 0x000fe200078e0a00 */
[----:B------:R-:W-:Y:S01]  /*5310*/  ISETP.GT.U32.AND P4, PT, R0, R64, PT ;  /* 0x000000400000720c */ /* 0x000fe20003f84070 */
[----:B------:R-:W-:Y:S01]  /*5320*/  IMAD.HI.U32 R5, R3, R56, RZ ;  /* 0x0000003803057227 */ /* 0x000fe200078e00ff */
[----:B------:R-:W-:-:S02]  /*5330*/  ISETP.GE.AND P2, PT, R13, RZ, PT ;  /* 0x000000ff0d00720c */ /* 0x000fc40003f46270 */
[C---:B------:R-:W-:Y:S01]  /*5340*/  LOP3.LUT R13, R2.reuse, 0x1c0, RZ, 0xfc, !PT ;  /* 0x000001c0020d7812 */ /* 0x040fe200078efcff */
[----:B------:R-:W-:Y:S01]  /*5350*/  IMAD.MOV R5, RZ, RZ, -R5 ;  /* 0x000000ffff057224 */ /* 0x000fe200078e0a05 */
[----:B------:R-:W-:Y:S01]  /*5360*/  LOP3.LUT R15, R2, 0x1c4, RZ, 0xfc, !PT ;  /* 0x000001c4020f7812 */ /* 0x000fe200078efcff */
[--C-:B------:R-:W-:Y:S01]  /*5370*/  @!P0 IMAD.IADD R66, R66, 0x1, -R0.reuse ;  /* 0x0000000142428824 */ /* 0x100fe200078e0a00 */
[----:B------:R-:W-:Y:S01]  /*5380*/  ISETP.GE.AND P0, PT, R9, RZ, PT ;  /* 0x000000ff0900720c */ /* 0x000fe20003f06270 */
[--C-:B------:R-:W-:Y:S01]  /*5390*/  @!P3 IMAD.IADD R70, R70, 0x1, -R0.reuse ;  /* 0x000000014646b824 */ /* 0x100fe200078e0a00 */
[----:B------:R-:W-:Y:S01]  /*53a0*/  ISETP.GE.AND P3, PT, R19, RZ, PT ;  /* 0x000000ff1300720c */ /* 0x000fe20003f66270 */
[--C-:B------:R-:W-:Y:S01]  /*53b0*/  @!P6 IMAD.IADD R68, R68, 0x1, -R0.reuse ;  /* 0x000000014444e824 */ /* 0x100fe200078e0a00 */
[----:B------:R-:W-:Y:S01]  /*53c0*/  ISETP.GE.AND P6, PT, R4, RZ, PT ;  /* 0x000000ff0400720c */ /* 0x000fe20003fc6270 */
[----:B------:R-:W-:Y:S01]  /*53d0*/  @!P4 IMAD.IADD R64, R64, 0x1, -R0 ;  /* 0x000000014040c824 */ /* 0x000fe200078e0a00 */
[----:B------:R-:W-:Y:S01]  /*53e0*/  ISETP.GT.U32.AND P4, PT, R0, R66, PT ;  /* 0x000000420000720c */ /* 0x000fe20003f84070 */
[----:B------:R-:W-:Y:S01]  /*53f0*/  IMAD.HI.U32 R4, R3, R60, RZ ;  /* 0x0000003c03047227 */ /* 0x000fe200078e00ff */
[----:B------:R-:W-:-:S02]  /*5400*/  IABS R52, R13 ;  /* 0x0000000d00347213 */ /* 0x000fc40000000000 */
[----:B------:R-:W-:Y:S01]  /*5410*/  LOP3.LUT R19, R2, 0x1cc, RZ, 0xfc, !PT ;  /* 0x000001cc02137812 */ /* 0x000fe200078efcff */
[----:B------:R-:W-:Y:S01]  /*5420*/  @!P2 IMAD.MOV R70, RZ, RZ, -R70 ;  /* 0x000000ffff46a224 */ /* 0x000fe200078e0a46 */
[----:B------:R-:W-:Y:S01]  /*5430*/  ISETP.GT.U32.AND P2, PT, R0, R64, PT ;  /* 0x000000400000720c */ /* 0x000fe20003f44070 */
[----:B------:R-:W-:Y:S01]  /*5440*/  IMAD.MOV R9, RZ, RZ, -R4 ;  /* 0x000000ffff097224 */ /* 0x000fe200078e0a04 */
[----:B------:R-:W-:Y:S01]  /*5450*/  LOP3.LUT R4, R2, 0x1b4, RZ, 0xfc, !PT ;  /* 0x000001b402047812 */ /* 0x000fe200078efcff */
[----:B------:R-:W-:Y:S01]  /*5460*/  IMAD R56, R0, R5, R56 ;  /* 0x0000000500387224 */ /* 0x000fe200078e0238 */
[----:B------:R-:W-:Y:S01]  /*5470*/  LOP3.LUT R5, R2, 0x1b8, RZ, 0xfc, !PT ;  /* 0x000001b802057812 */ /* 0x000fe200078efcff */
[----:B------:R-:W-:Y:S01]  /*5480*/  IMAD R60, R0, R9, R60 ;  /* 0x00000009003c7224 */ /* 0x000fe200078e023c */
[----:B------:R-:W-:Y:S01]  /*5490*/  IABS R62, R4 ;  /* 0x00000004003e7213 */ /* 0x000fe20000000000 */
[----:B------:R-:W-:Y:S01]  /*54a0*/  @!P4 IMAD.IADD R66, R66, 0x1, -R0 ;  /* 0x000000014242c824 */ /* 0x000fe200078e0a00 */
[----:B------:R-:W-:Y:S01]  /*54b0*/  IABS R58, R5 ;  /* 0x00000005003a7213 */ /* 0x000fe20000000000 */
[----:B------:R-:W-:Y:S01]  /*54c0*/  @!P1 IMAD.MOV R68, RZ, RZ, -R68 ;  /* 0x000000ffff449224 */ /* 0x000fe200078e0a44 */
[----:B------:R-:W-:Y:S01]  /*54d0*/  ISETP.GT.U32.AND P4, PT, R0, R60, PT ;  /* 0x0000003c0000720c */ /* 0x000fe20003f84070 */
[----:B------:R-:W-:Y:S01]  /*54e0*/  @!P5 IMAD.MOV R74, RZ, RZ, -R74 ;  /* 0x000000ffff4ad224 */ /* 0x000fe200078e0a4a */
[----:B------:R-:W-:Y:S01]  /*54f0*/  ISETP.GE.AND P1, PT, R4, RZ, PT ;  /* 0x000000ff0400720c */ /* 0x000fe20003f26270 */
[----:B------:R-:W-:Y:S01]  /*5500*/  @!P2 IMAD.IADD R64, R64, 0x1, -R0 ;  /* 0x000000014040a824 */ /* 0x000fe200078e0a00 */
[----:B------:R-:W-:Y:S01]  /*5510*/  ISETP.GE.AND P2, PT, R5, RZ, PT ;  /* 0x000000ff0500720c */ /* 0x000fe20003f46270 */
[----:B------:R-:W-:Y:S01]  /*5520*/  IMAD.HI.U32 R4, R3, R62, RZ ;  /* 0x0000003e03047227 */ /* 0x000fe200078e00ff */
[----:B------:R-:W-:-:S02]  /*5530*/  ISETP.GE.AND P5, PT, R17, RZ, PT ;  /* 0x000000ff1100720c */ /* 0x000fc40003fa6270 */
[----:B------:R-:W-:Y:S01]  /*5540*/  LOP3.LUT R17, R2, 0x1c8, RZ, 0xfc, !PT ;  /* 0x000001c802117812 */ /* 0x000fe200078efcff */
[----:B------:R-:W-:Y:S01]  /*5550*/  @!P3 IMAD.MOV R64, RZ, RZ, -R64 ;  /* 0x000000ffff40b224 */ /* 0x000fe200078e0a40 */
[----:B------:R-:W-:Y:S01]  /*5560*/  ISETP.GT.U32.AND P3, PT, R0, R56, PT ;  /* 0x000000380000720c */ /* 0x000fe20003f64070 */
[C---:B------:R-:W-:Y:S01]  /*5570*/  IMAD.HI.U32 R5, R3.reuse, R58, RZ ;  /* 0x0000003a03057227 */ /* 0x040fe200078e00ff */
[----:B------:R-:W-:Y:S02]  /*5580*/  IABS R50, R17 ;  /* 0x0000001100327213 */ /* 0x000fe40000000000 */
[----:B------:R-:W-:Y:S01]  /*5590*/  IABS R48, R19 ;  /* 0x0000001300307213 */ /* 0x000fe20000000000 */
[----:B------:R-:W-:Y:S02]  /*55a0*/  @!P4 IMAD.IADD R60, R60, 0x1, -R0 ;  /* 0x000000013c3cc824 */ /* 0x000fe400078e0a00 */
[----:B------:R-:W-:Y:S02]  /*55b0*/  IMAD.MOV R9, RZ, RZ, -R4 ;  /* 0x000000ffff097224 */ /* 0x000fe400078e0a04 */
[----:B------:R-:W-:Y:S01]  /*55c0*/  IMAD.MOV R5, RZ, RZ, -R5 ;  /* 0x000000ffff057224 */ /* 0x000fe200078e0a05 */
[----:B------:R-:W-:Y:S01]  /*55d0*/  ISETP.GT.U32.AND P4, PT, R0, R60, PT ;  /* 0x0000003c0000720c */ /* 0x000fe20003f84070 */
[----:B------:R-:W-:-:S04]  /*55e0*/  IMAD.HI.U32 R4, R3, R54, RZ ;  /* 0x0000003603047227 */ /* 0x000fc800078e00ff */
[----:B------:R-:W-:Y:S02]  /*55f0*/  @!P3 IMAD.IADD R56, R56, 0x1, -R0 ;  /* 0x000000013838b824 */ /* 0x000fe400078e0a00 */
[C---:B------:R-:W-:Y:S02]  /*5600*/  IMAD R62, R0.reuse, R9, R62 ;  /* 0x00000009003e7224 */ /* 0x040fe400078e023e */
[C---:B------:R-:W-:Y:S01]  /*5610*/  IMAD R58, R0.reuse, R5, R58 ;  /* 0x00000005003a7224 */ /* 0x040fe200078e023a */
[----:B------:R-:W-:Y:S01]  /*5620*/  ISETP.GT.U32.AND P3, PT, R0, R56, PT ;  /* 0x000000380000720c */ /* 0x000fe20003f64070 */
[----:B------:R-:W-:Y:S02]  /*5630*/  IMAD.MOV R9, RZ, RZ, -R4 ;  /* 0x000000ffff097224 */ /* 0x000fe400078e0a04 */
[----:B------:R-:W-:Y:S01]  /*5640*/  @!P4 IMAD.IADD R60, R60, 0x1, -R0 ;  /* 0x000000013c3cc824 */ /* 0x000fe200078e0a00 */
[C---:B------:R-:W-:Y:S01]  /*5650*/  ISETP.GT.U32.AND P4, PT, R0.reuse, R62, PT ;  /* 0x0000003e0000720c */ /* 0x040fe20003f84070 */
[----:B------:R-:W-:-:S02]  /*5660*/  IMAD R54, R0, R9, R54 ;  /* 0x0000000900367224 */ /* 0x000fc400078e0236 */
[----:B------:R-:W-:Y:S01]  /*5670*/  @!P6 IMAD.MOV R60, RZ, RZ, -R60 ;  /* 0x000000ffff3ce224 */ /* 0x000fe200078e0a3c */
[----:B------:R-:W-:Y:S01]  /*5680*/  ISETP.GT.U32.AND P6, PT, R0, R58, PT ;  /* 0x0000003a0000720c */ /* 0x000fe20003fc4070 */
[----:B------:R-:W-:Y:S01]  /*5690*/  @!P5 IMAD.MOV R66, RZ, RZ, -R66 ;  /* 0x000000ffff42d224 */ /* 0x000fe200078e0a42 */
[----:B------:R-:W-:Y:S01]  /*56a0*/  ISETP.GE.AND P5, PT, R11, RZ, PT ;  /* 0x000000ff0b00720c */ /* 0x000fe20003fa6270 */
[----:B------:R-:W-:Y:S01]  /*56b0*/  IMAD.HI.U32 R5, R3, R52, RZ ;  /* 0x0000003403057227 */ /* 0x000fe200078e00ff */
[----:B------:R-:W-:-:S03]  /*56c0*/  IABS R11, R15 ;  /* 0x0000000f000b7213 */ /* 0x000fc60000000000 */
[----:B------:R-:W-:Y:S01]  /*56d0*/  @!P3 IMAD.IADD R56, R56, 0x1, -R0 ;  /* 0x000000013838b824 */ /* 0x000fe200078e0a00 */
[----:B------:R-:W-:Y:S01]  /*56e0*/  ISETP.GT.U32.AND P3, PT, R0, R54, PT ;  /* 0x000000360000720c */ /* 0x000fe20003f64070 */
[----:B------:R-:W-:Y:S02]  /*56f0*/  IMAD.MOV R5, RZ, RZ, -R5 ;  /* 0x000000ffff057224 */ /* 0x000fe400078e0a05 */
[----:B------:R-:W-:-:S04]  /*5700*/  IMAD.HI.U32 R4, R3, R11, RZ ;  /* 0x0000000b03047227 */ /* 0x000fc800078e00ff */
[----:B------:R-:W-:Y:S02]  /*5710*/  @!P6 IMAD.IADD R58, R58, 0x1, -R0 ;  /* 0x000000013a3ae824 */ /* 0x000fe400078e0a00 */
[C---:B------:R-:W-:Y:S02]  /*5720*/  IMAD R52, R0.reuse, R5, R52 ;  /* 0x0000000500347224 */ /* 0x040fe400078e0234 */
[----:B------:R-:W-:Y:S01]  /*5730*/  IMAD.MOV R4, RZ, RZ, -R4 ;  /* 0x000000ffff047224 */ /* 0x000fe200078e0a04 */
[----:B------:R-:W-:Y:S01]  /*5740*/  ISETP.GT.U32.AND P6, PT, R0, R58, PT ;  /* 0x0000003a0000720c */ /* 0x000fe20003fc4070 */
[----:B------:R-:W-:Y:S02]  /*5750*/  @!P3 IMAD.IADD R54, R54, 0x1, -R0 ;  /* 0x000000013636b824 */ /* 0x000fe400078e0a00 */
[----:B------:R-:W-:-:S03]  /*5760*/  IMAD.HI.U32 R5, R3, R50, RZ ;  /* 0x0000003203057227 */ /* 0x000fc600078e00ff */
[C---:B------:R-:W-:Y:S01]  /*5770*/  ISETP.GT.U32.AND P3, PT, R0.reuse, R54, PT ;  /* 0x000000360000720c */ /* 0x040fe20003f64070 */
[----:B------:R-:W-:Y:S02]  /*5780*/  IMAD R4, R0, R4, R11 ;  /* 0x0000000400047224 */ /* 0x000fe400078e020b */
[----:B------:R-:W-:Y:S02]  /*5790*/  IMAD.MOV R5, RZ, RZ, -R5 ;  /* 0x000000ffff057224 */ /* 0x000fe400078e0a05 */
[----:B------:R-:W-:Y:S02]  /*57a0*/  @!P4 IMAD.IADD R62, R62, 0x1, -R0 ;  /* 0x000000013e3ec824 */ /* 0x000fe400078e0a00 */
[----:B------:R-:W-:Y:S02]  /*57b0*/  IMAD R50, R0, R5, R50 ;  /* 0x0000000500327224 */ /* 0x000fe400078e0232 */
[----:B------:R-:W-:Y:S01]  /*57c0*/  @!P6 IMAD.IADD R58, R58, 0x1, -R0 ;  /* 0x000000013a3ae824 */ /* 0x000fe200078e0a00 */
[C---:B------:R-:W-:Y:S01]  /*57d0*/  ISETP.GT.U32.AND P6, PT, R0.reuse, R4, PT ;  /* 0x000000040000720c */ /* 0x040fe20003fc4070 */
[----:B------:R-:W-:Y:S01]  /*57e0*/  IMAD.HI.U32 R9, R3, R46, RZ ;  /* 0x0000002e03097227 */ /* 0x000fe200078e00ff */
[----:B------:R-:W-:-:S03]  /*57f0*/  ISETP.GT.U32.AND P4, PT, R0, R62, PT ;  /* 0x0000003e0000720c */ /* 0x000fc60003f84070 */
[----:B------:R-:W-:Y:S01]  /*5800*/  @!P3 IMAD.IADD R54, R54, 0x1, -R0 ;  /* 0x000000013636b824 */ /* 0x000fe200078e0a00 */
[----:B------:R-:W-:Y:S01]  /*5810*/  ISETP.GT.U32.AND P3, PT, R0, R50, PT ;  /* 0x000000320000720c */ /* 0x000fe20003f64070 */
[----:B------:R-:W-:Y:S02]  /*5820*/  IMAD.MOV R9, RZ, RZ, -R9 ;  /* 0x000000ffff097224 */ /* 0x000fe400078e0a09 */
[----:B------:R-:W-:-:S04]  /*5830*/  IMAD.HI.U32 R5, R3, R48, RZ ;  /* 0x0000003003057227 */ /* 0x000fc800078e00ff */
[--C-:B------:R-:W-:Y:S02]  /*5840*/  @!P6 IMAD.IADD R4, R4, 0x1, -R0.reuse ;  /* 0x000000010404e824 */ /* 0x100fe400078e0a00 */
[----:B------:R-:W-:Y:S01]  /*5850*/  @!P4 IMAD.IADD R62, R62, 0x1, -R0 ;  /* 0x000000013e3ec824 */ /* 0x000fe200078e0a00 */
[C---:B------:R-:W-:Y:S01]  /*5860*/  ISETP.GT.U32.AND P4, PT, R0.reuse, R52, PT ;  /* 0x000000340000720c */ /* 0x040fe20003f84070 */
[----:B------:R-:W-:Y:S02]  /*5870*/  IMAD R46, R0, R9, R46 ;  /* 0x00000009002e7224 */ /* 0x000fe400078e022e */
[----:B------:R-:W-:Y:S01]  /*5880*/  @!P3 IMAD.IADD R50, R50, 0x1, -R0 ;  /* 0x000000013232b824 */ /* 0x000fe200078e0a00 */
[----:B------:R-:W-:Y:S01]  /*5890*/  ISETP.GT.U32.AND P3, PT, R0, R4, PT ;  /* 0x000000040000720c */ /* 0x000fe20003f64070 */
[----:B------:R-:W-:-:S04]  /*58a0*/  IMAD.HI.U32 R11, R3, R44, RZ ;  /* 0x0000002c030b7227 */ /* 0x000fc800078e00ff */
[----:B------:R-:W-:Y:S02]  /*58b0*/  IMAD.MOV R5, RZ, RZ, -R5 ;  /* 0x000000ffff057224 */ /* 0x000fe400078e0a05 */
[----:B------:R-:W-:Y:S02]  /*58c0*/  IMAD.MOV R11, RZ, RZ, -R11 ;  /* 0x000000ffff0b7224 */ /* 0x000fe400078e0a0b */
[----:B------:R-:W-:Y:S02]  /*58d0*/  IMAD R48, R0, R5, R48 ;  /* 0x0000000500307224 */ /* 0x000fe400078e0230 */
[----:B------:R-:W-:-:S04]  /*58e0*/  IMAD.HI.U32 R5, R3, R42, RZ ;  /* 0x0000002a03057227 */ /* 0x000fc800078e00ff */
[----:B------:R-:W-:Y:S01]  /*58f0*/  @!P3 IMAD.IADD R4, R4, 0x1, -R0 ;  /* 0x000000010404b824 */ /* 0x000fe200078e0a00 */
[C---:B------:R-:W-:Y:S01]  /*5900*/  ISETP.GT.U32.AND P3, PT, R0.reuse, R46, PT ;  /* 0x0000002e0000720c */ /* 0x040fe20003f64070 */
[C---:B------:R-:W-:Y:S02]  /*5910*/  IMAD R44, R0.reuse, R11, R44 ;  /* 0x0000000b002c7224 */ /* 0x040fe400078e022c */
[----:B------:R-:W-:Y:S01]  /*5920*/  @!P0 IMAD.MOV R56, RZ, RZ, -R56 ;  /* 0x000000ffff388224 */ /* 0x000fe200078e0a38 */
[----:B------:R-:W-:Y:S01]  /*5930*/  ISETP.GT.U32.AND P0, PT, R0, R50, PT ;  /* 0x000000320000720c */ /* 0x000fe20003f04070 */
[----:B------:R-:W-:Y:S02]  /*5940*/  IMAD.MOV R11, RZ, RZ, -R5 ;  /* 0x000000ffff0b7224 */ /* 0x000fe400078e0a05 */
[----:B------:R-:W-:Y:S01]  /*5950*/  @!P4 IMAD.IADD R52, R52, 0x1, -R0 ;  /* 0x000000013434c824 */ /* 0x000fe200078e0a00 */
[----:B------:R-:W-:Y:S01]  /*5960*/  ISETP.GE.AND P4, PT, R13, RZ, PT ;  /* 0x000000ff0d00720c */ /* 0x000fe20003f86270 */
[----:B------:R-:W-:-:S02]  /*5970*/  IMAD R42, R0, R11, R42 ;  /* 0x0000000b002a7224 */ /* 0x000fc400078e022a */
[----:B------:R-:W-:Y:S01]  /*5980*/  IMAD.HI.U32 R5, R3, R40, RZ ;  /* 0x0000002803057227 */ /* 0x000fe200078e00ff */
[----:B------:R-:W-:-:S03]  /*5990*/  ISETP.GT.U32.AND P6, PT, R0, R52, PT ;  /* 0x000000340000720c */ /* 0x000fc60003fc4070 */
[--C-:B------:R-:W-:Y:S01]  /*59a0*/  @!P3 IMAD.IADD R46, R46, 0x1, -R0.reuse ;  /* 0x000000012e2eb824 */ /* 0x100fe200078e0a00 */
[----:B------:R-:W-:Y:S01]  /*59b0*/  ISETP.GT.U32.AND P3, PT, R0, R42, PT ;  /* 0x0000002a0000720c */ /* 0x000fe20003f64070 */
[----:B------:R-:W-:Y:S01]  /*59c0*/  @!P0 IMAD.IADD R50, R50, 0x1, -R0 ;  /* 0x0000000132328824 */ /* 0x000fe200078e0a00 */
[----:B------:R-:W-:Y:S01]  /*59d0*/  ISETP.GT.U32.AND P0, PT, R0, R44, PT ;  /* 0x0000002c0000720c */ /* 0x000fe20003f04070 */
[----:B------:R-:W-:Y:S02]  /*59e0*/  IMAD.MOV R5, RZ, RZ, -R5 ;  /* 0x000000ffff057224 */ /* 0x000fe400078e0a05 */
[----:B------:R-:W-:-:S04]  /*59f0*/  IMAD.HI.U32 R9, R3, R36, RZ ;  /* 0x0000002403097227 */ /* 0x000fc800078e00ff */
[----:B------:R-:W-:Y:S02]  /*5a00*/  IMAD R40, R0, R5, R40 ;  /* 0x0000000500287224 */ /* 0x000fe400078e0228 */
[--C-:B------:R-:W-:Y:S01]  /*5a10*/  @!P6 IMAD.IADD R52, R52, 0x1, -R0.reuse ;  /* 0x000000013434e824 */ /* 0x100fe200078e0a00 */
[----:B------:R-:W-:Y:S01]  /*5a20*/  ISETP.GT.U32.AND P6, PT, R0, R48, PT ;  /* 0x000000300000720c */ /* 0x000fe20003fc4070 */
[--C-:B------:R-:W-:Y:S01]  /*5a30*/  @!P3 IMAD.IADD R42, R42, 0x1, -R0.reuse ;  /* 0x000000012a2ab824 */ /* 0x100fe200078e0a00 */
[----:B------:R-:W-:Y:S01]  /*5a40*/  ISETP.GT.U32.AND P3, PT, R0, R40, PT ;  /* 0x000000280000720c */ /* 0x000fe20003f64070 */
[----:B------:R-:W-:Y:S02]  /*5a50*/  IMAD.MOV R9, RZ, RZ, -R9 ;  /* 0x000000ffff097224 */ /* 0x000fe400078e0a09 */
[----:B------:R-:W-:Y:S01]  /*5a60*/  @!P0 IMAD.IADD R44, R44, 0x1, -R0 ;  /* 0x000000012c2c8824 */ /* 0x000fe200078e0a00 */
[----:B------:R-:W-:Y:S01]  /*5a70*/  ISETP.GE.AND P0, PT, R17, RZ, PT ;  /* 0x000000ff1100720c */ /* 0x000fe20003f06270 */
[----:B------:R-:W-:Y:S01]  /*5a80*/  IMAD R36, R0, R9, R36 ;  /* 0x0000000900247224 */ /* 0x000fe200078e0224 */
[----:B------:R-:W-:Y:S01]  /*5a90*/  LOP3.LUT R17, R2, 0x1e8, RZ, 0xfc, !PT ;  /* 0x000001e802117812 */ /* 0x000fe200078efcff */
[----:B------:R-:W-:-:S02]  /*5aa0*/  @!P1 IMAD.MOV R62, RZ, RZ, -R62 ;  /* 0x000000ffff3e9224 */ /* 0x000fc400078e0a3e */
[----:B------:R-:W-:Y:S01]  /*5ab0*/  IMAD.HI.U32 R11, R3, R38, RZ ;  /* 0x00000026030b7227 */ /* 0x000fe200078e00ff */
[----:B------:R-:W-:-:S03]  /*5ac0*/  IABS R34, R17 ;  /* 0x0000001100227213 */ /* 0x000fc60000000000 */
[--C-:B------:R-:W-:Y:S01]  /*5ad0*/  @!P6 IMAD.IADD R48, R48, 0x1, -R0.reuse ;  /* 0x000000013030e824 */ /* 0x100fe200078e0a00 */
[----:B------:R-:W-:Y:S01]  /*5ae0*/  ISETP.GE.AND P6, PT, R15, RZ, PT ;  /* 0x000000ff0f00720c */ /* 0x000fe20003fc6270 */
[----:B------:R-:W-:Y:S01]  /*5af0*/  @!P3 IMAD.IADD R40, R40, 0x1, -R0 ;  /* 0x000000012828b824 */ /* 0x000fe200078e0a00 */
[----:B------:R-:W-:Y:S01]  /*5b00*/  ISETP.GT.U32.AND P3, PT, R0, R36, PT ;  /* 0x000000240000720c */ /* 0x000fe20003f64070 */
[----:B------:R-:W-:Y:S01]  /*5b10*/  IMAD.MOV R11, RZ, RZ, -R11 ;  /* 0x000000ffff0b7224 */ /* 0x000fe200078e0a0b */
[----:B------:R-:W-:Y:S01]  /*5b20*/  LOP3.LUT R15, R2, 0x1f8, RZ, 0xfc, !PT ;  /* 0x000001f8020f7812 */ /* 0x000fe200078efcff */
[----:B------:R-:W-:Y:S01]  /*5b30*/  IMAD.HI.U32 R2, R3, R34, RZ ;  /* 0x0000002203027227 */ /* 0x000fe200078e00ff */
[----:B------:R-:W-:Y:S02]  /*5b40*/  ISETP.GT.U32.AND P1, PT, R0, R48, PT ;  /* 0x000000300000720c */ /* 0x000fe40003f24070 */
[----:B------:R-:W-:Y:S01]  /*5b50*/  IABS R24, R15 ;  /* 0x0000000f00187213 */ /* 0x000fe20000000000 */
[----:B------:R-:W-:-:S02]  /*5b60*/  IMAD.MOV R13, RZ, RZ, -R2 ;  /* 0x000000ffff0d7224 */ /* 0x000fc400078e0a02 */
[C---:B------:R-:W-:Y:S02]  /*5b70*/  IMAD R38, R0.reuse, R11, R38 ;  /* 0x0000000b00267224 */ /* 0x040fe400078e0226 */
[C---:B------:R-:W-:Y:S02]  /*5b80*/  IMAD R34, R0.reuse, R13, R34 ;  /* 0x0000000d00227224 */ /* 0x040fe400078e0222 */
[----:B------:R-:W-:Y:S01]  /*5b90*/  @!P2 IMAD.MOV R58, RZ, RZ, -R58 ;  /* 0x000000ffff3aa224 */ /* 0x000fe200078e0a3a */
[----:B------:R-:W-:Y:S01]  /*5ba0*/  ISETP.GT.U32.AND P2, PT, R0, R46, PT ;  /* 0x0000002e0000720c */ /* 0x000fe20003f44070 */
[----:B------:R-:W-:-:S04]  /*5bb0*/  IMAD.HI.U32 R5, R3, R32, RZ ;  /* 0x0000002003057227 */ /* 0x000fc800078e00ff */
[----:B------:R-:W-:Y:S01]  /*5bc0*/  @!P3 IMAD.IADD R36, R36, 0x1, -R0 ;  /* 0x000000012424b824 */ /* 0x000fe200078e0a00 */
[C---:B------:R-:W-:Y:S01]  /*5bd0*/  ISETP.GT.U32.AND P3, PT, R0.reuse, R44, PT ;  /* 0x0000002c0000720c */ /* 0x040fe20003f64070 */
[----:B------:R-:W-:Y:S01]  /*5be0*/  @!P0 IMAD.MOV R50, RZ, RZ, -R50 ;  /* 0x000000ffff328224 */ /* 0x000fe200078e0a32 */
[----:B------:R-:W-:Y:S01]  /*5bf0*/  ISETP.GT.U32.AND P0, PT, R0, R38, PT ;  /* 0x000000260000720c */ /* 0x000fe20003f04070 */
[----:B------:R-:W-:Y:S01]  /*5c00*/  @!P1 IMAD.IADD R48, R48, 0x1, -R0 ;  /* 0x0000000130309824 */ /* 0x000fe200078e0a00 */
[----:B------:R-:W-:Y:S01]  /*5c10*/  ISETP.GT.U32.AND P1, PT, R0, R34, PT ;  /* 0x000000220000720c */ /* 0x000fe20003f24070 */
[----:B------:R-:W-:-:S04]  /*5c20*/  IMAD.HI.U32 R9, R3, R28, RZ ;  /* 0x0000001c03097227 */ /* 0x000fc800078e00ff */
[----:B------:R-:W-:Y:S02]  /*5c30*/  IMAD.MOV R5, RZ, RZ, -R5 ;  /* 0x000000ffff057224 */ /* 0x000fe400078e0a05 */
[----:B------:R-:W-:Y:S01]  /*5c40*/  @!P5 IMAD.MOV R54, RZ, RZ, -R54 ;  /* 0x000000ffff36d224 */ /* 0x000fe200078e0a36 */
[C---:B------:R-:W-:Y:S01]  /*5c50*/  ISETP.GT.U32.AND P5, PT, R0.reuse, R36, PT ;  /* 0x000000240000720c */ /* 0x040fe20003fa4070 */
[----:B------:R-:W-:Y:S02]  /*5c60*/  IMAD.MOV R9, RZ, RZ, -R9 ;  /* 0x000000ffff097224 */ /* 0x000fe400078e0a09 */
[C---:B------:R-:W-:Y:S02]  /*5c70*/  IMAD R32, R0.reuse, R5, R32 ;  /* 0x0000000500207224 */ /* 0x040fe400078e0220 */
[C---:B------:R-:W-:Y:S02]  /*5c80*/  IMAD R28, R0.reuse, R9, R28 ;  /* 0x00000009001c7224 */ /* 0x040fe400078e021c */
[----:B------:R-:W-:Y:S01]  /*5c90*/  @!P4 IMAD.MOV R52, RZ, RZ, -R52 ;  /* 0x000000ffff34c224 */ /* 0x000fe200078e0a34 */
[C---:B------:R-:W-:Y:S01]  /*5ca0*/  ISETP.GT.U32.AND P4, PT, R0.reuse, R42, PT ;  /* 0x0000002a0000720c */ /* 0x040fe20003f84070 */
[----:B------:R-:W-:Y:S01]  /*5cb0*/  @!P6 IMAD.MOV R4, RZ, RZ, -R4 ;  /* 0x000000ffff04e224 */ /* 0x000fe200078e0a04 */
[----:B------:R-:W-:Y:S01]  /*5cc0*/  ISETP.GT.U32.AND P6, PT, R0, R40, PT ;  /* 0x000000280000720c */ /* 0x000fe20003fc4070 */
[----:B------:R-:W-:-:S04]  /*5cd0*/  IMAD.HI.U32 R11, R3, R26, RZ ;  /* 0x0000001a030b7227 */ /* 0x000fc800078e00ff */
[----:B------:R-:W-:Y:S01]  /*5ce0*/  @!P2 IMAD.IADD R46, R46, 0x1, -R0 ;  /* 0x000000012e2ea824 */ /* 0x000fe200078e0a00 */
[----:B------:R-:W-:Y:S01]  /*5cf0*/  ISETP.GT.U32.AND P2, PT, R0, R32, PT ;  /* 0x000000200000720c */ /* 0x000fe20003f44070 */
[----:B------:R-:W-:-:S04]  /*5d00*/  IMAD.HI.U32 R3, R3, R24, RZ ;  /* 0x0000001803037227 */ /* 0x000fc800078e00ff */
[--C-:B------:R-:W-:Y:S01]  /*5d10*/  @!P3 IMAD.IADD R44, R44, 0x1, -R0.reuse ;  /* 0x000000012c2cb824 */ /* 0x100fe200078e0a00 */
[----:B------:R-:W-:Y:S01]  /*5d20*/  ISETP.GT.U32.AND P3, PT, R0, R28, PT ;  /* 0x0000001c0000720c */ /* 0x000fe20003f64070 */
[--C-:B------:R-:W-:Y:S01]  /*5d30*/  @!P0 IMAD.IADD R38, R38, 0x1, -R0.reuse ;  /* 0x0000000126268824 */ /* 0x100fe200078e0a00 */
[----:B------:R-:W-:Y:S01]  /*5d40*/  ISETP.GE.AND P0, PT, R21, RZ, PT ;  /* 0x000000ff1500720c */ /* 0x000fe20003f06270 */
[--C-:B------:R-:W-:Y:S01]  /*5d50*/  @!P1 IMAD.IADD R34, R34, 0x1, -R0.reuse ;  /* 0x0000000122229824 */ /* 0x100fe200078e0a00 */
[----:B------:R-:W-:Y:S01]  /*5d60*/  ISETP.GE.AND P1, PT, R23, RZ, PT ;  /* 0x000000ff1700720c */ /* 0x000fe20003f26270 */
[----:B------:R-:W-:Y:S02]  /*5d70*/  IMAD.MOV R11, RZ, RZ, -R11 ;  /* 0x000000ffff0b7224 */ /* 0x000fe400078e0a0b */
[----:B------:R-:W-:Y:S02]  /*5d80*/  IMAD.MOV R3, RZ, RZ, -R3 ;  /* 0x000000ffff037224 */ /* 0x000fe400078e0a03 */
[----:B------:R-:W-:Y:S01]  /*5d90*/  @!P5 IMAD.IADD R36, R36, 0x1, -R0 ;  /* 0x000000012424d824 */ /* 0x000fe200078e0a00 */
[----:B------:R-:W-:Y:S01]  /*5da0*/  ISETP.GE.AND P5, PT, R19, RZ, PT ;  /* 0x000000ff1300720c */ /* 0x000fe20003fa6270 */
[----:B------:R-:W-:-:S02]  /*5db0*/  IMAD R26, R0, R11, R26 ;  /* 0x0000000b001a7224 */ /* 0x000fc400078e021a */
[----:B------:R-:W-:Y:S02]  /*5dc0*/  IMAD R24, R0, R3, R24 ;  /* 0x0000000300187224 */ /* 0x000fe400078e0218 */
[--C-:B------:R-:W-:Y:S01]  /*5dd0*/  @!P4 IMAD.IADD R42, R42, 0x1, -R0.reuse ;  /* 0x000000012a2ac824 */ /* 0x100fe200078e0a00 */
[----:B------:R-:W-:Y:S01]  /*5de0*/  ISETP.GT.U32.AND P4, PT, R0, R26, PT ;  /* 0x0000001a0000720c */ /* 0x000fe20003f84070 */
[--C-:B------:R-:W-:Y:S01]  /*5df0*/  @!P6 IMAD.IADD R40, R40, 0x1, -R0.reuse ;  /* 0x000000012828e824 */ /* 0x100fe200078e0a00 */
[----:B------:R-:W-:Y:S01]  /*5e00*/  ISETP.GT.U32.AND P6, PT, R0, R24, PT ;  /* 0x000000180000720c */ /* 0x000fe20003fc4070 */
[--C-:B------:R-:W-:Y:S01]  /*5e10*/  @!P2 IMAD.IADD R32, R32, 0x1, -R0.reuse ;  /* 0x000000012020a824 */ /* 0x100fe200078e0a00 */
[----:B------:R-:W-:Y:S01]  /*5e20*/  ISETP.GE.AND P2, PT, R25, RZ, PT ;  /* 0x000000ff1900720c */ /* 0x000fe20003f46270 */
[----:B------:R-:W-:Y:S01]  /*5e30*/  @!P3 IMAD.IADD R28, R28, 0x1, -R0 ;  /* 0x000000011c1cb824 */ /* 0x000fe200078e0a00 */
[----:B------:R-:W-:Y:S01]  /*5e40*/  ISETP.GE.AND P3, PT, R27, RZ, PT ;  /* 0x000000ff1b00720c */ /* 0x000fe20003f66270 */
[----:B------:R-:W-:Y:S01]  /*5e50*/  @!P0 IMAD.MOV R46, RZ, RZ, -R46 ;  /* 0x000000ffff2e8224 */ /* 0x000fe200078e0a2e */
[C---:B------:R-:W-:Y:S01]  /*5e60*/  ISETP.GT.U32.AND P0, PT, R0.reuse, R34, PT ;  /* 0x000000220000720c */ /* 0x040fe20003f04070 */
[----:B------:R-:W-:Y:S01]  /*5e70*/  @!P1 IMAD.MOV R44, RZ, RZ, -R44 ;  /* 0x000000ffff2c9224 */ /* 0x000fe200078e0a2c */
[C---:B------:R-:W-:Y:S01]  /*5e80*/  ISETP.GT.U32.AND P1, PT, R0.reuse, R32, PT ;  /* 0x000000200000720c */ /* 0x040fe20003f24070 */
[----:B------:R-:W-:Y:S01]  /*5e90*/  @!P5 IMAD.MOV R48, RZ, RZ, -R48 ;  /* 0x000000ffff30d224 */ /* 0x000fe200078e0a30 */
[----:B------:R-:W-:Y:S01]  /*5ea0*/  ISETP.GT.U32.AND P5, PT, R0, R38, PT ;  /* 0x000000260000720c */ /* 0x000fe20003fa4070 */
[--C-:B------:R-:W-:Y:S01]  /*5eb0*/  @!P4 IMAD.IADD R26, R26, 0x1, -R0.reuse ;  /* 0x000000011a1ac824 */ /* 0x100fe200078e0a00 */
[----:B------:R-:W-:Y:S01]  /*5ec0*/  ISETP.GE.AND P4, PT, R29, RZ, PT ;  /* 0x000000ff1d00720c */ /* 0x000fe20003f86270 */
[----:B------:R-:W-:Y:S01]  /*5ed0*/  @!P6 IMAD.IADD R24, R24, 0x1, -R0 ;  /* 0x000000011818e824 */ /* 0x000fe200078e0a00 */
[----:B------:R-:W2:Y:S01]  /*5ee0*/  LDC.64 R2, c[0x0][0x230] ;  /* 0x00008c00ff027b82 */ /* 0x000ea20000000a00 */
[----:B------:R-:W-:Y:S01]  /*5ef0*/  @!P2 IMAD.MOV R42, RZ, RZ, -R42 ;  /* 0x000000ffff2aa224 */ /* 0x000fe200078e0a2a */
[C---:B------:R-:W-:Y:S01]  /*5f00*/  ISETP.GT.U32.AND P2, PT, R0.reuse, R28, PT ;  /* 0x0000001c0000720c */ /* 0x040fe20003f44070 */
[----:B------:R-:W-:Y:S01]  /*5f10*/  @!P3 IMAD.MOV R40, RZ, RZ, -R40 ;  /* 0x000000ffff28b224 */ /* 0x000fe200078e0a28 */
        /* <DEDUP_REMOVED lines=8> */
[----:B------:R-:W-:-:S02]  /*5fa0*/  ISETP.GE.AND P5, PT, R17, RZ, PT ;  /* 0x000000ff1100720c */ /* 0x000fc40003fa6270 */
[----:B------:R-:W-:Y:S01]  /*5fb0*/  ISETP.GE.AND P4, PT, R31, RZ, PT ;  /* 0x000000ff1f00720c */ /* 0x000fe20003f86270 */
[--C-:B------:R-:W-:Y:S01]  /*5fc0*/  @!P2 IMAD.IADD R28, R28, 0x1, -R0.reuse ;  /* 0x000000011c1ca824 */ /* 0x100fe200078e0a00 */
[----:B------:R-:W-:Y:S01]  /*5fd0*/  ISETP.GE.AND P2, PT, R37, RZ, PT ;  /* 0x000000ff2500720c */ /* 0x000fe20003f46270 */
[--C-:B------:R-:W-:Y:S01]  /*5fe0*/  @!P6 IMAD.IADD R26, R26, 0x1, -R0.reuse ;  /* 0x000000011a1ae824 */ /* 0x100fe200078e0a00 */
[----:B------:R-:W-:Y:S01]  /*5ff0*/  ISETP.GE.AND P6, PT, R15, RZ, PT ;  /* 0x000000ff0f00720c */ /* 0x000fe20003fc6270 */
[----:B------:R-:W-:Y:S01]  /*6000*/  @!P3 IMAD.IADD R24, R24, 0x1, -R0 ;  /* 0x000000011818b824 */ /* 0x000fe200078e0a00 */
[----:B------:R-:W-:Y:S01]  /*6010*/  ISETP.NE.AND P3, PT, R43, RZ, PT ;  /* 0x000000ff2b00720c */ /* 0x000fe20003f65270 */
[----:B------:R-:W-:Y:S01]  /*6020*/  @!P0 IMAD.MOV R32, RZ, RZ, -R32 ;  /* 0x000000ffff208224 */ /* 0x000fe200078e0a20 */
[----:B------:R-:W-:Y:S01]  /*6030*/  ISETP.GE.AND P0, PT, R7, RZ, PT ;  /* 0x000000ff0700720c */ /* 0x000fe20003f06270 */
[----:B------:R-:W-:Y:S01]  /*6040*/  IMAD R0, R41, R243, RZ ;  /* 0x000000f329007224 */ /* 0x000fe200078e02ff */
[C---:B------:R-:W-:Y:S01]  /*6050*/  SEL R10, R239.reuse, R10, !P3 ;  /* 0x0000000aef0a7207 */ /* 0x040fe20005800000 */
[----:B------:R-:W-:Y:S01]  /*6060*/  @!P1 IMAD.MOV R28, RZ, RZ, -R28 ;  /* 0x000000ffff1c9224 */ /* 0x000fe200078e0a1c */
[----:B------:R-:W-:Y:S01]  /*6070*/  ISETP.GE.AND P1, PT, R8, RZ, PT ;  /* 0x000000ff0800720c */ /* 0x000fe20003f26270 */
[----:B------:R-:W-:Y:S01]  /*6080*/  @!P5 IMAD.MOV R34, RZ, RZ, -R34 ;  /* 0x000000ffff22d224 */ /* 0x000fe200078e0a22 */
[C---:B------:R-:W-:Y:S01]  /*6090*/  LEA R238, P5, R0.reuse, UR4, 0x2 ;  /* 0x0000000400ee7c11 */ /* 0x040fe2000f8a10ff */
[----:B------:R-:W-:Y:S01]  /*60a0*/  @!P4 IMAD.MOV R38, RZ, RZ, -R38 ;  /* 0x000000ffff26c224 */ /* 0x000fe200078e0a26 */
[----:B------:R-:W-:Y:S01]  /*60b0*/  SEL R11, R239, R12, !P3 ;  /* 0x0000000cef0b7207 */ /* 0x000fe20005800000 */
[----:B------:R-:W-:Y:S01]  /*60c0*/  @!P2 IMAD.MOV R26, RZ, RZ, -R26 ;  /* 0x000000ffff1aa224 */ /* 0x000fe200078e0a1a */
[----:B------:R-:W-:Y:S01]  /*60d0*/  LEA.HI.X.SX32 R0, R0, UR5, 0x2, P5 ;  /* 0x0000000500007c11 */ /* 0x000fe2000a8f16ff */
[----:B------:R-:W-:Y:S01]  /*60e0*/  ULDC UR5, c[0x0][0x240] ;  /* 0x0000900000057ab9 */ /* 0x000fe20000000800 */
[----:B------:R-:W-:Y:S01]  /*60f0*/  ISETP.NE.AND P4, PT, R39, RZ, PT ;  /* 0x000000ff2700720c */ /* 0x000fe20003f85270 */
[----:B------:R-:W-:Y:S01]  /*6100*/  IMAD R10, R10, UR5, RZ ;  /* 0x000000050a0a7c24 */ /* 0x000fe2000f8e02ff */
[C---:B------:R-:W-:Y:S01]  /*6110*/  SEL R20, R239.reuse, R20, !P3 ;  /* 0x00000014ef147207 */ /* 0x040fe20005800000 */
[----:B------:R-:W-:Y:S01]  /*6120*/  @!P0 IMAD.MOV R240, RZ, RZ, -R240 ;  /* 0x000000fffff08224 */ /* 0x000fe200078e0af0 */
[C---:B------:R-:W-:Y:S01]  /*6130*/  SEL R22, R239.reuse, R22, !P3 ;  /* 0x00000016ef167207 */ /* 0x040fe20005800000 */
[----:B------:R-:W-:Y:S01]  /*6140*/  @!P1 IMAD.MOV R30, RZ, RZ, -R30 ;  /* 0x000000ffff1e9224 */ /* 0x000fe200078e0a1e */
[----:B-1----:R-:W-:Y:S01]  /*6150*/  LEA R6, P0, R10, R238, 0x2 ;  /* 0x000000ee0a067211 */ /* 0x002fe200078010ff */
[----:B------:R-:W-:Y:S01]  /*6160*/  @!P6 IMAD.MOV R24, RZ, RZ, -R24 ;  /* 0x000000ffff18e224 */ /* 0x000fe200078e0a18 */
[----:B------:R-:W-:Y:S01]  /*6170*/  SEL R25, R239, R108, !P3 ;  /* 0x0000006cef197207 */ /* 0x000fe20005800000 */
[----:B------:R-:W-:Y:S01]  /*6180*/  IMAD R11, R11, UR5, RZ ;  /* 0x000000050b0b7c24 */ /* 0x000fe2000f8e02ff */
[----:B------:R-:W-:Y:S01]  /*6190*/  SEL R240, R241, R240, !P4 ;  /* 0x000000f0f1f07207 */ /* 0x000fe20006000000 */
[C---:B--2---:R-:W-:Y:S01]  /*61a0*/  VIADD R245, R2.reuse, 0xffffffff ;  /* 0xffffffff02f57836 */ /* 0x044fe20000000000 */
[----:B------:R-:W-:Y:S01]  /*61b0*/  SEL R159, R239, R244, !P3 ;  /* 0x000000f4ef9f7207 */ /* 0x000fe20005800000 */
[----:B------:R-:W-:Y:S01]  /*61c0*/  VIADD R244, R2, 0xfffffffe ;  /* 0xfffffffe02f47836 */ /* 0x000fe20000000000 */
[----:B------:R-:W-:Y:S01]  /*61d0*/  SEL R241, R241, R30, !P4 ;  /* 0x0000001ef1f17207 */ /* 0x000fe20006000000 */
[----:B------:R-:W-:Y:S01]  /*61e0*/  IMAD R20, R20, UR5, RZ ;  /* 0x0000000514147c24 */ /* 0x000fe2000f8e02ff */
[C---:B------:R-:W-:Y:S01]  /*61f0*/  SEL R18, R239.reuse, R18, !P3 ;  /* 0x00000012ef127207 */ /* 0x040fe20005800000 */
[----:B------:R-:W-:Y:S01]  /*6200*/  IMAD R22, R22, UR5, RZ ;  /* 0x0000000516167c24 */ /* 0x000fe2000f8e02ff */
[----:B------:R-:W-:Y:S01]  /*6210*/  SEL R16, R239, R16, !P3 ;  /* 0x00000010ef107207 */ /* 0x000fe20005800000 */
[----:B------:R-:W-:Y:S01]  /*6220*/  IMAD R25, R25, UR5, RZ ;  /* 0x0000000519197c24 */ /* 0x000fe2000f8e02ff */
[C---:B------:R-:W-:Y:S01]  /*6230*/  SEL R14, R239.reuse, R14, !P3 ;  /* 0x0000000eef0e7207 */ /* 0x040fe20005800000 */
[----:B------:R1:W-:Y:S01]  /*6240*/  STL.64 [R1+0x1828], R240 ;  /* 0x001828f001007387 */ /* 0x0003e20000100a00 */
[C---:B------:R-:W-:Y:S01]  /*6250*/  SEL R12, R239.reuse, R78, !P3 ;  /* 0x0000004eef0c7207 */ /* 0x040fe20005800000 */
[----:B------:R-:W-:Y:S01]  /*6260*/  IMAD R18, R18, UR5, RZ ;  /* 0x0000000512127c24 */ /* 0x000fe2000f8e02ff */
[C---:B------:R-:W-:Y:S01]  /*6270*/  SEL R251, R239.reuse, R80, !P3 ;  /* 0x00000050effb7207 */ /* 0x040fe20005800000 */
[----:B------:R-:W-:Y:S01]  /*6280*/  STL.64 [R1+0x1838], R244 ;  /* 0x001838f401007387 */ /* 0x000fe20000100a00 */
[C---:B------:R-:W-:Y:S01]  /*6290*/  SEL R249, R239.reuse, R82, !P3 ;  /* 0x00000052eff97207 */ /* 0x040fe20005800000 */
[----:B------:R-:W-:Y:S01]  /*62a0*/  IMAD R16, R16, UR5, RZ ;  /* 0x0000000510107c24 */ /* 0x000fe2000f8e02ff */
[C---:B------:R-:W-:Y:S01]  /*62b0*/  SEL R247, R239.reuse, R84, !P3 ;  /* 0x00000054eff77207 */ /* 0x040fe20005800000 */
[----:B------:R2:W-:Y:S01]  /*62c0*/  STL.64 [R1+0x1830], R2 ;  /* 0x0018300201007387 */ /* 0x0005e20000100a00 */
[C---:B------:R-:W-:Y:S01]  /*62d0*/  SEL R215, R239.reuse, R86, !P3 ;  /* 0x00000056efd77207 */ /* 0x040fe20005800000 */
[----:B------:R-:W-:Y:S01]  /*62e0*/  IMAD R14, R14, UR5, RZ ;  /* 0x000000050e0e7c24 */ /* 0x000fe2000f8e02ff */
[C---:B------:R-:W-:Y:S01]  /*62f0*/  SEL R213, R239.reuse, R88, !P3 ;  /* 0x00000058efd57207 */ /* 0x040fe20005800000 */
[----:B------:R-:W-:Y:S01]  /*6300*/  STL [R1+0x1844], R3 ;  /* 0x0018440301007387 */ /* 0x000fe20000100800 */
[C---:B------:R-:W-:Y:S01]  /*6310*/  SEL R211, R239.reuse, R90, !P3 ;  /* 0x0000005aefd37207 */ /* 0x040fe20005800000 */
[----:B------:R-:W-:Y:S01]  /*6320*/  IMAD R12, R12, UR5, RZ ;  /* 0x000000050c0c7c24 */ /* 0x000fe2000f8e02ff */
[C---:B------:R-:W-:Y:S01]  /*6330*/  SEL R13, R239.reuse, R92, !P3 ;  /* 0x0000005cef0d7207 */ /* 0x040fe20005800000 */
[----:B------:R-:W-:Y:S01]  /*6340*/  STL [R1+0x1840], R25 ;  /* 0x0018401901007387 */ /* 0x000fe20000100800 */
[----:B------:R-:W-:Y:S01]  /*6350*/  SEL R15, R239, R94, !P3 ;  /* 0x0000005eef0f7207 */ /* 0x000fe20005800000 */
[----:B------:R-:W-:Y:S01]  /*6360*/  IMAD R251, R251, UR5, RZ ;  /* 0x00000005fbfb7c24 */ /* 0x000fe2000f8e02ff */
        /* <DEDUP_REMOVED lines=194> */
[C---:B------:R-:W-:Y:S01]  /*6f90*/  SEL R9, R239.reuse, R50, !P3 ;  /* 0x00000032ef097207 */ /* 0x040fe20005800000 */
[----:B------:R-:W3:Y:S01]  /*6fa0*/  S2UR UR4, SR_CgaCtaId ;  /* 0x00000000000479c3 */ /* 0x000ee20000008800 */
[----:B------:R-:W-:-:S02]  /*6fb0*/  SEL R217, R239, R48, !P3 ;  /* 0x00000030efd97207 */ /* 0x000fc40005800000 */
[C---:B------:R-:W-:Y:S02]  /*6fc0*/  SEL R219, R239.reuse, R46, !P3 ;  /* 0x0000002eefdb7207 */ /* 0x040fe40005800000 */
[C---:B------:R-:W-:Y:S02]  /*6fd0*/  SEL R221, R239.reuse, R44, !P3 ;  /* 0x0000002cefdd7207 */ /* 0x040fe40005800000 */
[C---:B------:R-:W-:Y:S02]  /*6fe0*/  SEL R223, R239.reuse, R42, !P3 ;  /* 0x0000002aefdf7207 */ /* 0x040fe40005800000 */
[C---:B------:R-:W-:Y:S02]  /*6ff0*/  SEL R225, R239.reuse, R40, !P3 ;  /* 0x00000028efe17207 */ /* 0x040fe40005800000 */
[C---:B------:R-:W-:Y:S02]  /*7000*/  SEL R227, R239.reuse, R36, !P3 ;  /* 0x00000024efe37207 */ /* 0x040fe40005800000 */
[----:B------:R-:W-:-:S02]  /*7010*/  SEL R229, R239, R38, !P3 ;  /* 0x00000026efe57207 */ /* 0x000fc40005800000 */
[C---:B------:R-:W-:Y:S02]  /*7020*/  SEL R231, R239.reuse, R34, !P3 ;  /* 0x00000022efe77207 */ /* 0x040fe40005800000 */
[C---:B------:R-:W-:Y:S02]  /*7030*/  SEL R233, R239.reuse, R32, !P3 ;  /* 0x00000020efe97207 */ /* 0x040fe40005800000 */
[C---:B------:R-:W-:Y:S02]  /*7040*/  SEL R235, R239.reuse, R28, !P3 ;  /* 0x0000001cefeb7207 */ /* 0x040fe40005800000 */
[----:B------:R-:W-:Y:S02]  /*7050*/  SEL R237, R239, R26, !P3 ;  /* 0x0000001aefed7207 */ /* 0x000fe40005800000 */
[----:B------:R-:W-:Y:S02]  /*7060*/  LEA.HI.X.SX32 R7, R10, R0, 0x2, P0 ;  /* 0x000000000a077211 */ /* 0x000fe400000f16ff */
[----:B-1----:R-:W-:-:S02]  /*7070*/  LEA R240, P2, R22, R238, 0x2 ;  /* 0x000000ee16f07211 */ /* 0x002fc400078410ff */
[----:B--2---:R-:W-:Y:S01]  /*7080*/  LEA R2, P5, R14, R238, 0x2 ;  /* 0x000000ee0e027211 */ /* 0x004fe200078a10ff */
[----:B------:R1:W-:Y:S01]  /*7090*/  STL.64 [R1+0x60], R6 ;  /* 0x0000600601007387 */ /* 0x0003e20000100a00 */
[----:B------:R-:W-:Y:S01]  /*70a0*/  SEL R239, R239, R24, !P3 ;  /* 0x00000018efef7207 */ /* 0x000fe20005800000 */
[----:B------:R-:W-:Y:S01]  /*70b0*/  IMAD R199, R199, UR5, RZ ;  /* 0x00000005c7c77c24 */ /* 0x000fe2000f8e02ff */
[-C--:B------:R-:W-:Y:S01]  /*70c0*/  LEA R10, P3, R11, R238.reuse, 0x2 ;  /* 0x000000ee0b0a7211 */ /* 0x080fe200078610ff */
[----:B------:R-:W2:Y:S01]  /*70d0*/  S2R R246, SR_TID.X ;  /* 0x0000000000f67919 */ /* 0x000ea20000002100 */
[----:B------:R-:W-:Y:S01]  /*70e0*/  LEA R24, P1, R20, R238, 0x2 ;  /* 0x000000ee14187211 */ /* 0x000fe200078210ff */
[----:B------:R-:W-:Y:S01]  /*70f0*/  IMAD R201, R201, UR5, RZ ;  /* 0x00000005c9c97c24 */ /* 0x000fe2000f8e02ff */
[----:B------:R-:W-:Y:S01]  /*7100*/  LEA.HI.X.SX32 R11, R11, R0, 0x2, P3 ;  /* 0x000000000b0b7211 */ /* 0x000fe200018f16ff */
[----:B------:R-:W-:Y:S01]  /*7110*/  IMAD R203, R203, UR5, RZ ;  /* 0x00000005cbcb7c24 */ /* 0x000fe2000f8e02ff */
[----:B------:R-:W-:Y:S01]  /*7120*/  LEA R242, P0, R18, R238, 0x2 ;  /* 0x000000ee12f27211 */ /* 0x000fe200078010ff */
[----:B------:R-:W-:Y:S01]  /*7130*/  STL [R1+0x50], R24 ;  /* 0x0000501801007387 */ /* 0x000fe20000100800 */
[----:B------:R-:W-:Y:S01]  /*7140*/  LEA.HI.X.SX32 R241, R22, R0, 0x2, P2 ;  /* 0x0000000016f17211 */ /* 0x000fe200010f16ff */
[----:B------:R-:W-:Y:S01]  /*7150*/  IMAD R205, R205, UR5, RZ ;  /* 0x00000005cdcd7c24 */ /* 0x000fe2000f8e02ff */
[----:B-1----:R-:W-:Y:S01]  /*7160*/  LEA R6, P6, R16, R238, 0x2 ;  /* 0x000000ee10067211 */ /* 0x002fe200078c10ff */
[----:B------:R1:W-:Y:S01]  /*7170*/  STL.64 [R1+0x17c0], R10 ;  /* 0x0017c00a01007387 */ /* 0x0003e20000100a00 */
[-C--:B------:R-:W-:Y:S01]  /*7180*/  LEA.HI.X.SX32 R243, R18, R0.reuse, 0x2, P0 ;  /* 0x0000000012f37211 */ /* 0x080fe200000f16ff */
[----:B------:R-:W-:Y:S01]  /*7190*/  IMAD R207, R207, UR5, RZ ;  /* 0x00000005cfcf7c24 */ /* 0x000fe2000f8e02ff */
[-C--:B------:R-:W-:Y:S01]  /*71a0*/  LEA.HI.X.SX32 R7, R16, R0.reuse, 0x2, P6 ;  /* 0x0000000010077211 */ /* 0x080fe200030f16ff */
[----:B------:R4:W-:Y:S01]  /*71b0*/  STL.64 [R1+0x58], R240 ;  /* 0x000058f001007387 */ /* 0x0009e20000100a00 */
[----:B------:R-:W-:Y:S01]  /*71c0*/  LEA.HI.X.SX32 R3, R14, R0, 0x2, P5 ;  /* 0x000000000e037211 */ /* 0x000fe200028f16ff */
[----:B------:R-:W-:Y:S01]  /*71d0*/  IMAD R209, R209, UR5, RZ ;  /* 0x00000005d1d17c24 */ /* 0x000fe2000f8e02ff */
[----:B------:R-:W-:Y:S01]  /*71e0*/  LEA R244, P3, R251, R238, 0x2 ;  /* 0x000000eefbf47211 */ /* 0x000fe200078610ff */
[----:B------:R-:W-:-:S02]  /*71f0*/  IMAD R5, R5, UR5, RZ ;  /* 0x0000000505057c24 */ /* 0x000fc4000f8e02ff */
[----:B------:R-:W-:Y:S02]  /*7200*/  IMAD R4, R4, UR5, RZ ;  /* 0x0000000504047c24 */ /* 0x000fe4000f8e02ff */
[----:B-1----:R-:W-:Y:S01]  /*7210*/  IMAD.MOV.U32 R11, RZ, RZ, R25 ;  /* 0x000000ffff0b7224 */ /* 0x002fe200078e0019 */
[----:B------:R-:W-:Y:S01]  /*7220*/  LEA.HI.X.SX32 R11, R20, R0, 0x2, P1 ;  /* 0x00000000140b7211 */ /* 0x000fe200008f16ff */
[----:B------:R-:W-:Y:S01]  /*7230*/  IMAD.MOV.U32 R10, RZ, RZ, R24 ;  /* 0x000000ffff0a7224 */ /* 0x000fe200078e0018 */
[-C--:B------:R-:W-:Y:S01]  /*7240*/  LEA R24, P4, R12, R238.reuse, 0x2 ;  /* 0x000000ee0c187211 */ /* 0x080fe200078810ff */
[----:B------:R-:W-:Y:S01]  /*7250*/  IMAD R9, R9, UR5, RZ ;  /* 0x0000000509097c24 */ /* 0x000fe2000f8e02ff */
[----:B----4-:R-:W-:Y:S01]  /*7260*/  LEA R240, P2, R249, R238, 0x2 ;  /* 0x000000eef9f07211 */ /* 0x010fe200078410ff */
[----:B------:R-:W-:Y:S01]  /*7270*/  STL [R1+0x54], R11 ;  /* 0x0000540b01007387 */ /* 0x000fe20000100800 */
[----:B------:R-:W-:Y:S01]  /*7280*/  LEA.HI.X.SX32 R245, R251, R0, 0x2, P3 ;  /* 0x00000000fbf57211 */ /* 0x000fe200018f16ff */
[----:B------:R-:W-:Y:S01]  /*7290*/  IMAD R217, R217, UR5, RZ ;  /* 0x00000005d9d97c24 */ /* 0x000fe2000f8e02ff */
[----:B------:R-:W-:Y:S01]  /*72a0*/  LEA R10, P1, R247, R238, 0x2 ;  /* 0x000000eef70a7211 */ /* 0x000fe200078210ff */
[----:B------:R1:W-:Y:S01]  /*72b0*/  STL.64 [R1+0x48], R242 ;  /* 0x000048f201007387 */ /* 0x0003e20000100a00 */
[----:B------:R-:W-:-:S02]  /*72c0*/  IMAD R219, R219, UR5, RZ ;  /* 0x00000005dbdb7c24 */ /* 0x000fc4000f8e02ff */
[----:B------:R-:W-:Y:S02]  /*72d0*/  IMAD R221, R221, UR5, RZ ;  /* 0x00000005dddd7c24 */ /* 0x000fe4000f8e02ff */
[----:B------:R-:W-:Y:S02]  /*72e0*/  IMAD R223, R223, UR5, RZ ;  /* 0x00000005dfdf7c24 */ /* 0x000fe4000f8e02ff */
[----:B------:R-:W-:Y:S02]  /*72f0*/  IMAD R225, R225, UR5, RZ ;  /* 0x00000005e1e17c24 */ /* 0x000fe4000f8e02ff */
[----:B------:R-:W-:Y:S02]  /*7300*/  IMAD R227, R227, UR5, RZ ;  /* 0x00000005e3e37c24 */ /* 0x000fe4000f8e02ff */
[----:B------:R-:W-:Y:S01]  /*7310*/  IMAD R229, R229, UR5, RZ ;  /* 0x00000005e5e57c24 */ /* 0x000fe2000f8e02ff */
[----:B-1----:R-:W4:Y:S01]  /*7320*/  LDL.LU R243, [R1+0x1848] ;  /* 0x0018480001f37983 */ /* 0x002f220000300800 */
[----:B------:R-:W-:-:S02]  /*7330*/  IMAD R231, R231, UR5, RZ ;  /* 0x00000005e7e77c24 */ /* 0x000fc4000f8e02ff */
[----:B------:R-:W-:Y:S01]  /*7340*/  IMAD R233, R233, UR5, RZ ;  /* 0x00000005e9e97c24 */ /* 0x000fe2000f8e02ff */
[----:B------:R-:W-:Y:S01]  /*7350*/  STL.64 [R1+0x40], R6 ;  /* 0x0000400601007387 */ /* 0x000fe20000100a00 */
[----:B------:R-:W-:Y:S02]  /*7360*/  IMAD R235, R235, UR5, RZ ;  /* 0x00000005ebeb7c24 */ /* 0x000fe4000f8e02ff */
[----:B------:R-:W-:Y:S01]  /*7370*/  IMAD R237, R237, UR5, RZ ;  /* 0x00000005eded7c24 */ /* 0x000fe2000f8e02ff */
[----:B------:R1:W-:Y:S01]  /*7380*/  STL.64 [R1+0x38], R2 ;  /* 0x0000380201007387 */ /* 0x0003e20000100a00 */
[----:B------:R-:W-:-:S03]  /*7390*/  IMAD R239, R239, UR5, RZ ;  /* 0x00000005efef7c24 */ /* 0x000fc6000f8e02ff */
[----:B-1----:R-:W3:Y:S01]  /*73a0*/  LDL.LU R3, [R1+0x1844] ;  /* 0x0018440001037983 */ /* 0x002ee20000300800 */
[----:B------:R-:W-:Y:S02]  /*73b0*/  LEA R242, P0, R215, R238, 0x2 ;  /* 0x000000eed7f27211 */ /* 0x000fe400078010ff */
[----:B------:R-:W-:Y:S02]  /*73c0*/  LEA.HI.X.SX32 R25, R12, R0, 0x2, P4 ;  /* 0x000000000c197211 */ /* 0x000fe400020f16ff */
[----:B------:R-:W-:Y:S01]  /*73d0*/  LEA R2, P5, R211, R238, 0x2 ;  /* 0x000000eed3027211 */ /* 0x000fe200078a10ff */
[----:B------:R-:W-:Y:S01]  /*73e0*/  STL [R1+0x10], R242 ;  /* 0x000010f201007387 */ /* 0x000fe20000100800 */
[----:B------:R-:W-:-:S03]  /*73f0*/  LEA.HI.X.SX32 R241, R249, R0, 0x2, P2 ;  /* 0x00000000f9f17211 */ /* 0x000fc600010f16ff */
[----:B------:R1:W-:Y:S01]  /*7400*/  STL.64 [R1+0x30], R24 ;  /* 0x0000301801007387 */ /* 0x0003e20000100a00 */
[----:B------:R-:W-:Y:S01]  /*7410*/  IMAD.MOV.U32 R250, RZ, RZ, R2 ;  /* 0x000000fffffa7224 */ /* 0x000fe200078e0002 */
[----:B------:R-:W-:Y:S01]  /*7420*/  LEA.HI.X.SX32 R11, R247, R0, 0x2, P1 ;  /* 0x00000000f70b7211 */ /* 0x000fe200008f16ff */
[----:B------:R-:W-:Y:S01]  /*7430*/  IMAD.MOV.U32 R248, RZ, RZ, R242 ;  /* 0x000000fffff87224 */ /* 0x000fe200078e00f2 */
[----:B-1----:R-:W2:Y:S01]  /*7440*/  LDL.LU R25, [R1+0x1840] ;  /* 0x0018400001197983 */ /* 0x002ea20000300800 */
[----:B----4-:R-:W-:-:S03]  /*7450*/  IMAD.MOV.U32 R249, RZ, RZ, R243 ;  /* 0x000000fffff97224 */ /* 0x010fc600078e00f3 */
[----:B------:R1:W-:Y:S01]  /*7460*/  STL.64 [R1+0x28], R244 ;  /* 0x000028f401007387 */ /* 0x0003e20000100a00 */
[----:B------:R-:W-:Y:S01]  /*7470*/  LEA.HI.X.SX32 R249, R215, R0, 0x2, P0 ;  /* 0x00000000d7f97211 */ /* 0x000fe200000f16ff */
[----:B------:R-:W-:Y:S01]  /*7480*/  UMOV UR60, 0x400 ;  /* 0x00000400003c7882 */ /* 0x000fe20000000000 */
[----:B---3--:R-:W-:Y:S01]  /*7490*/  IMAD.MOV.U32 R251, RZ, RZ, R3 ;  /* 0x000000fffffb7224 */ /* 0x008fe200078e0003 */
[----:B-1----:R-:W3:Y:S01]  /*74a0*/  LDL.LU.64 R244, [R1+0x1838] ;  /* 0x0018380001f47983 */ /* 0x002ee20000300a00 */
[-C--:B------:R-:W-:Y:S01]  /*74b0*/  LEA R6, P6, R213, R238.reuse, 0x2 ;  /* 0x000000eed5067211 */ /* 0x080fe200078c10ff */
[----:B------:R-:W1:Y:S02]  /*74c0*/  LDC R247, c[0x0][0x230] ;  /* 0x00008c00fff77b82 */ /* 0x000e640000000800 */
[----:B------:R4:W-:Y:S01]  /*74d0*/  STL [R1], R2 ;  /* 0x0000000201007387 */ /* 0x0009e20000100800 */
[-C--:B------:R-:W-:Y:S02]  /*74e0*/  LEA R12, P4, R13, R238.reuse, 0x2 ;  /* 0x000000ee0d0c7211 */ /* 0x080fe400078810ff */
[----:B------:R-:W-:-:S02]  /*74f0*/  LEA R14, P3, R15, R238, 0x2 ;  /* 0x000000ee0f0e7211 */ /* 0x000fc400078610ff */
[-C--:B------:R-:W-:Y:S02]  /*7500*/  LEA R16, P2, R17, R238.reuse, 0x2 ;  /* 0x000000ee11107211 */ /* 0x080fe400078410ff */
[-C--:B------:R-:W-:Y:S02]  /*7510*/  LEA R18, P1, R19, R238.reuse, 0x2 ;  /* 0x000000ee13127211 */ /* 0x080fe400078210ff */
[----:B------:R-:W-:Y:S01]  /*7520*/  LEA R20, P0, R21, R238, 0x2 ;  /* 0x000000ee15147211 */ /* 0x000fe200078010ff */
[----:B----4-:R-:W4:Y:S01]  /*7530*/  LDL.LU.64 R2, [R1+0x1830] ;  /* 0x0018300001027983 */ /* 0x010f220000300a00 */
[----:B--2---:R-:W-:Y:S01]  /*7540*/  LOP3.LUT R248, R246, 0xff, RZ, 0xc0, !PT ;  /* 0x000000fff6f87812 */ /* 0x004fe200078ec0ff */
[----:B------:R-:W-:Y:S01]  /*7550*/  ULEA UR60, UR4, UR60, 0x18 ;  /* 0x0000003c043c7291 */ /* 0x000fe2000f8ec03f */
[-C--:B------:R-:W-:Y:S01]  /*7560*/  LEA.HI.X.SX32 R7, R213, R0.reuse, 0x2, P6 ;  /* 0x00000000d5077211 */ /* 0x080fe200030f16ff */
[----:B------:R2:W-:Y:S01]  /*7570*/  STL.64 [R1+0x20], R240 ;  /* 0x000020f001007387 */ /* 0x0005e20000100a00 */
[----:B------:R-:W-:Y:S01]  /*7580*/  LEA.HI.X.SX32 R13, R13, R0, 0x2, P4 ;  /* 0x000000000d0d7211 */ /* 0x000fe200020f16ff */
[----:B------:R-:W1:Y:S08]  /*7590*/  LDC R246, c[0x0][0x230] ;  /* 0x00008c00fff67b82 */ /* 0x000e700000000800 */
[----:B------:R-:W1:Y:S01]  /*75a0*/  LDC R251, c[0x0][0x230] ;  /* 0x00008c00fffb7b82 */ /* 0x000e620000000800 */
[----:B--2---:R-:W2:Y:S04]  /*75b0*/  LDL.LU.64 R240, [R1+0x1828] ;  /* 0x0018280001f07983 */ /* 0x004ea80000300a00 */
[----:B------:R-:W2:Y:S04]  /*75c0*/  LDL.LU.64 R242, [R1+0x1820] ;  /* 0x0018200001f27983 */ /* 0x000ea80000300a00 */
[----:B------:R-:W-:Y:S04]  /*75d0*/  STL.64 [R1+0x18], R10 ;  /* 0x0000180a01007387 */ /* 0x000fe80000100a00 */
[----:B------:R1:W-:Y:S04]  /*75e0*/  STL.64 [R1+0x17c8], R10 ;  /* 0x0017c80a01007387 */ /* 0x0003e80000100a00 */
[----:B------:R1:W-:Y:S04]  /*75f0*/  STL [R1+0x14], R249 ;  /* 0x000014f901007387 */ /* 0x0003e80000100800 */
[----:B-1----:R-:W3:Y:S01]  /*7600*/  LDL.64 R10, [R1] ;  /* 0x00000000010a7983 */ /* 0x002ee20000100a00 */
[----:B------:R-:W-:-:S02]  /*7610*/  LEA R22, P6, R23, R238, 0x2 ;  /* 0x000000ee17167211 */ /* 0x000fc400078c10ff */
[-C--:B------:R-:W-:Y:S02]  /*7620*/  LEA.HI.X.SX32 R15, R15, R0.reuse, 0x2, P3 ;  /* 0x000000000f0f7211 */ /* 0x080fe400018f16ff */
[-C--:B------:R-:W-:Y:S02]  /*7630*/  LEA.HI.X.SX32 R17, R17, R0.reuse, 0x2, P2 ;  /* 0x0000000011117211 */ /* 0x080fe400010f16ff */
[-C--:B------:R-:W-:Y:S02]  /*7640*/  LEA.HI.X.SX32 R19, R19, R0.reuse, 0x2, P1 ;  /* 0x0000000013137211 */ /* 0x080fe400008f16ff */
[----:B------:R-:W-:Y:S01]  /*7650*/  LEA.HI.X.SX32 R21, R21, R0, 0x2, P0 ;  /* 0x0000000015157211 */ /* 0x000fe200000f16ff */
[----:B------:R-:W-:Y:S01]  /*7660*/  ULDC.64 UR4, c[0x0][0x208] ;  /* 0x0000820000047ab9 */ /* 0x000fe20000000a00 */
[-C--:B------:R-:W-:Y:S01]  /*7670*/  LEA R26, P4, R27, R238.reuse, 0x2 ;  /* 0x000000ee1b1a7211 */ /* 0x080fe200078810ff */
[----:B------:R-:W1:Y:S01]  /*7680*/  LDC R249, c[0x0][0x230] ;  /* 0x00008c00fff97b82 */ /* 0x000e620000000800 */
[----:B------:R-:W-:-:S02]  /*7690*/  LEA R28, P3, R29, R238, 0x2 ;  /* 0x000000ee1d1c7211 */ /* 0x000fc400078610ff */
[-C--:B------:R-:W-:Y:S02]  /*76a0*/  LEA.HI.X.SX32 R23, R23, R0.reuse, 0x2, P6 ;  /* 0x0000000017177211 */ /* 0x080fe400030f16ff */
[----:B------:R-:W-:Y:S02]  /*76b0*/  LEA.HI.X.SX32 R27, R27, R0, 0x2, P4 ;  /* 0x000000001b1b7211 */ /* 0x000fe400020f16ff */
[-C--:B------:R-:W-:Y:S02]  /*76c0*/  LEA R30, P2, R31, R238.reuse, 0x2 ;  /* 0x000000ee1f1e7211 */ /* 0x080fe400078410ff */
[-C--:B------:R-:W-:Y:S02]  /*76d0*/  LEA R32, P1, R33, R238.reuse, 0x2 ;  /* 0x000000ee21207211 */ /* 0x080fe400078210ff */
[-C--:B------:R-:W-:Y:S02]  /*76e0*/  LEA R34, P0, R35, R238.reuse, 0x2 ;  /* 0x000000ee23227211 */ /* 0x080fe400078010ff */
[----:B------:R-:W-:-:S02]  /*76f0*/  LEA R36, P6, R37, R238, 0x2 ;  /* 0x000000ee25247211 */ /* 0x000fc400078c10ff */
[----:B------:R-:W-:Y:S02]  /*7700*/  LEA R40, P4, R41, R238, 0x2 ;  /* 0x000000ee29287211 */ /* 0x000fe400078810ff */
[----:B------:R-:W-:Y:S02]  /*7710*/  LEA.HI.X.SX32 R29, R29, R0, 0x2, P3 ;  /* 0x000000001d1d7211 */ /* 0x000fe400018f16ff */
[----:B------:R-:W-:Y:S02]  /*7720*/  LEA R42, P3, R43, R238, 0x2 ;  /* 0x000000ee2b2a7211 */ /* 0x000fe400078610ff */
[-C--:B------:R-:W-:Y:S02]  /*7730*/  LEA.HI.X.SX32 R31, R31, R0.reuse, 0x2, P2 ;  /* 0x000000001f1f7211 */ /* 0x080fe400010f16ff */
[-C--:B------:R-:W-:Y:S02]  /*7740*/  LEA.HI.X.SX32 R33, R33, R0.reuse, 0x2, P1 ;  /* 0x0000000021217211 */ /* 0x080fe400008f16ff */
[----:B------:R-:W-:-:S02]  /*7750*/  LEA.HI.X.SX32 R35, R35, R0, 0x2, P0 ;  /* 0x0000000023237211 */ /* 0x000fc400000f16ff */
        /* <DEDUP_REMOVED lines=105> */
[----:B---3--:R-:W-:Y:S02]  /*7df0*/  LEA.HI.X.SX32 R11, R211, R0, 0x2, P5 ;  /* 0x00000000d30b7211 */ /* 0x008fe400028f16ff */
[----:B------:R-:W-:-:S04]  /*7e00*/  LEA R24, P5, R25, R238, 0x2 ;  /* 0x000000ee19187211 */ /* 0x000fc800078a10ff */
[----:B------:R-:W-:Y:S02]  /*7e10*/  LEA.HI.X.SX32 R25, R25, R0, 0x2, P5 ;  /* 0x0000000019197211 */ /* 0x000fe400028f16ff */
        /* <DEDUP_REMOVED lines=16> */
[----:B------:R-:W-:Y:S01]  /*7f20*/  LEA R150, P5, R151, R238, 0x2 ;  /* 0x000000ee97967211 */ /* 0x000fe200078a10ff */
[----:B------:R-:W-:-:S03]  /*7f30*/  IMAD.MOV.U32 R10, RZ, RZ, R250 ;  /* 0x000000ffff0a7224 */ /* 0x000fc600078e00fa */
[----:B------:R-:W-:Y:S02]  /*7f40*/  LEA.HI.X.SX32 R151, R151, R0, 0x2, P5 ;  /* 0x0000000097977211 */ /* 0x000fe400028f16ff */
[----:B------:R-:W-:Y:S01]  /*7f50*/  LEA R164, P5, R165, R238, 0x2 ;  /* 0x000000eea5a47211 */ /* 0x000fe200078a10ff */
[----:B------:R-:W3:Y:S01]  /*7f60*/  S2R R250, SR_TID.X ;  /* 0x0000000000fa7919 */ /* 0x000ee20000002100 */
[-C--:B------:R-:W-:Y:S02]  /*7f70*/  LEA.HI.X.SX32 R157, R157, R0.reuse, 0x2, P2 ;  /* 0x000000009d9d7211 */ /* 0x080fe400010f16ff */
        /* <DEDUP_REMOVED lines=9> */
[-C--:B------:R-:W-:Y:S02]  /*8010*/  LEA R178, P5, R179, R238.reuse, 0x2 ;  /* 0x000000eeb3b27211 */ /* 0x080fe400078a10ff */
[----:B------:R-:W-:Y:S02]  /*8020*/  LEA R180, P4, R181, R238, 0x2 ;  /* 0x000000eeb5b47211 */ /* 0x000fe400078810ff */
[----:B------:R-:W-:Y:S02]  /*8030*/  LEA.HI.X.SX32 R169, R169, R0, 0x2, P3 ;  /* 0x00000000a9a97211 */ /* 0x000fe400018f16ff */
[----:B------:R-:W-:Y:S02]  /*8040*/  LEA R182, P3, R183, R238, 0x2 ;  /* 0x000000eeb7b67211 */ /* 0x000fe400078610ff */
[-C--:B------:R-:W-:Y:S02]  /*8050*/  LEA.HI.X.SX32 R171, R171, R0.reuse, 0x2, P2 ;  /* 0x00000000abab7211 */ /* 0x080fe400010f16ff */
[----:B------:R-:W-:-:S02]  /*8060*/  LEA.HI.X.SX32 R173, R173, R0, 0x2, P1 ;  /* 0x00000000adad7211 */ /* 0x000fc400008f16ff */
[-C--:B------:R-:W-:Y:S02]  /*8070*/  LEA.HI.X.SX32 R175, R175, R0.reuse, 0x2, P0 ;  /* 0x00000000afaf7211 */ /* 0x080fe400000f16ff */
[-C--:B------:R-:W-:Y:S02]  /*8080*/  LEA.HI.X.SX32 R177, R177, R0.reuse, 0x2, P6 ;  /* 0x00000000b1b17211 */ /* 0x080fe400030f16ff */
[-C--:B------:R-:W-:Y:S02]  /*8090*/  LEA.HI.X.SX32 R179, R179, R0.reuse, 0x2, P5 ;  /* 0x00000000b3b37211 */ /* 0x080fe400028f16ff */
[----:B------:R-:W-:Y:S02]  /*80a0*/  LEA.HI.X.SX32 R181, R181, R0, 0x2, P4 ;  /* 0x00000000b5b57211 */ /* 0x000fe400020f16ff */
[-C--:B------:R-:W-:Y:S02]  /*80b0*/  LEA R184, P2, R185, R238.reuse, 0x2 ;  /* 0x000000eeb9b87211 */ /* 0x080fe400078410ff */
[----:B------:R-:W-:-:S02]  /*80c0*/  LEA R186, P1, R187, R238, 0x2 ;  /* 0x000000eebbba7211 */ /* 0x000fc400078210ff */
[-C--:B------:R-:W-:Y:S02]  /*80d0*/  LEA R188, P0, R189, R238.reuse, 0x2 ;  /* 0x000000eebdbc7211 */ /* 0x080fe400078010ff */
[-C--:B------:R-:W-:Y:S02]  /*80e0*/  LEA R190, P6, R191, R238.reuse, 0x2 ;  /* 0x000000eebfbe7211 */ /* 0x080fe400078c10ff */
[-C--:B------:R-:W-:Y:S02]  /*80f0*/  LEA R192, P5, R193, R238.reuse, 0x2 ;  /* 0x000000eec1c07211 */ /* 0x080fe400078a10ff */
[----:B------:R-:W-:Y:S02]  /*8100*/  LEA R194, P4, R195, R238, 0x2 ;  /* 0x000000eec3c27211 */ /* 0x000fe400078810ff */
[----:B------:R-:W-:Y:S02]  /*8110*/  LEA.HI.X.SX32 R183, R183, R0, 0x2, P3 ;  /* 0x00000000b7b77211 */ /* 0x000fe400018f16ff */
[----:B------:R-:W-:-:S02]  /*8120*/  LEA R196, P3, R197, R238, 0x2 ;  /* 0x000000eec5c47211 */ /* 0x000fc400078610ff */
[-C--:B------:R-:W-:Y:S02]  /*8130*/  LEA.HI.X.SX32 R185, R185, R0.reuse, 0x2, P2 ;  /* 0x00000000b9b97211 */ /* 0x080fe400010f16ff */
[-C--:B------:R-:W-:Y:S02]  /*8140*/  LEA.HI.X.SX32 R187, R187, R0.reuse, 0x2, P1 ;  /* 0x00000000bbbb7211 */ /* 0x080fe400008f16ff */
[-C--:B------:R-:W-:Y:S02]  /*8150*/  LEA.HI.X.SX32 R189, R189, R0.reuse, 0x2, P0 ;  /* 0x00000000bdbd7211 */ /* 0x080fe400000f16ff */
[-C--:B------:R-:W-:Y:S02]  /*8160*/  LEA.HI.X.SX32 R191, R191, R0.reuse, 0x2, P6 ;  /* 0x00000000bfbf7211 */ /* 0x080fe400030f16ff */
[-C--:B------:R-:W-:Y:S02]  /*8170*/  LEA.HI.X.SX32 R193, R193, R0.reuse, 0x2, P5 ;  /* 0x00000000c1c17211 */ /* 0x080fe400028f16ff */
[----:B------:R-:W-:-:S02]  /*8180*/  LEA.HI.X.SX32 R195, R195, R0, 0x2, P4 ;  /* 0x00000000c3c37211 */ /* 0x000fc400020f16ff */
[-C--:B------:R-:W-:Y:S02]  /*8190*/  LEA R198, P2, R199, R238.reuse, 0x2 ;  /* 0x000000eec7c67211 */ /* 0x080fe400078410ff */
[-C--:B------:R-:W-:Y:S02]  /*81a0*/  LEA R200, P1, R201, R238.reuse, 0x2 ;  /* 0x000000eec9c87211 */ /* 0x080fe400078210ff */
[-C--:B------:R-:W-:Y:S02]  /*81b0*/  LEA R202, P0, R203, R238.reuse, 0x2 ;  /* 0x000000eecbca7211 */ /* 0x080fe400078010ff */
[-C--:B------:R-:W-:Y:S02]  /*81c0*/  LEA R204, P6, R205, R238.reuse, 0x2 ;  /* 0x000000eecdcc7211 */ /* 0x080fe400078c10ff */
[-C--:B------:R-:W-:Y:S02]  /*81d0*/  LEA R206, P5, R207, R238.reuse, 0x2 ;  /* 0x000000eecfce7211 */ /* 0x080fe400078a10ff */
[----:B------:R-:W-:-:S02]  /*81e0*/  LEA R208, P4, R209, R238, 0x2 ;  /* 0x000000eed1d07211 */ /* 0x000fc400078810ff */
[----:B------:R-:W-:Y:S02]  /*81f0*/  LEA.HI.X.SX32 R197, R197, R0, 0x2, P3 ;  /* 0x00000000c5c57211 */ /* 0x000fe400018f16ff */
[----:B------:R-:W-:Y:S02]  /*8200*/  LEA R210, P3, R5, R238, 0x2 ;  /* 0x000000ee05d27211 */ /* 0x000fe400078610ff */
        /* <DEDUP_REMOVED lines=27> */
[C---:B------:R-:W-:Y:S01]  /*83c0*/  LEA R238, P3, R239.reuse, R238, 0x2 ;  /* 0x000000eeefee7211 */ /* 0x040fe200078610ff */
[----:B------:R3:W-:Y:S03]  /*83d0*/  STL.64 [R1+0x17d0], R6 ;  /* 0x0017d00601007387 */ /* 0x0007e60000100a00 */
[----:B------:R-:W-:-:S02]  /*83e0*/  LEA.HI.X.SX32 R239, R239, R0, 0x2, P3 ;  /* 0x00000000efef7211 */ /* 0x000fc400018f16ff */
[----:B------:R-:W-:Y:S01]  /*83f0*/  ISETP.GE.U32.AND P3, PT, R245, 0x7fffffc0, PT ;  /* 0x7fffffc0f500780c */ /* 0x000fe20003f66070 */
[----:B----4-:R-:W-:Y:S01]  /*8400*/  VIADD R4, R2, 0xfffffffd ;  /* 0xfffffffd02047836 */ /* 0x010fe20000000000 */
[----:B------:R-:W4:Y:S01]  /*8410*/  LDC R245, c[0x0][0x230] ;  /* 0x00008c00fff57b82 */ /* 0x000f220000000800 */
[-C--:B------:R-:W-:Y:S02]  /*8420*/  LEA.HI.X.SX32 R227, R227, R0.reuse, 0x2, P2 ;  /* 0x00000000e3e37211 */ /* 0x080fe400010f16ff */
[-C--:B------:R-:W-:Y:S02]  /*8430*/  LEA.HI.X.SX32 R229, R229, R0.reuse, 0x2, P1 ;  /* 0x00000000e5e57211 */ /* 0x080fe400008f16ff */
[-C--:B------:R-:W-:Y:S01]  /*8440*/  LEA.HI.X.SX32 R231, R231, R0.reuse, 0x2, P0 ;  /* 0x00000000e7e77211 */ /* 0x080fe200000f16ff */
[----:B---3--:R-:W-:Y:S01]  /*8450*/  IMAD.SHL.U32 R6, R250, 0x10, RZ ;  /* 0x00000010fa067824 */ /* 0x008fe200078e00ff */
[-C--:B------:R-:W-:Y:S02]  /*8460*/  LEA.HI.X.SX32 R233, R233, R0.reuse, 0x2, P6 ;  /* 0x00000000e9e97211 */ /* 0x080fe400030f16ff */
[----:B------:R-:W-:-:S02]  /*8470*/  LEA.HI.X.SX32 R235, R235, R0, 0x2, P5 ;  /* 0x00000000ebeb7211 */ /* 0x000fc400028f16ff */
[----:B------:R-:W-:Y:S01]  /*8480*/  LEA.HI.X.SX32 R237, R237, R0, 0x2, P4 ;  /* 0x00000000eded7211 */ /* 0x000fe200020f16ff */
[-C--:B--2---:R-:W-:Y:S01]  /*8490*/  IMAD R0, R240, R3.reuse, RZ ;  /* 0x00000003f0007224 */ /* 0x084fe200078e02ff */
[----:B------:R-:W-:Y:S01]  /*84a0*/  ISETP.GE.U32.AND P2, PT, R4, 0x7fffffbe, PT ;  /* 0x7fffffbe0400780c */ /* 0x000fe20003f46070 */
[----:B------:R-:W-:Y:S01]  /*84b0*/  VIADD R4, R2, 0xfffffffc ;  /* 0xfffffffc02047836 */ /* 0x000fe20000000000 */
[----:B------:R-:W-:Y:S01]  /*84c0*/  LOP3.LUT R9, R6, 0x70, RZ, 0xc0, !PT ;  /* 0x0000007006097812 */ /* 0x000fe200078ec0ff */
[----:B------:R-:W-:Y:S01]  /*84d0*/  IMAD R3, R241, R3, RZ ;  /* 0x00000003f1037224 */ /* 0x000fe200078e02ff */
[----:B------:R-:W-:Y:S01]  /*84e0*/  LEA R240, P0, R0, UR6, 0x2 ;  /* 0x0000000600f07c11 */ /* 0x000fe2000f8010ff */
[----:B------:R-:W-:Y:S01]  /*84f0*/  VIADD R5, R2, 0xfffffffb ;  /* 0xfffffffb02057836 */ /* 0x000fe20000000000 */
[----:B------:R-:W-:Y:S01]  /*8500*/  ISETP.GE.U32.AND P1, PT, R4, 0x7fffffbd, PT ;  /* 0x7fffffbd0400780c */ /* 0x000fe20003f26070 */
[----:B------:R-:W-:Y:S01]  /*8510*/  IMAD R6, R248, 0x80, R9 ;  /* 0x00000080f8067824 */ /* 0x000fe200078e0209 */
[----:B------:R-:W-:Y:S01]  /*8520*/  LEA.HI.X.SX32 R241, R0, UR7, 0x2, P0 ;  /* 0x0000000700f17c11 */ /* 0x000fe200080f16ff */
[----:B------:R-:W2:Y:S01]  /*8530*/  LDC R9, c[0x0][0x230] ;  /* 0x00008c00ff097b82 */ /* 0x000ea20000000800 */
[----:B------:R-:W-:Y:S01]  /*8540*/  LEA R4, P0, R3, UR6, 0x2 ;  /* 0x0000000603047c11 */ /* 0x000fe2000f8010ff */
[----:B------:R-:W-:Y:S01]  /*8550*/  VIADD R0, R2, 0xfffffff9 ;  /* 0xfffffff902007836 */ /* 0x000fe20000000000 */
[----:B------:R-:W-:-:S02]  /*8560*/  ISETP.GE.U32.AND P6, PT, R244, 0x7fffffbf, PT ;  /* 0x7fffffbff400780c */ /* 0x000fc40003fc6070 */
[----:B------:R-:W-:Y:S01]  /*8570*/  ISETP.GE.U32.AND P4, PT, R5, 0x7fffffbc, PT ;  /* 0x7fffffbc0500780c */ /* 0x000fe20003f86070 */
[----:B------:R3:W-:Y:S01]  /*8580*/  STL.64 [R1+0x17d8], R12 ;  /* 0x0017d80c01007387 */ /* 0x0007e20000100a00 */
[----:B------:R-:W-:Y:S01]  /*8590*/  LEA.HI.X.SX32 R5, R3, UR7, 0x2, P0 ;  /* 0x0000000703057c11 */ /* 0x000fe200080f16ff */
[----:B------:R-:W-:Y:S01]  /*85a0*/  VIADD R3, R2, 0xfffffffa ;  /* 0xfffffffa02037836 */ /* 0x000fe20000000000 */
[----:B------:R-:W-:Y:S01]  /*85b0*/  ISETP.GE.U32.AND P0, PT, R0, 0x7fffffba, PT ;  /* 0x7fffffba0000780c */ /* 0x000fe20003f06070 */
[----:B------:R-:W-:Y:S01]  /*85c0*/  VIADD R244, R6, UR60 ;  /* 0x0000003c06f47c36 */ /* 0x000fe20008000000 */
[----:B------:R-:W-:Y:S01]  /*85d0*/  STL [R1+0x4], R11 ;  /* 0x0000040b01007387 */ /* 0x000fe20000100800 */
[----:B------:R-:W-:Y:S01]  /*85e0*/  VIADD R0, R2, 0xfffffff8 ;  /* 0xfffffff802007836 */ /* 0x000fe20000000000 */
[----:B------:R-:W-:Y:S01]  /*85f0*/  ISETP.GE.U32.AND P5, PT, R3, 0x7fffffbb, PT ;  /* 0x7fffffbb0300780c */ /* 0x000fe20003fa6070 */
[----:B----4-:R-:W-:Y:S01]  /*8600*/  VIADD R3, R245, 0xffffffdf ;  /* 0xffffffdff5037836 */ /* 0x010fe20000000000 */
[----:B------:R4:W-:Y:S01]  /*8610*/  STL.64 [R1+0x17e0], R10 ;  /* 0x0017e00a01007387 */ /* 0x0009e20000100a00 */
[----:B------:R-:W1:Y:S01]  /*8620*/  LDC R245, c[0x0][0x230] ;  /* 0x00008c00fff57b82 */ /* 0x000e620000000800 */
[----:B------:R-:W-:Y:S01]  /*8630*/  LOP3.LUT R7, R6, 0x10, RZ, 0x3c, !PT ;  /* 0x0000001006077812 */ /* 0x000fe200078e3cff */
[----:B---3--:R-:W-:Y:S01]  /*8640*/  IMAD.WIDE R12, R242, 0x4, R240 ;  /* 0x00000004f20c7825 */ /* 0x008fe200078e02f0 */
[----:B------:R-:W-:Y:S01]  /*8650*/  @!PT LDS RZ, [RZ] ;  /* 0x00000000fffff984 */ /* 0x000fe20000000800 */
[----:B------:R-:W-:Y:S01]  /*8660*/  @!PT LDS RZ, [RZ] ;  /* 0x00000000fffff984 */ /* 0x000fe20000000800 */
[----:B------:R-:W-:Y:S01]  /*8670*/  @!PT LDS RZ, [RZ] ;  /* 0x00000000fffff984 */ /* 0x000fe20000000800 */
[----:B------:R-:W-:Y:S01]  /*8680*/  LDGSTS.E [R244], desc[UR4][R240.64], !P3 ;  /* 0x00000000f0f47fae */ /* 0x000fe2000d921844 */
[----:B------:R-:W-:-:S03]  /*8690*/  ULDC UR6, c[0x0][0x230] ;  /* 0x00008c0000067ab9 */ /* 0x000fc60000000800 */
[----:B------:R-:W-:Y:S01]  /*86a0*/  LDGSTS.E [R244+0x8000], desc[UR4][R4.64], !P3 ;  /* 0x0800000004f47fae */ /* 0x000fe2000d921844 */
[----:B------:R-:W-:Y:S01]  /*86b0*/  ISETP.GE.U32.AND P3, PT, R0, 0x7fffffb9, PT ;  /* 0x7fffffb90000780c */ /* 0x000fe20003f66070 */
[----:B------:R-:W3:Y:S01]  /*86c0*/  LDC R248, c[0x0][0x230] ;  /* 0x00008c00fff87b82 */ /* 0x000ee20000000800 */
[C---:B----4-:R-:W-:Y:S01]  /*86d0*/  IMAD.WIDE R10, R242.reuse, 0x4, R4 ;  /* 0x00000004f20a7825 */ /* 0x050fe200078e0204 */
[----:B------:R-:W-:Y:S03]  /*86e0*/  STL.64 [R1+0x17e8], R14 ;  /* 0x0017e80e01007387 */ /* 0x000fe60000100a00 */
[C---:B------:R-:W-:Y:S01]  /*86f0*/  IMAD.SHL.U32 R0, R242.reuse, 0x2, RZ ;  /* 0x00000002f2007824 */ /* 0x040fe200078e00ff */
[----:B------:R4:W-:Y:S04]  /*8700*/  STL.64 [R1+0x17f0], R16 ;  /* 0x0017f01001007387 */ /* 0x0009e80000100a00 */
[----:B------:R2:W-:Y:S04]  /*8710*/  LDGSTS.E [R244+0x4], desc[UR4][R12.64], !P6 ;  /* 0x000040000cf47fae */ /* 0x0005e8000f121844 */
[----:B------:R-:W-:Y:S04]  /*8720*/  STL.64 [R1+0x17f8], R18 ;  /* 0x0017f81201007387 */ /* 0x000fe80000100a00 */
[----:B------:R2:W-:Y:S01]  /*8730*/  LDGSTS.E [R244+0x8004], desc[UR4][R10.64], !P6 ;  /* 0x080040000af47fae */ /* 0x0005e2000f121844 */
[----:B------:R-:W-:Y:S01]  /*8740*/  ISETP.GE.U32.AND P6, PT, R3, 0x7fffffa0, PT ;  /* 0x7fffffa00300780c */ /* 0x000fe20003fc6070 */
[----:B------:R-:W-:-:S02]  /*8750*/  IMAD R3, R242, 0x3, RZ ;  /* 0x00000003f2037824 */ /* 0x000fc400078e02ff */
[----:B------:R-:W-:Y:S01]  /*8760*/  STL.64 [R1+0x1800], R20 ;  /* 0x0018001401007387 */ /* 0x000fe20000100a00 */
[----:B----4-:R-:W-:-:S03]  /*8770*/  IMAD.WIDE R16, R0, 0x4, R240 ;  /* 0x0000000400107825 */ /* 0x010fc600078e02f0 */
[----:B------:R-:W-:Y:S01]  /*8780*/  STL.64 [R1+0x1808], R22 ;  /* 0x0018081601007387 */ /* 0x000fe20000100a00 */
[----:B------:R-:W-:-:S03]  /*8790*/  IMAD.WIDE R14, R0, 0x4, R4 ;  /* 0x00000004000e7825 */ /* 0x000fc600078e0204 */
[----:B------:R-:W-:Y:S01]  /*87a0*/  STL.64 [R1+0x1810], R24 ;  /* 0x0018101801007387 */ /* 0x000fe20000100a00 */
[----:B------:R-:W-:Y:S02]  /*87b0*/  VIADD R0, R246, 0xffffffde ;  /* 0xffffffdef6007836 */ /* 0x000fe40000000000 */
[----:B------:R-:W4:Y:S01]  /*87c0*/  LDC R246, c[0x0][0x230] ;  /* 0x00008c00fff67b82 */ /* 0x000f220000000800 */
[----:B------:R-:W-:Y:S04]  /*87d0*/  STL.64 [R1+0x1818], R26 ;  /* 0x0018181a01007387 */ /* 0x000fe80000100a00 */
[----:B------:R2:W-:Y:S04]  /*87e0*/  STL.64 [R1+0x450], R12 ;  /* 0x0004500c01007387 */ /* 0x0005e80000100a00 */
[----:B------:R1:W-:Y:S04]  /*87f0*/  STL.64 [R1+0x448], R10 ;  /* 0x0004480a01007387 */ /* 0x0003e80000100a00 */
[----:B------:R3:W-:Y:S01]  /*8800*/  LDGSTS.E [R244+0x8], desc[UR4][R16.64], !P2 ;  /* 0x0000800010f47fae */ /* 0x0007e2000d121844 */
[----:B--2---:R-:W-:-:S03]  /*8810*/  IMAD.WIDE R12, R3, 0x4, R240 ;  /* 0x00000004030c7825 */ /* 0x004fc600078e02f0 */
[----:B------:R2:W-:Y:S01]  /*8820*/  LDGSTS.E [R244+0x8008], desc[UR4][R14.64], !P2 ;  /* 0x080080000ef47fae */ /* 0x0005e2000d121844 */
[----:B-1----:R-:W-:Y:S01]  /*8830*/  IMAD.WIDE R10, R3, 0x4, R4 ;  /* 0x00000004030a7825 */ /* 0x002fe200078e0204 */
[----:B------:R-:W-:Y:S02]  /*8840*/  ISETP.GE.U32.AND P2, PT, R0, 0x7fffff9f, PT ;  /* 0x7fffff9f0000780c */ /* 0x000fe40003f46070 */
[----:B------:R1:W-:Y:S01]  /*8850*/  LDGSTS.E [R244+0xc], desc[UR4][R12.64], !P1 ;  /* 0x0000c0000cf47fae */ /* 0x0003e2000c921844 */
[----:B------:R-:W-:Y:S02]  /*8860*/  VIADD R3, R9, 0xffffffdd ;  /* 0xffffffdd09037836 */ /* 0x000fe40000000000 */
[C---:B------:R-:W-:Y:S01]  /*8870*/  IMAD.SHL.U32 R0, R242.reuse, 0x20, RZ ;  /* 0x00000020f2007824 */ /* 0x040fe200078e00ff */
[----:B------:R1:W-:Y:S01]  /*8880*/  LDGSTS.E [R244+0x800c], desc[UR4][R10.64], !P1 ;  /* 0x0800c0000af47fae */ /* 0x0003e2000c921844 */
[----:B------:R-:W4:Y:S01]  /*8890*/  LDC R9, c[0x0][0x230] ;  /* 0x00008c00ff097b82 */ /* 0x000f220000000800 */
[----:B------:R-:W-:Y:S01]  /*88a0*/  ISETP.GE.U32.AND P1, PT, R3, 0x7fffff9e, PT ;  /* 0x7fffff9e0300780c */ /* 0x000fe20003f26070 */
[----:B------:R-:W-:Y:S01]  /*88b0*/  IMAD R3, R242, 0x21, RZ ;  /* 0x00000021f2037824 */ /* 0x000fe200078e02ff */
[----:B------:R3:W-:Y:S04]  /*88c0*/  STL.64 [R1+0x440], R16 ;  /* 0x0004401001007387 */ /* 0x0007e80000100a00 */
[----:B------:R2:W-:Y:S04]  /*88d0*/  STL.64 [R1+0x438], R14 ;  /* 0x0004380e01007387 */ /* 0x0005e80000100a00 */
[----:B------:R1:W-:Y:S01]  /*88e0*/  STL.64 [R1+0x430], R12 ;  /* 0x0004300c01007387 */ /* 0x0003e20000100a00 */
[----:B---3--:R-:W-:-:S03]  /*88f0*/  IMAD.WIDE R16, R0, 0x4, R240 ;  /* 0x0000000400107825 */ /* 0x008fc600078e02f0 */
[----:B------:R3:W-:Y:S01]  /*8900*/  STL.64 [R1+0x428], R10 ;  /* 0x0004280a01007387 */ /* 0x0007e20000100a00 */
[----:B--2---:R-:W-:-:S03]  /*8910*/  IMAD.WIDE R14, R0, 0x4, R4 ;  /* 0x00000004000e7825 */ /* 0x004fc600078e0204 */
[----:B------:R-:W-:Y:S01]  /*8920*/  LDGSTS.E [R244+0x10000], desc[UR4][R16.64], !P6 ;  /* 0x1000000010f47fae */ /* 0x000fe2000f121844 */
[----:B------:R-:W-:-:S03]  /*8930*/  VIADD R0, R2, 0xfffffff7 ;  /* 0xfffffff702007836 */ /* 0x000fc60000000000 */
[----:B------:R-:W-:Y:S01]  /*8940*/  LDGSTS.E [R244+0x18000], desc[UR4][R14.64], !P6 ;  /* 0x180000000ef47fae */ /* 0x000fe2000f121844 */
[----:B-1----:R-:W-:-:S04]  /*8950*/  IMAD.WIDE R12, R3, 0x4, R240 ;  /* 0x00000004030c7825 */ /* 0x002fc800078e02f0 */
[----:B---3--:R-:W-:Y:S01]  /*8960*/  IMAD.WIDE R10, R3, 0x4, R4 ;  /* 0x00000004030a7825 */ /* 0x008fe200078e0204 */
[----:B------:R-:W-:Y:S01]  /*8970*/  ISETP.GE.U32.AND P6, PT, R0, 0x7fffffb8, PT ;  /* 0x7fffffb80000780c */ /* 0x000fe20003fc6070 */
[----:B------:R1:W-:Y:S02]  /*8980*/  LDGSTS.E [R244+0x10004], desc[UR4][R12.64], !P2 ;  /* 0x100040000cf47fae */ /* 0x0003e4000d121844 */
[----:B------:R-:W-:Y:S02]  /*8990*/  VIADD R3, R245, 0xffffffdc ;  /* 0xffffffdcf5037836 */ /* 0x000fe40000000000 */
[----:B------:R-:W-:Y:S01]  /*89a0*/  IMAD R0, R242, 0x22, RZ ;  /* 0x00000022f2007824 */ /* 0x000fe200078e02ff */
[----:B------:R-:W-:Y:S04]  /*89b0*/  STL.64 [R1+0x3c0], R16 ;  /* 0x0003c01001007387 */ /* 0x000fe80000100a00 */
[----:B------:R2:W-:Y:S01]  /*89c0*/  LDGSTS.E [R244+0x18004], desc[UR4][R10.64], !P2 ;  /* 0x180040000af47fae */ /* 0x0005e2000d121844 */
[----:B------:R-:W-:-:S03]  /*89d0*/  ISETP.GE.U32.AND P2, PT, R3, 0x7fffff9d, PT ;  /* 0x7fffff9d0300780c */ /* 0x000fc60003f46070 */
[----:B------:R-:W-:Y:S01]  /*89e0*/  STL.64 [R1+0x3b8], R14 ;  /* 0x0003b80e01007387 */ /* 0x000fe20000100a00 */
[----:B------:R-:W-:-:S03]  /*89f0*/  VIADD R3, R2, 0xfffffff6 ;  /* 0xfffffff602037836 */ /* 0x000fc60000000000 */
[----:B------:R1:W-:Y:S04]  /*8a00*/  STL.64 [R1+0x3b0], R12 ;  /* 0x0003b00c01007387 */ /* 0x0003e80000100a00 */
[----:B------:R2:W-:Y:S01]  /*8a10*/  STL.64 [R1+0x3a8], R10 ;  /* 0x0003a80a01007387 */ /* 0x0005e20000100a00 */
[----:B-1----:R-:W-:-:S04]  /*8a20*/  IMAD.WIDE R12, R0, 0x4, R240 ;  /* 0x00000004000c7825 */ /* 0x002fc800078e02f0 */
[----:B--2---:R-:W-:Y:S01]  /*8a30*/  IMAD.WIDE R10, R0, 0x4, R4 ;  /* 0x00000004000a7825 */ /* 0x004fe200078e0204 */
[----:B------:R1:W-:Y:S03]  /*8a40*/  STL.64 [R1+0x3a0], R12 ;  /* 0x0003a00c01007387 */ /* 0x0003e60000100a00 */
[----:B------:R-:W-:Y:S01]  /*8a50*/  IMAD R0, R242, 0x23, RZ ;  /* 0x00000023f2007824 */ /* 0x000fe200078e02ff */
[----:B------:R1:W-:Y:S04]  /*8a60*/  LDGSTS.E [R244+0x10008], desc[UR4][R12.64], !P1 ;  /* 0x100080000cf47fae */ /* 0x0003e8000c921844 */
[----:B------:R2:W-:Y:S04]  /*8a70*/  STL.64 [R1+0x398], R10 ;  /* 0x0003980a01007387 */ /* 0x0005e80000100a00 */
[----:B------:R2:W-:Y:S01]  /*8a80*/  LDGSTS.E [R244+0x18008], desc[UR4][R10.64], !P1 ;  /* 0x180080000af47fae */ /* 0x0005e2000c921844 */
[----:B------:R-:W-:Y:S01]  /*8a90*/  ISETP.GE.U32.AND P1, PT, R3, 0x7fffffb7, PT ;  /* 0x7fffffb70300780c */ /* 0x000fe20003f26070 */
[----:B------:R-:W-:-:S02]  /*8aa0*/  VIADD R3, R2, 0xfffffff5 ;  /* 0xfffffff502037836 */ /* 0x000fc40000000000 */
[----:B-1----:R-:W-:-:S04]  /*8ab0*/  IMAD.WIDE R12, R0, 0x4, R240 ;  /* 0x00000004000c7825 */ /* 0x002fc800078e02f0 */
[----:B--2---:R-:W-:Y:S01]  /*8ac0*/  IMAD.WIDE R10, R0, 0x4, R4 ;  /* 0x00000004000a7825 */ /* 0x004fe200078e0204 */
[----:B------:R1:W-:Y:S03]  /*8ad0*/  STL.64 [R1+0x390], R12 ;  /* 0x0003900c01007387 */ /* 0x0003e60000100a00 */
[----:B------:R-:W-:Y:S01]  /*8ae0*/  IMAD.SHL.U32 R0, R242, 0x4, RZ ;  /* 0x00000004f2007824 */ /* 0x000fe200078e00ff */
[----:B------:R1:W-:Y:S01]  /*8af0*/  LDGSTS.E [R244+0x1000c], desc[UR4][R12.64], !P2 ;  /* 0x1000c0000cf47fae */ /* 0x0003e2000d121844 */
[----:B------:R-:W-:-:S03]  /*8b00*/  VIADD R245, R7, UR60 ;  /* 0x0000003c07f57c36 */ /* 0x000fc60008000000 */
[----:B------:R2:W-:Y:S04]  /*8b10*/  STL.64 [R1+0x388], R10 ;  /* 0x0003880a01007387 */ /* 0x0005e80000100a00 */
[----:B------:R2:W-:Y:S01]  /*8b20*/  LDGSTS.E [R244+0x1800c], desc[UR4][R10.64], !P2 ;  /* 0x1800c0000af47fae */ /* 0x0005e2000d121844 */
[----:B------:R-:W-:Y:S01]  /*8b30*/  ISETP.GE.U32.AND P2, PT, R3, 0x7fffffb6, PT ;  /* 0x7fffffb60300780c */ /* 0x000fe20003f46070 */
[----:B------:R-:W-:Y:S02]  /*8b40*/  VIADD R3, R2, 0xfffffff4 ;  /* 0xfffffff402037836 */ /* 0x000fe40000000000 */
[----:B-1----:R-:W-:-:S05]  /*8b50*/  IMAD.WIDE R12, R0, 0x4, R240 ;  /* 0x00000004000c7825 */ /* 0x002fca00078e02f0 */
[----:B------:R1:W-:Y:S01]  /*8b60*/  LDGSTS.E [R245], desc[UR4][R12.64], !P4 ;  /* 0x000000000cf57fae */ /* 0x0003e2000e121844 */
[----:B--2---:R-:W-:-:S04]  /*8b70*/  IMAD.WIDE R10, R0, 0x4, R4 ;  /* 0x00000004000a7825 */ /* 0x004fc800078e0204 */
[----:B------:R-:W-:Y:S01]  /*8b80*/  IMAD R0, R242, 0x5, RZ ;  /* 0x00000005f2007824 */ /* 0x000fe200078e02ff */
[----:B------:R2:W-:Y:S01]  /*8b90*/  LDGSTS.E [R245+0x8000], desc[UR4][R10.64], !P4 ;  /* 0x080000000af57fae */ /* 0x0005e2000e121844 */
[----:B------:R-:W-:Y:S02]  /*8ba0*/  ISETP.GE.U32.AND P4, PT, R3, 0x7fffffb5, PT ;  /* 0x7fffffb50300780c */ /* 0x000fe40003f86070 */
[----:B------:R-:W-:-:S04]  /*8bb0*/  IMAD.WIDE R16, R0, 0x4, R240 ;  /* 0x0000000400107825 */ /* 0x000fc800078e02f0 */
[----:B------:R-:W-:Y:S01]  /*8bc0*/  IMAD.WIDE R14, R0, 0x4, R4 ;  /* 0x00000004000e7825 */ /* 0x000fe200078e0204 */
[----:B------:R1:W-:Y:S03]  /*8bd0*/  STL.64 [R1+0x420], R12 ;  /* 0x0004200c01007387 */ /* 0x0003e60000100a00 */
[----:B------:R-:W-:Y:S01]  /*8be0*/  IMAD R3, R242, 0x6, RZ ;  /* 0x00000006f2037824 */ /* 0x000fe200078e02ff */
[----:B------:R3:W-:Y:S01]  /*8bf0*/  LDGSTS.E [R245+0x4], desc[UR4][R16.64], !P5 ;  /* 0x0000400010f57fae */ /* 0x0007e2000e921844 */
[----:B----4-:R-:W-:Y:S02]  /*8c00*/  VIADD R0, R9, 0xffffffdb ;  /* 0xffffffdb09007836 */ /* 0x010fe40000000000 */
[----:B------:R-:W4:Y:S01]  /*8c10*/  LDC R9, c[0x0][0x230] ;  /* 0x00008c00ff097b82 */ /* 0x000f220000000800 */
[----:B------:R2:W-:Y:S01]  /*8c20*/  STL.64 [R1+0x418], R10 ;  /* 0x0004180a01007387 */ /* 0x0005e20000100a00 */
[----:B-1----:R-:W-:-:S03]  /*8c30*/  IMAD.WIDE R12, R3, 0x4, R240 ;  /* 0x00000004030c7825 */ /* 0x002fc600078e02f0 */
[----:B------:R1:W-:Y:S01]  /*8c40*/  LDGSTS.E [R245+0x8004], desc[UR4][R14.64], !P5 ;  /* 0x080040000ef57fae */ /* 0x0003e2000e921844 */
[----:B------:R-:W-:Y:S01]  /*8c50*/  ISETP.GE.U32.AND P5, PT, R0, 0x7fffff9c, PT ;  /* 0x7fffff9c0000780c */ /* 0x000fe20003fa6070 */
[----:B------:R-:W-:Y:S02]  /*8c60*/  IMAD R0, R242, 0x7, RZ ;  /* 0x00000007f2007824 */ /* 0x000fe400078e02ff */
[----:B--2---:R-:W-:Y:S01]  /*8c70*/  IMAD.WIDE R10, R3, 0x4, R4 ;  /* 0x00000004030a7825 */ /* 0x004fe200078e0204 */
[----:B------:R3:W-:Y:S03]  /*8c80*/  STL.64 [R1+0x410], R16 ;  /* 0x0004101001007387 */ /* 0x0007e60000100a00 */
[----:B------:R-:W-:Y:S01]  /*8c90*/  VIADD R3, R246, 0xffffffda ;  /* 0xffffffdaf6037836 */ /* 0x000fe20000000000 */
[----:B------:R2:W-:Y:S04]  /*8ca0*/  LDGSTS.E [R245+0x8], desc[UR4][R12.64], !P0 ;  /* 0x000080000cf57fae */ /* 0x0005e8000c121844 */
[----:B------:R1:W-:Y:S04]  /*8cb0*/  STL.64 [R1+0x408], R14 ;  /* 0x0004080e01007387 */ /* 0x0003e80000100a00 */
[----:B------:R2:W-:Y:S01]  /*8cc0*/  LDGSTS.E [R245+0x8008], desc[UR4][R10.64], !P0 ;  /* 0x080080000af57fae */ /* 0x0005e2000c121844 */
[----:B---3--:R-:W-:Y:S01]  /*8cd0*/  IMAD.WIDE R16, R0, 0x4, R240 ;  /* 0x0000000400107825 */ /* 0x008fe200078e02f0 */
[----:B------:R-:W-:-:S03]  /*8ce0*/  ISETP.GE.U32.AND P0, PT, R3, 0x7fffff9b, PT ;  /* 0x7fffff9b0300780c */ /* 0x000fc60003f06070 */
[----:B------:R-:W-:Y:S02]  /*8cf0*/  IMAD R3, R242, 0x24, RZ ;  /* 0x00000024f2037824 */ /* 0x000fe400078e02ff */
[----:B-1----:R-:W-:Y:S01]  /*8d00*/  IMAD.WIDE R14, R0, 0x4, R4 ;  /* 0x00000004000e7825 */ /* 0x002fe200078e0204 */
[----:B------:R2:W-:Y:S03]  /*8d10*/  STL.64 [R1+0x400], R12 ;  /* 0x0004000c01007387 */ /* 0x0005e60000100a00 */
[----:B------:R-:W-:Y:S01]  /*8d20*/  VIADD R0, R247, 0xffffffd9 ;  /* 0xffffffd9f7007836 */ /* 0x000fe20000000000 */
[----:B------:R-:W-:Y:S01]  /*8d30*/  LDGSTS.E [R245+0xc], desc[UR4][R16.64], !P3 ;  /* 0x0000c00010f57fae */ /* 0x000fe2000d921844 */
[----:B------:R-:W-:Y:S01]  /*8d40*/  VIADD R252, R2, 0x3f ;  /* 0x0000003f02fc7836 */ /* 0x000fe20000000000 */
[----:B------:R-:W1:Y:S02]  /*8d50*/  LDC R247, c[0x0][0x230] ;  /* 0x00008c00fff77b82 */ /* 0x000e640000000800 */
[----:B------:R3:W-:Y:S01]  /*8d60*/  STL.64 [R1+0x3f8], R10 ;  /* 0x0003f80a01007387 */ /* 0x0007e20000100a00 */
[----:B--2---:R-:W-:-:S03]  /*8d70*/  IMAD.WIDE R12, R3, 0x4, R240 ;  /* 0x00000004030c7825 */ /* 0x004fc600078e02f0 */
[----:B------:R-:W-:Y:S01]  /*8d80*/  LDGSTS.E [R245+0x800c], desc[UR4][R14.64], !P3 ;  /* 0x0800c0000ef57fae */ /* 0x000fe2000d921844 */
[----:B------:R-:W-:Y:S01]  /*8d90*/  ISETP.GE.U32.AND P3, PT, R0, 0x7fffff9a, PT ;  /* 0x7fffff9a0000780c */ /* 0x000fe20003f66070 */
[----:B------:R-:W-:Y:S02]  /*8da0*/  IMAD R0, R242, 0x25, RZ ;  /* 0x00000025f2007824 */ /* 0x000fe400078e02ff */
[----:B------:R-:W-:Y:S01]  /*8db0*/  STL.64 [R1+0x3f0], R16 ;  /* 0x0003f01001007387 */ /* 0x000fe20000100a00 */
[----:B---3--:R-:W-:-:S03]  /*8dc0*/  IMAD.WIDE R10, R3, 0x4, R4 ;  /* 0x00000004030a7825 */ /* 0x008fc600078e0204 */
[----:B------:R-:W-:Y:S04]  /*8dd0*/  STL.64 [R1+0x3e8], R14 ;  /* 0x0003e80e01007387 */ /* 0x000fe80000100a00 */
[----:B------:R2:W-:Y:S04]  /*8de0*/  STL.64 [R1+0x380], R12 ;  /* 0x0003800c01007387 */ /* 0x0005e80000100a00 */
[----:B------:R2:W-:Y:S01]  /*8df0*/  LDGSTS.E [R245+0x10000], desc[UR4][R12.64], !P5 ;  /* 0x100000000cf57fae */ /* 0x0005e2000e921844 */
[----:B------:R-:W-:Y:S02]  /*8e00*/  VIADD R3, R248, 0xffffffd8 ;  /* 0xffffffd8f8037836 */ /* 0x000fe40000000000 */
[----:B------:R-:W3:Y:S01]  /*8e10*/  LDC R248, c[0x0][0x230] ;  /* 0x00008c00fff87b82 */ /* 0x000ee20000000800 */
[----:B------:R4:W-:Y:S04]  /*8e20*/  STL.64 [R1+0x378], R10 ;  /* 0x0003780a01007387 */ /* 0x0009e80000100a00 */
[----:B------:R4:W-:Y:S01]  /*8e30*/  LDGSTS.E [R245+0x18000], desc[UR4][R10.64], !P5 ;  /* 0x180000000af57fae */ /* 0x0009e2000e921844 */
[----:B--2---:R-:W-:Y:S01]  /*8e40*/  IMAD.WIDE R12, R0, 0x4, R240 ;  /* 0x00000004000c7825 */ /* 0x004fe200078e02f0 */
[----:B------:R-:W-:-:S04]  /*8e50*/  ISETP.GE.U32.AND P5, PT, R3, 0x7fffff99, PT ;  /* 0x7fffff990300780c */ /* 0x000fc80003fa6070 */
[----:B------:R2:W-:Y:S01]  /*8e60*/  LDGSTS.E [R245+0x10004], desc[UR4][R12.64], !P0 ;  /* 0x100040000cf57fae */ /* 0x0005e2000c121844 */
[----:B----4-:R-:W-:-:S03]  /*8e70*/  IMAD.WIDE R10, R0, 0x4, R4 ;  /* 0x00000004000a7825 */ /* 0x010fc600078e0204 */
[----:B------:R2:W-:Y:S04]  /*8e80*/  STL.64 [R1+0x370], R12 ;  /* 0x0003700c01007387 */ /* 0x0005e80000100a00 */
[----:B------:R4:W-:Y:S01]  /*8e90*/  LDGSTS.E [R245+0x18004], desc[UR4][R10.64], !P0 ;  /* 0x180040000af57fae */ /* 0x0009e2000c121844 */
[----:B------:R-:W-:Y:S01]  /*8ea0*/  ISETP.GT.AND P0, PT, R252, 0x3f, PT ;  /* 0x0000003ffc00780c */ /* 0x000fe20003f04270 */
[----:B------:R-:W-:Y:S02]  /*8eb0*/  IMAD R3, R242, 0x26, RZ ;  /* 0x00000026f2037824 */ /* 0x000fe400078e02ff */
[----:B------:R4:W-:Y:S01]  /*8ec0*/  STL.64 [R1+0x368], R10 ;  /* 0x0003680a01007387 */ /* 0x0009e20000100a00 */
[----:B------:R-:W-:Y:S01]  /*8ed0*/  SEL R0, RZ, 0x4, !P0 ;  /* 0x00000004ff007807 */ /* 0x000fe20004000000 */
[----:B------:R-:W-:-:S04]  /*8ee0*/  IMAD.WIDE R14, R3, 0x4, R240 ;  /* 0x00000004030e7825 */ /* 0x000fc800078e02f0 */
[----:B--2---:R-:W-:Y:S01]  /*8ef0*/  IMAD.WIDE R12, R3, 0x4, R4 ;  /* 0x00000004030c7825 */ /* 0x004fe200078e0204 */
[----:B----4-:R-:W-:-:S03]  /*8f00*/  LOP3.LUT R11, R250, 0x3f, RZ, 0xc0, !PT ;  /* 0x0000003ffa0b7812 */ /* 0x010fc600078ec0ff */
[----:B------:R-:W-:Y:S01]  /*8f10*/  VIADD R2, R2, 0xfffffff3 ;  /* 0xfffffff302027836 */ /* 0x000fe20000000000 */
[----:B------:R2:W-:Y:S01]  /*8f20*/  STL.64 [R1+0x1c0], R14 ;  /* 0x0001c00e01007387 */ /* 0x0005e20000100a00 */
[----:B------:R-:W-:Y:S01]  /*8f30*/  IMAD R3, R242, 0x27, RZ ;  /* 0x00000027f2037824 */ /* 0x000fe200078e02ff */
[----:B------:R-:W-:Y:S01]  /*8f40*/  ISETP.GE.AND P0, PT, R11, UR6, PT ;  /* 0x000000060b007c0c */ /* 0x000fe2000bf06270 */
[----:B------:R-:W4:Y:S01]  /*8f50*/  LDC R250, c[0x0][0x230] ;  /* 0x00008c00fffa7b82 */ /* 0x000f220000000800 */
[----:B------:R2:W-:Y:S02]  /*8f60*/  LDGSTS.E [R245+0x10008], desc[UR4][R14.64], !P3 ;  /* 0x100080000ef57fae */ /* 0x0005e4000d921844 */
[----:B------:R-:W-:Y:S02]  /*8f70*/  SEL R0, R0, RZ, !P0 ;  /* 0x000000ff00007207 */ /* 0x000fe40004000000 */
[----:B------:R1:W-:Y:S01]  /*8f80*/  STL.64 [R1+0x1b8], R12 ;  /* 0x0001b80c01007387 */ /* 0x0003e20000100a00 */
[----:B------:R-:W-:-:S02]  /*8f90*/  LOP3.LUT R7, R6, 0x20, RZ, 0x3c, !PT ;  /* 0x0000002006077812 */ /* 0x000fc400078e3cff */
[----:B------:R-:W-:Y:S01]  /*8fa0*/  ISETP.NE.U32.AND P0, PT, R0, RZ, PT ;  /* 0x000000ff0000720c */ /* 0x000fe20003f05070 */
[----:B------:R1:W-:Y:S01]  /*8fb0*/  LDGSTS.E [R245+0x18008], desc[UR4][R12.64], !P3 ;  /* 0x180080000cf57fae */ /* 0x0003e2000d921844 */
[----:B------:R-:W-:Y:S01]  /*8fc0*/  ISETP.GE.U32.AND P3, PT, R2, 0x7fffffb4, PT ;  /* 0x7fffffb40200780c */ /* 0x000fe20003f66070 */
[----:B------:R-:W-:Y:S02]  /*8fd0*/  IMAD.SHL.U32 R0, R242, 0x8, RZ ;  /* 0x00000008f2007824 */ /* 0x000fe400078e00ff */
[----:B--2---:R-:W-:-:S04]  /*8fe0*/  IMAD.WIDE R14, R3, 0x4, R240 ;  /* 0x00000004030e7825 */ /* 0x004fc800078e02f0 */
[----:B------:R-:W-:Y:S02]  /*8ff0*/  VIADD R2, R9, 0xffffffd7 ;  /* 0xffffffd709027836 */ /* 0x000fe40000000000 */
[----:B-1----:R-:W-:Y:S01]  /*9000*/  IMAD.WIDE R12, R3, 0x4, R4 ;  /* 0x00000004030c7825 */ /* 0x002fe200078e0204 */
[----:B------:R1:W-:Y:S01]  /*9010*/  STL.64 [R1+0x1b0], R14 ;  /* 0x0001b00e01007387 */ /* 0x0003e20000100a00 */
[----:B------:R-:W2:Y:S02]  /*9020*/  LDC R3, c[0x0][0x230] ;  /* 0x00008c00ff037b82 */ /* 0x000ea40000000800 */
[----:B------:R-:W-:Y:S01]  /*9030*/  VIADD R246, R7, UR60 ;  /* 0x0000003c07f67c36 */ /* 0x000fe20008000000 */
[----:B------:R1:W-:Y:S04]  /*9040*/  LDGSTS.E [R245+0x1000c], desc[UR4][R14.64], !P5 ;  /* 0x1000c0000ef57fae */ /* 0x0003e8000e921844 */
[----:B------:R3:W-:Y:S01]  /*9050*/  STL.64 [R1+0x1a8], R12 ;  /* 0x0001a80c01007387 */ /* 0x0007e20000100a00 */
[----:B------:R-:W4:Y:S03]  /*9060*/  LDC R9, c[0x0][0x230] ;  /* 0x00008c00ff097b82 */ /* 0x000f260000000800 */
[----:B------:R3:W-:Y:S01]  /*9070*/  LDGSTS.E [R245+0x1800c], desc[UR4][R12.64], !P5 ;  /* 0x1800c0000cf57fae */ /* 0x0007e2000e921844 */
[----:B------:R-:W-:Y:S01]  /*9080*/  ISETP.GE.U32.AND P5, PT, R2, 0x7fffff98, PT ;  /* 0x7fffff980200780c */ /* 0x000fe20003fa6070 */
[----:B------:R-:W-:-:S02]  /*9090*/  VIADD R2, R247, 0xffffffd6 ;  /* 0xffffffd6f7027836 */ /* 0x000fc40000000000 */
[C---:B-1----:R-:W-:Y:S01]  /*90a0*/  IMAD.WIDE R14, R0.reuse, 0x4, R240 ;  /* 0x00000004000e7825 */ /* 0x042fe200078e02f0 */
[----:B------:R-:W1:Y:S03]  /*90b0*/  LDC R247, c[0x0][0x230] ;  /* 0x00008c00fff77b82 */ /* 0x000e660000000800 */
[----:B---3--:R-:W-:Y:S01]  /*90c0*/  IMAD.WIDE R12, R0, 0x4, R4 ;  /* 0x00000004000c7825 */ /* 0x008fe200078e0204 */
[----:B------:R3:W-:Y:S03]  /*90d0*/  STL.64 [R1+0x320], R14 ;  /* 0x0003200e01007387 */ /* 0x0007e60000100a00 */
[----:B------:R-:W-:Y:S01]  /*90e0*/  IMAD R0, R242, 0x9, RZ ;  /* 0x00000009f2007824 */ /* 0x000fe200078e02ff */
[----:B------:R3:W-:Y:S04]  /*90f0*/  LDGSTS.E [R246], desc[UR4][R14.64], !P6 ;  /* 0x000000000ef67fae */ /* 0x0007e8000f121844 */
[----:B------:R2:W-:Y:S04]  /*9100*/  STL.64 [R1+0x318], R12 ;  /* 0x0003180c01007387 */ /* 0x0005e80000100a00 */
[----:B------:R2:W-:Y:S01]  /*9110*/  LDGSTS.E [R246+0x8000], desc[UR4][R12.64], !P6 ;  /* 0x080000000cf67fae */ /* 0x0005e2000f121844 */
[----:B------:R-:W-:Y:S01]  /*9120*/  ISETP.GE.U32.AND P6, PT, R2, 0x7fffff97, PT ;  /* 0x7fffff970200780c */ /* 0x000fe20003fc6070 */
[----:B------:R-:W-:-:S02]  /*9130*/  VIADD R2, R248, 0xffffffd5 ;  /* 0xffffffd5f8027836 */ /* 0x000fc40000000000 */
[C---:B---3--:R-:W-:Y:S01]  /*9140*/  IMAD.WIDE R14, R0.reuse, 0x4, R240 ;  /* 0x00000004000e7825 */ /* 0x048fe200078e02f0 */
[----:B------:R-:W3:Y:S03]  /*9150*/  LDC R248, c[0x0][0x230] ;  /* 0x00008c00fff87b82 */ /* 0x000ee60000000800 */
        /* <DEDUP_REMOVED lines=8> */
[C---:B--2---:R-:W-:Y:S01]  /*91e0*/  IMAD.WIDE R14, R0.reuse, 0x4, R240 ;  /* 0x00000004000e7825 */ /* 0x044fe200078e02f0 */
[----:B------:R-:W2:Y:S04]  /*91f0*/  LDC R249, c[0x0][0x230] ;  /* 0x00008c00fff97b82 */ /* 0x000ea80000000800 */
[----:B------:R1:W-:Y:S01]  /*9200*/  LDGSTS.E [R246+0x8], desc[UR4][R14.64], !P2 ;  /* 0x000080000ef67fae */ /* 0x0003e2000d121844 */
[----:B----4-:R-:W-:-:S03]  /*9210*/  IMAD.WIDE R12, R0, 0x4, R4 ;  /* 0x00000004000c7825 */ /* 0x010fc600078e0204 */
[----:B------:R1:W-:Y:S01]  /*9220*/  STL.64 [R1+0x300], R14 ;  /* 0x0003000e01007387 */ /* 0x0003e20000100a00 */
[----:B------:R-:W-:-:S03]  /*9230*/  IMAD R0, R242, 0xb, RZ ;  /* 0x0000000bf2007824 */ /* 0x000fc600078e02ff */
[----:B------:R4:W-:Y:S01]  /*9240*/  LDGSTS.E [R246+0x8008], desc[UR4][R12.64], !P2 ;  /* 0x080080000cf67fae */ /* 0x0009e2000d121844 */
[----:B------:R-:W-:Y:S01]  /*9250*/  ISETP.GE.U32.AND P2, PT, R2, 0x7fffff95, PT ;  /* 0x7fffff950200780c */ /* 0x000fe20003f46070 */
[----:B------:R-:W-:Y:S02]  /*9260*/  VIADD R2, R3, 0xfffffff2 ;  /* 0xfffffff203027836 */ /* 0x000fe40000000000 */
[----:B------:R4:W-:Y:S01]  /*9270*/  STL.64 [R1+0x2f8], R12 ;  /* 0x0002f80c01007387 */ /* 0x0009e20000100a00 */
[----:B------:R-:W2:Y:S01]  /*9280*/  LDC R3, c[0x0][0x230] ;  /* 0x00008c00ff037b82 */ /* 0x000ea20000000800 */
[----:B-1----:R-:W-:-:S04]  /*9290*/  IMAD.WIDE R14, R0, 0x4, R240 ;  /* 0x00000004000e7825 */ /* 0x002fc800078e02f0 */
[----:B----4-:R-:W-:Y:S01]  /*92a0*/  IMAD.WIDE R12, R0, 0x4, R4 ;  /* 0x00000004000c7825 */ /* 0x010fe200078e0204 */
[----:B------:R1:W-:Y:S03]  /*92b0*/  STL.64 [R1+0x2f0], R14 ;  /* 0x0002f00e01007387 */ /* 0x0003e60000100a00 */
[----:B------:R-:W-:Y:S01]  /*92c0*/  IMAD R0, R242, 0x28, RZ ;  /* 0x00000028f2007824 */ /* 0x000fe200078e02ff */
[----:B------:R1:W-:Y:S04]  /*92d0*/  LDGSTS.E [R246+0xc], desc[UR4][R14.64], !P4 ;  /* 0x0000c0000ef67fae */ /* 0x0003e8000e121844 */
[----:B------:R4:W-:Y:S04]  /*92e0*/  STL.64 [R1+0x2e8], R12 ;  /* 0x0002e80c01007387 */ /* 0x0009e80000100a00 */
[----:B------:R4:W-:Y:S01]  /*92f0*/  LDGSTS.E [R246+0x800c], desc[UR4][R12.64], !P4 ;  /* 0x0800c0000cf67fae */ /* 0x0009e2000e121844 */
[----:B------:R-:W-:Y:S01]  /*9300*/  ISETP.GE.U32.AND P4, PT, R2, 0x7fffffb3, PT ;  /* 0x7fffffb30200780c */ /* 0x000fe20003f86070 */
[----:B------:R-:W-:-:S02]  /*9310*/  VIADD R2, R9, 0xfffffff1 ;  /* 0xfffffff109027836 */ /* 0x000fc40000000000 */
[C---:B-1----:R-:W-:Y:S01]  /*9320*/  IMAD.WIDE R14, R0.reuse, 0x4, R240 ;  /* 0x00000004000e7825 */ /* 0x042fe200078e02f0 */
[----:B------:R-:W1:Y:S03]  /*9330*/  LDC R9, c[0x0][0x230] ;  /* 0x00008c00ff097b82 */ /* 0x000e660000000800 */
        /* <DEDUP_REMOVED lines=8> */
[----:B----4-:R-:W-:-:S04]  /*93c0*/  IMAD.WIDE R14, R0, 0x4, R240 ;  /* 0x00000004000e7825 */ /* 0x010fc800078e02f0 */
[----:B---3--:R-:W-:Y:S01]  /*93d0*/  IMAD.WIDE R12, R0, 0x4, R4 ;  /* 0x00000004000c7825 */ /* 0x008fe200078e0204 */
[----:B------:R3:W-:Y:S03]  /*93e0*/  STL.64 [R1+0x190], R14 ;  /* 0x0001900e01007387 */ /* 0x0007e60000100a00 */
[----:B------:R-:W-:Y:S01]  /*93f0*/  IMAD R0, R242, 0x2a, RZ ;  /* 0x0000002af2007824 */ /* 0x000fe200078e02ff */
[----:B------:R3:W-:Y:S04]  /*9400*/  LDGSTS.E [R246+0x10004], desc[UR4][R14.64], !P6 ;  /* 0x100040000ef67fae */ /* 0x0007e8000f121844 */
[----:B------:R4:W-:Y:S04]  /*9410*/  STL.64 [R1+0x188], R12 ;  /* 0x0001880c01007387 */ /* 0x0009e80000100a00 */
[----:B------:R4:W-:Y:S01]  /*9420*/  LDGSTS.E [R246+0x18004], desc[UR4][R12.64], !P6 ;  /* 0x180040000cf67fae */ /* 0x0009e2000f121844 */
[----:B------:R-:W-:Y:S01]  /*9430*/  ISETP.GE.U32.AND P6, PT, R2, 0x7fffffb1, PT ;  /* 0x7fffffb10200780c */ /* 0x000fe20003fc6070 */
[----:B------:R-:W-:-:S02]  /*9440*/  VIADD R2, R248, 0xffffffd3 ;  /* 0xffffffd3f8027836 */ /* 0x000fc40000000000 */
[----:B---3--:R-:W-:Y:S01]  /*9450*/  IMAD.WIDE R14, R0, 0x4, R240 ;  /* 0x00000004000e7825 */ /* 0x008fe200078e02f0 */
[----:B------:R-:W3:Y:S01]  /*9460*/  LDC R248, c[0x0][0x230] ;  /* 0x00008c00fff87b82 */ /* 0x000ee20000000800 */
[----:B------:R-:W-:-:S03]  /*9470*/  LOP3.LUT R7, R6, 0x30, RZ, 0x3c, !PT ;  /* 0x0000003006077812 */ /* 0x000fc600078e3cff */
[----:B------:R1:W-:Y:S01]  /*9480*/  LDGSTS.E [R246+0x10008], desc[UR4][R14.64], !P1 ;  /* 0x100080000ef67fae */ /* 0x0003e2000c921844 */
[----:B----4-:R-:W-:-:S03]  /*9490*/  IMAD.WIDE R12, R0, 0x4, R4 ;  /* 0x00000004000c7825 */ /* 0x010fc600078e0204 */
[----:B------:R1:W-:Y:S01]  /*94a0*/  STL.64 [R1+0x180], R14 ;  /* 0x0001800e01007387 */ /* 0x0003e20000100a00 */
[----:B------:R-:W-:-:S03]  /*94b0*/  IMAD R0, R242, 0x2b, RZ ;  /* 0x0000002bf2007824 */ /* 0x000fc600078e02ff */
[----:B------:R4:W-:Y:S01]  /*94c0*/  LDGSTS.E [R246+0x18008], desc[UR4][R12.64], !P1 ;  /* 0x180080000cf67fae */ /* 0x0009e2000c921844 */
[----:B------:R-:W-:Y:S01]  /*94d0*/  ISETP.GE.U32.AND P1, PT, R2, 0x7fffff94, PT ;  /* 0x7fffff940200780c */ /* 0x000fe20003f26070 */
[----:B--2---:R-:W-:Y:S02]  /*94e0*/  VIADD R2, R3, 0xffffffd2 ;  /* 0xffffffd203027836 */ /* 0x004fe40000000000 */
[----:B------:R4:W-:Y:S01]  /*94f0*/  STL.64 [R1+0x178], R12 ;  /* 0x0001780c01007387 */ /* 0x0009e20000100a00 */
[----:B------:R-:W2:Y:S01]  /*9500*/  LDC R3, c[0x0][0x230] ;  /* 0x00008c00ff037b82 */ /* 0x000ea20000000800 */
[----:B-1----:R-:W-:-:S04]  /*9510*/  IMAD.WIDE R14, R0, 0x4, R240 ;  /* 0x00000004000e7825 */ /* 0x002fc800078e02f0 */
[----:B----4-:R-:W-:Y:S01]  /*9520*/  IMAD.WIDE R12, R0, 0x4, R4 ;  /* 0x00000004000c7825 */ /* 0x010fe200078e0204 */
[----:B------:R1:W-:Y:S03]  /*9530*/  STL.64 [R1+0x170], R14 ;  /* 0x0001700e01007387 */ /* 0x0003e60000100a00 */
[----:B------:R-:W-:Y:S01]  /*9540*/  IMAD R0, R242, 0xc, RZ ;  /* 0x0000000cf2007824 */ /* 0x000fe200078e02ff */
[----:B------:R1:W-:Y:S01]  /*9550*/  LDGSTS.E [R246+0x1000c], desc[UR4][R14.64], !P2 ;  /* 0x1000c0000ef67fae */ /* 0x0003e2000d121844 */
[----:B------:R-:W-:-:S03]  /*9560*/  VIADD R247, R7, UR60 ;  /* 0x0000003c07f77c36 */ /* 0x000fc60008000000 */
[----:B------:R4:W-:Y:S04]  /*9570*/  STL.64 [R1+0x168], R12 ;  /* 0x0001680c01007387 */ /* 0x0009e80000100a00 */
[----:B------:R4:W-:Y:S01]  /*9580*/  LDGSTS.E [R246+0x1800c], desc[UR4][R12.64], !P2 ;  /* 0x1800c0000cf67fae */ /* 0x0009e2000d121844 */
[----:B------:R-:W-:Y:S01]  /*9590*/  ISETP.GE.U32.AND P2, PT, R2, 0x7fffff93, PT ;  /* 0x7fffff930200780c */ /* 0x000fe20003f46070 */
[----:B------:R-:W-:Y:S02]  /*95a0*/  VIADD R2, R9, 0xffffffd1 ;  /* 0xffffffd109027836 */ /* 0x000fe40000000000 */
[C---:B-1----:R-:W-:Y:S01]  /*95b0*/  IMAD.WIDE R14, R0.reuse, 0x4, R240 ;  /* 0x00000004000e7825 */ /* 0x042fe200078e02f0 */
[----:B------:R-:W1:Y:S03]  /*95c0*/  LDC R9, c[0x0][0x230] ;  /* 0x00008c00ff097b82 */ /* 0x000e660000000800 */
[----:B----4-:R-:W-:Y:S01]  /*95d0*/  IMAD.WIDE R12, R0, 0x4, R4 ;  /* 0x00000004000c7825 */ /* 0x010fe200078e0204 */
[----:B------:R4:W-:Y:S03]  /*95e0*/  STL.64 [R1+0x2e0], R14 ;  /* 0x0002e00e01007387 */ /* 0x0009e60000100a00 */
[----:B------:R-:W-:Y:S01]  /*95f0*/  IMAD R0, R242, 0xd, RZ ;  /* 0x0000000df2007824 */ /* 0x000fe200078e02ff */
[----:B------:R4:W-:Y:S04]  /*9600*/  LDGSTS.E [R247], desc[UR4][R14.64], !P3 ;  /* 0x000000000ef77fae */ /* 0x0009e8000d921844 */
[----:B------:R3:W-:Y:S04]  /*9610*/  STL.64 [R1+0x2d8], R12 ;  /* 0x0002d80c01007387 */ /* 0x0007e80000100a00 */
[----:B------:R3:W-:Y:S01]  /*9620*/  LDGSTS.E [R247+0x8000], desc[UR4][R12.64], !P3 ;  /* 0x080000000cf77fae */ /* 0x0007e2000d921844 */
[----:B------:R-:W-:Y:S01]  /*9630*/  ISETP.GE.U32.AND P3, PT, R2, 0x7fffff92, PT ;  /* 0x7fffff920200780c */ /* 0x000fe20003f66070 */
[----:B------:R-:W-:-:S02]  /*9640*/  VIADD R2, R249, 0xffffffd0 ;  /* 0xffffffd0f9027836 */ /* 0x000fc40000000000 */
[C---:B----4-:R-:W-:Y:S01]  /*9650*/  IMAD.WIDE R14, R0.reuse, 0x4, R240 ;  /* 0x00000004000e7825 */ /* 0x050fe200078e02f0 */
[----:B------:R-:W4:Y:S03]  /*9660*/  LDC R249, c[0x0][0x230] ;  /* 0x00008c00fff97b82 */ /* 0x000f260000000800 */
        /* <DEDUP_REMOVED lines=8> */
[C---:B---3--:R-:W-:Y:S01]  /*96f0*/  IMAD.WIDE R14, R0.reuse, 0x4, R240 ;  /* 0x00000004000e7825 */ /* 0x048fe200078e02f0 */
[----:B------:R-:W3:Y:S04]  /*9700*/  LDC R248, c[0x0][0x230] ;  /* 0x00008c00fff87b82 */ /* 0x000ee80000000800 */
[----:B------:R1:W-:Y:S01]  /*9710*/  LDGSTS.E [R247+0x8], desc[UR4][R14.64], !P5 ;  /* 0x000080000ef77fae */ /* 0x0003e2000e921844 */
[----:B--2---:R-:W-:-:S03]  /*9720*/  IMAD.WIDE R12, R0, 0x4, R4 ;  /* 0x00000004000c7825 */ /* 0x004fc600078e0204 */
[----:B------:R1:W-:Y:S01]  /*9730*/  STL.64 [R1+0x2c0], R14 ;  /* 0x0002c00e01007387 */ /* 0x0003e20000100a00 */
[----:B------:R-:W-:-:S03]  /*9740*/  IMAD R0, R242, 0xf, RZ ;  /* 0x0000000ff2007824 */ /* 0x000fc600078e02ff */
[----:B------:R2:W-:Y:S01]  /*9750*/  LDGSTS.E [R247+0x8008], desc[UR4][R12.64], !P5 ;  /* 0x080080000cf77fae */ /* 0x0005e2000e921844 */
[----:B------:R-:W-:Y:S01]  /*9760*/  ISETP.GE.U32.AND P5, PT, R2, 0x7fffffb0, PT ;  /* 0x7fffffb00200780c */ /* 0x000fe20003fa6070 */
[----:B------:R-:W-:Y:S02]  /*9770*/  VIADD R2, R3, 0xffffffee ;  /* 0xffffffee03027836 */ /* 0x000fe40000000000 */
[----:B------:R2:W-:Y:S01]  /*9780*/  STL.64 [R1+0x2b8], R12 ;  /* 0x0002b80c01007387 */ /* 0x0005e20000100a00 */
[----:B------:R-:W3:Y:S01]  /*9790*/  LDC R3, c[0x0][0x230] ;  /* 0x00008c00ff037b82 */ /* 0x000ee20000000800 */
        /* <DEDUP_REMOVED lines=11> */
[----:B--2---:R-:W-:Y:S01]  /*9850*/  IMAD.WIDE R12, R0, 0x4, R4 ;  /* 0x00000004000c7825 */ /* 0x004fe200078e0204 */
[----:B------:R2:W-:Y:S03]  /*9860*/  STL.64 [R1+0x160], R14 ;  /* 0x0001600e01007387 */ /* 0x0005e60000100a00 */
[----:B------:R-:W-:Y:S01]  /*9870*/  IMAD R0, R242, 0x2d, RZ ;  /* 0x0000002df2007824 */ /* 0x000fe200078e02ff */
[----:B------:R2:W-:Y:S04]  /*9880*/  LDGSTS.E [R247+0x10000], desc[UR4][R14.64], !P1 ;  /* 0x100000000ef77fae */ /* 0x0005e8000c921844 */
[----:B------:R3:W-:Y:S04]  /*9890*/  STL.64 [R1+0x158], R12 ;  /* 0x0001580c01007387 */ /* 0x0007e80000100a00 */
[----:B------:R3:W-:Y:S01]  /*98a0*/  LDGSTS.E [R247+0x18000], desc[UR4][R12.64], !P1 ;  /* 0x180000000cf77fae */ /* 0x0007e2000c921844 */
[----:B------:R-:W-:Y:S01]  /*98b0*/  ISETP.GE.U32.AND P1, PT, R2, 0x7fffffae, PT ;  /* 0x7fffffae0200780c */ /* 0x000fe20003f26070 */
[----:B----4-:R-:W-:-:S02]  /*98c0*/  VIADD R2, R249, 0xffffffec ;  /* 0xffffffecf9027836 */ /* 0x010fc40000000000 */
[C---:B--2---:R-:W-:Y:S01]  /*98d0*/  IMAD.WIDE R14, R0.reuse, 0x4, R240 ;  /* 0x00000004000e7825 */ /* 0x044fe200078e02f0 */
[----:B------:R-:W2:Y:S03]  /*98e0*/  LDC R249, c[0x0][0x230] ;  /* 0x00008c00fff97b82 */ /* 0x000ea60000000800 */
        /* <DEDUP_REMOVED lines=9> */
[----:B------:R-:W-:-:S04]  /*9980*/  LOP3.LUT R7, R6, 0x40, RZ, 0x3c, !PT ;  /* 0x0000004006077812 */ /* 0x000fc800078e3cff */
        /* <DEDUP_REMOVED lines=9> */
[----:B---3--:R-:W-:-:S04]  /*9a20*/  IMAD.WIDE R14, R0, 0x4, R240 ;  /* 0x00000004000e7825 */ /* 0x008fc800078e02f0 */
[----:B----4-:R-:W-:Y:S01]  /*9a30*/  IMAD.WIDE R12, R0, 0x4, R4 ;  /* 0x00000004000c7825 */ /* 0x010fe200078e0204 */
[----:B------:R3:W-:Y:S03]  /*9a40*/  STL.64 [R1+0x130], R14 ;  /* 0x0001300e01007387 */ /* 0x0007e60000100a00 */
[----:B------:R-:W-:Y:S01]  /*9a50*/  IMAD.SHL.U32 R0, R242, 0x10, RZ ;  /* 0x00000010f2007824 */ /* 0x000fe200078e00ff */
[----:B------:R3:W-:Y:S01]  /*9a60*/  LDGSTS.E [R247+0x1000c], desc[UR4][R14.64], !P4 ;  /* 0x1000c0000ef77fae */ /* 0x0007e2000e121844 */
[----:B------:R-:W-:-:S03]  /*9a70*/  VIADD R248, R7, UR60 ;  /* 0x0000003c07f87c36 */ /* 0x000fc60008000000 */
[----:B------:R4:W-:Y:S04]  /*9a80*/  STL.64 [R1+0x128], R12 ;  /* 0x0001280c01007387 */ /* 0x0009e80000100a00 */
[----:B------:R4:W-:Y:S01]  /*9a90*/  LDGSTS.E [R247+0x1800c], desc[UR4][R12.64], !P4 ;  /* 0x1800c0000cf77fae */ /* 0x0009e2000e121844 */
[----:B------:R-:W-:Y:S01]  /*9aa0*/  ISETP.GE.U32.AND P4, PT, R2, 0x7fffff8f, PT ;  /* 0x7fffff8f0200780c */ /* 0x000fe20003f86070 */
[----:B-1----:R-:W-:Y:S02]  /*9ab0*/  VIADD R2, R9, 0xffffffcd ;  /* 0xffffffcd09027836 */ /* 0x002fe40000000000 */
[C---:B---3--:R-:W-:Y:S01]  /*9ac0*/  IMAD.WIDE R14, R0.reuse, 0x4, R240 ;  /* 0x00000004000e7825 */ /* 0x048fe200078e02f0 */
        /* <DEDUP_REMOVED lines=8> */
[----:B--2---:R-:W-:-:S02]  /*9b50*/  VIADD R2, R249, 0xffffffcc ;  /* 0xffffffccf9027836 */ /* 0x004fc40000000000 */
[C---:B---3--:R-:W-:Y:S01]  /*9b60*/  IMAD.WIDE R14, R0.reuse, 0x4, R240 ;  /* 0x00000004000e7825 */ /* 0x048fe200078e02f0 */
[----:B------:R-:W2:Y:S03]  /*9b70*/  LDC R249, c[0x0][0x230] ;  /* 0x00008c00fff97b82 */ /* 0x000ea60000000800 */
        /* <DEDUP_REMOVED lines=37> */
[----:B--2---:R-:W-:-:S02]  /*9dd0*/  VIADD R2, R249, 0xffffffe8 ;  /* 0xffffffe8f9027836 */ /* 0x004fc40000000000 */
        /* <DEDUP_REMOVED lines=9> */
[----:B--2---:R-:W-:Y:S01]  /*9e70*/  IMAD.WIDE R14, R0, 0x4, R240 ;  /* 0x00000004000e7825 */ /* 0x004fe200078e02f0 */
[----:B------:R-:W2:Y:S01]  /*9e80*/  LDC R250, c[0x0][0x230] ;  /* 0x00008c00fffa7b82 */ /* 0x000ea20000000800 */
[----:B------:R-:W-:-:S03]  /*9e90*/  LOP3.LUT R7, R6, 0x50, RZ, 0x3c, !PT ;  /* 0x0000005006077812 */ /* 0x000fc600078e3cff */
[----:B------:R4:W-:Y:S01]  /*9ea0*/  LDGSTS.E [R248+0x10008], desc[UR4][R14.64], !P5 ;  /* 0x100080000ef87fae */ /* 0x0009e2000e921844 */
[----:B---3--:R-:W-:-:S03]  /*9eb0*/  IMAD.WIDE R12, R0, 0x4, R4 ;  /* 0x00000004000c7825 */ /* 0x008fc600078e0204 */
[----:B------:R4:W-:Y:S01]  /*9ec0*/  STL.64 [R1+0x100], R14 ;  /* 0x0001000e01007387 */ /* 0x0009e20000100a00 */
[----:B------:R-:W-:-:S03]  /*9ed0*/  IMAD R0, R242, 0x33, RZ ;  /* 0x00000033f2007824 */ /* 0x000fc600078e02ff */
[----:B------:R3:W-:Y:S01]  /*9ee0*/  LDGSTS.E [R248+0x18008], desc[UR4][R12.64], !P5 ;  /* 0x180080000cf87fae */ /* 0x0007e2000e921844 */
[----:B------:R-:W-:Y:S01]  /*9ef0*/  ISETP.GE.U32.AND P5, PT, R2, 0x7fffff8c, PT ;  /* 0x7fffff8c0200780c */ /* 0x000fe20003fa6070 */
[----:B------:R-:W-:Y:S02]  /*9f00*/  VIADD R2, R3, 0xffffffca ;  /* 0xffffffca03027836 */ /* 0x000fe40000000000 */
[----:B------:R3:W-:Y:S01]  /*9f10*/  STL.64 [R1+0xf8], R12 ;  /* 0x0000f80c01007387 */ /* 0x0007e20000100a00 */
[----:B------:R-:W2:Y:S01]  /*9f20*/  LDC R3, c[0x0][0x230] ;  /* 0x00008c00ff037b82 */ /* 0x000ea20000000800 */
[----:B----4-:R-:W-:-:S04]  /*9f30*/  IMAD.WIDE R14, R0, 0x4, R240 ;  /* 0x00000004000e7825 */ /* 0x010fc800078e02f0 */
[----:B---3--:R-:W-:Y:S01]  /*9f40*/  IMAD.WIDE R12, R0, 0x4, R4 ;  /* 0x00000004000c7825 */ /* 0x008fe200078e0204 */
[----:B------:R3:W-:Y:S03]  /*9f50*/  STL.64 [R1+0xf0], R14 ;  /* 0x0000f00e01007387 */ /* 0x0007e60000100a00 */
[----:B------:R-:W-:Y:S01]  /*9f60*/  IMAD R0, R242, 0x14, RZ ;  /* 0x00000014f2007824 */ /* 0x000fe200078e02ff */
[----:B------:R3:W-:Y:S01]  /*9f70*/  LDGSTS.E [R248+0x1000c], desc[UR4][R14.64], !P6 ;  /* 0x1000c0000ef87fae */ /* 0x0007e2000f121844 */
[----:B------:R-:W-:Y:S02]  /*9f80*/  VIADD R249, R7, UR60 ;  /* 0x0000003c07f97c36 */ /* 0x000fe40008000000 */
[----:B------:R-:W4:Y:S01]  /*9f90*/  LDC R7, c[0x0][0x230] ;  /* 0x00008c00ff077b82 */ /* 0x000f220000000800 */
[----:B------:R3:W-:Y:S04]  /*9fa0*/  STL.64 [R1+0xe8], R12 ;  /* 0x0000e80c01007387 */ /* 0x0007e80000100a00 */
[----:B------:R3:W-:Y:S01]  /*9fb0*/  LDGSTS.E [R248+0x1800c], desc[UR4][R12.64], !P6 ;  /* 0x1800c0000cf87fae */ /* 0x0007e2000f121844 */
[----:B------:R-:W-:Y:S01]  /*9fc0*/  ISETP.GE.U32.AND P6, PT, R2, 0x7fffff8b, PT ;  /* 0x7fffff8b0200780c */ /* 0x000fe20003fc6070 */
[----:B-1----:R-:W-:-:S02]  /*9fd0*/  VIADD R2, R9, 0xffffffc9 ;  /* 0xffffffc909027836 */ /* 0x002fc40000000000 */
[C---:B---3--:R-:W-:Y:S01]  /*9fe0*/  IMAD.WIDE R14, R0.reuse, 0x4, R240 ;  /* 0x00000004000e7825 */ /* 0x048fe200078e02f0 */
[----:B------:R-:W1:Y:S03]  /*9ff0*/  LDC R9, c[0x0][0x230] ;  /* 0x00008c00ff097b82 */ /* 0x000e660000000800 */
[----:B------:R-:W-:Y:S01]  /*a000*/  IMAD.WIDE R12, R0, 0x4, R4 ;  /* 0x00000004000c7825 */ /* 0x000fe200078e0204 */
        /* <DEDUP_REMOVED lines=46> */
[----:B---3--:R-:W-:-:S02]  /*a2f0*/  VIADD R2, R251, 0xffffffe4 ;  /* 0xffffffe4fb027836 */ /* 0x008fc40000000000 */
[C---:B----4-:R-:W-:Y:S01]  /*a300*/  IMAD.WIDE R14, R0.reuse, 0x4, R240 ;  /* 0x00000004000e7825 */ /* 0x050fe200078e02f0 */
        /* <DEDUP_REMOVED lines=20> */
[----:B--2---:R-:W-:-:S04]  /*a450*/  IMAD.WIDE R14, R0, 0x4, R240 ;  /* 0x00000004000e7825 */ /* 0x004fc800078e02f0 */
[----:B----4-:R-:W-:Y:S01]  /*a460*/  IMAD.WIDE R12, R0, 0x4, R4 ;  /* 0x00000004000c7825 */ /* 0x010fe200078e0204 */
        /* <DEDUP_REMOVED lines=9> */
[C---:B--2---:R-:W-:Y:S01]  /*a500*/  IMAD.WIDE R14, R0.reuse, 0x4, R240 ;  /* 0x00000004000e7825 */ /* 0x044fe200078e02f0 */
        /* <DEDUP_REMOVED lines=8> */
[----:B---3--:R-:W-:-:S02]  /*a590*/  VIADD R2, R251, 0xffffffc4 ;  /* 0xffffffc4fb027836 */ /* 0x008fc40000000000 */
[C---:B--2---:R-:W-:Y:S01]  /*a5a0*/  IMAD.WIDE R14, R0.reuse, 0x4, R240 ;  /* 0x00000004000e7825 */ /* 0x044fe200078e02f0 */
        /* <DEDUP_REMOVED lines=10> */
[----:B------:R-:W3:Y:S03]  /*a650*/  LDC R7, c[0x0][0x230] ;  /* 0x00008c00ff077b82 */ /* 0x000ee60000000800 */
        /* <DEDUP_REMOVED lines=8> */
[----:B----4-:R-:W-:-:S05]  /*a6e0*/  IMAD.WIDE R14, R0, 0x4, R240 ;  /* 0x00000004000e7825 */ /* 0x010fca00078e02f0 */
[----:B------:R4:W-:Y:S01]  /*a6f0*/  LDGSTS.E [R250+0xc], desc[UR4][R14.64], !P6 ;  /* 0x0000c0000efa7fae */ /* 0x0009e2000f121844 */
[----:B-1----:R-:W-:-:S04]  /*a700*/  IMAD.WIDE R12, R0, 0x4, R4 ;  /* 0x00000004000c7825 */ /* 0x002fc800078e0204 */
[----:B------:R-:W-:Y:S01]  /*a710*/  IMAD R0, R242, 0x38, RZ ;  /* 0x00000038f2007824 */ /* 0x000fe200078e02ff */
[----:B------:R1:W-:Y:S01]  /*a720*/  LDGSTS.E [R250+0x800c], desc[UR4][R12.64], !P6 ;  /* 0x0800c0000cfa7fae */ /* 0x0003e2000f121844 */
[----:B------:R-:W-:Y:S01]  /*a730*/  ISETP.GE.U32.AND P6, PT, R2, 0x7fffffa3, PT ;  /* 0x7fffffa30200780c */ /* 0x000fe20003fc6070 */
[----:B------:R-:W-:Y:S02]  /*a740*/  IMAD R2, R242, 0x39, RZ ;  /* 0x00000039f2027824 */ /* 0x000fe400078e02ff */
[C---:B------:R-:W-:Y:S01]  /*a750*/  IMAD.WIDE R18, R0.reuse, 0x4, R240 ;  /* 0x0000000400127825 */ /* 0x040fe200078e02f0 */
[----:B------:R4:W-:Y:S03]  /*a760*/  STL.64 [R1+0x1f0], R14 ;  /* 0x0001f00e01007387 */ /* 0x0009e60000100a00 */
[----:B------:R-:W-:Y:S01]  /*a770*/  IMAD.WIDE R16, R0, 0x4, R4 ;  /* 0x0000000400107825 */ /* 0x000fe200078e0204 */
[----:B------:R1:W-:Y:S03]  /*a780*/  STL.64 [R1+0x1e8], R12 ;  /* 0x0001e80c01007387 */ /* 0x0003e60000100a00 */
[----:B------:R-:W-:Y:S01]  /*a790*/  VIADD R0, R9, 0xffffffe1 ;  /* 0xffffffe109007836 */ /* 0x000fe20000000000 */
[----:B------:R-:W-:Y:S01]  /*a7a0*/  LDGSTS.E [R250+0x10000], desc[UR4][R18.64], !P1 ;  /* 0x1000000012fa7fae */ /* 0x000fe2000c921844 */
[----:B----4-:R-:W-:-:S03]  /*a7b0*/  IMAD.WIDE R14, R2, 0x4, R240 ;  /* 0x00000004020e7825 */ /* 0x010fc600078e02f0 */
[----:B------:R-:W-:Y:S01]  /*a7c0*/  STL.64 [R1+0xa0], R18 ;  /* 0x0000a01201007387 */ /* 0x000fe20000100a00 */
[----:B-1----:R-:W-:-:S03]  /*a7d0*/  IMAD.WIDE R12, R2, 0x4, R4 ;  /* 0x00000004020c7825 */ /* 0x002fc600078e0204 */
[----:B------:R-:W-:Y:S01]  /*a7e0*/  LDGSTS.E [R250+0x18000], desc[UR4][R16.64], !P1 ;  /* 0x1800000010fa7fae */ /* 0x000fe2000c921844 */
[----:B------:R-:W-:Y:S01]  /*a7f0*/  ISETP.GE.U32.AND P1, PT, R0, 0x7fffffa2, PT ;  /* 0x7fffffa20000780c */ /* 0x000fe20003f26070 */
[----:B--2---:R-:W-:Y:S02]  /*a800*/  VIADD R0, R251, 0xffffffe0 ;  /* 0xffffffe0fb007836 */ /* 0x004fe40000000000 */
[----:B------:R-:W-:Y:S01]  /*a810*/  STL.64 [R1+0x98], R16 ;  /* 0x0000981001007387 */ /* 0x000fe20000100a00 */
[----:B------:R-:W1:Y:S03]  /*a820*/  LDC R251, c[0x0][0x230] ;  /* 0x00008c00fffb7b82 */ /* 0x000e660000000800 */
[----:B------:R-:W-:Y:S04]  /*a830*/  STL.64 [R1+0x90], R14 ;  /* 0x0000900e01007387 */ /* 0x000fe80000100a00 */
[----:B------:R-:W-:Y:S04]  /*a840*/  LDGSTS.E [R250+0x10004], desc[UR4][R14.64], !P2 ;  /* 0x100040000efa7fae */ /* 0x000fe8000d121844 */
[----:B------:R2:W-:Y:S04]  /*a850*/  STL.64 [R1+0x88], R12 ;  /* 0x0000880c01007387 */ /* 0x0005e80000100a00 */
[----:B------:R2:W-:Y:S01]  /*a860*/  LDGSTS.E [R250+0x18004], desc[UR4][R12.64], !P2 ;  /* 0x180040000cfa7fae */ /* 0x0005e2000d121844 */
[----:B------:R-:W-:Y:S01]  /*a870*/  ISETP.GE.U32.AND P2, PT, R0, 0x7fffffa1, PT ;  /* 0x7fffffa10000780c */ /* 0x000fe20003f46070 */
[C---:B------:R-:W-:Y:S01]  /*a880*/  IMAD R0, R242.reuse, 0x3a, RZ ;  /* 0x0000003af2007824 */ /* 0x040fe200078e02ff */
[----:B--2---:R-:W2:Y:S01]  /*a890*/  LDC R12, c[0x0][0x230] ;  /* 0x00008c00ff0c7b82 */ /* 0x004ea20000000800 */
[----:B------:R-:W-:-:S02]  /*a8a0*/  IMAD R2, R242, 0x3b, RZ ;  /* 0x0000003bf2027824 */ /* 0x000fc400078e02ff */
[----:B------:R-:W-:-:S04]  /*a8b0*/  IMAD.WIDE R20, R0, 0x4, R240 ;  /* 0x0000000400147825 */ /* 0x000fc800078e02f0 */
[----:B------:R-:W-:Y:S01]  /*a8c0*/  IMAD.WIDE R18, R0, 0x4, R4 ;  /* 0x0000000400127825 */ /* 0x000fe200078e0204 */
[----:B------:R-:W-:Y:S03]  /*a8d0*/  LDGSTS.E [R250+0x10008], desc[UR4][R20.64], !P3 ;  /* 0x1000800014fa7fae */ /* 0x000fe6000d921844 */
[----:B------:R-:W-:Y:S01]  /*a8e0*/  IMAD.WIDE R16, R2, 0x4, R240 ;  /* 0x0000000402107825 */ /* 0x000fe200078e02f0 */
[----:B------:R-:W-:Y:S01]  /*a8f0*/  LOP3.LUT R13, R6, 0x70, RZ, 0x3c, !PT ;  /* 0x00000070060d7812 */ /* 0x000fe200078e3cff */
[----:B------:R4:W-:Y:S02]  /*a900*/  LDGSTS.E [R250+0x18008], desc[UR4][R18.64], !P3 ;  /* 0x1800800012fa7fae */ /* 0x0009e4000d921844 */
[----:B------:R-:W-:Y:S02]  /*a910*/  IMAD.WIDE R14, R2, 0x4, R4 ;  /* 0x00000004020e7825 */ /* 0x000fe400078e0204 */
[----:B------:R4:W-:Y:S02]  /*a920*/  LDGSTS.E [R250+0x1000c], desc[UR4][R16.64], !P4 ;  /* 0x1000c00010fa7fae */ /* 0x0009e4000e121844 */
[----:B------:R-:W-:-:S02]  /*a930*/  VIADD R3, R10, 0xffffffc3 ;  /* 0xffffffc30a037836 */ /* 0x000fc40000000000 */
[----:B---3--:R-:W-:Y:S01]  /*a940*/  VIADD R0, R7, 0xffffffc2 ;  /* 0xffffffc207007836 */ /* 0x008fe20000000000 */
[----:B------:R-:W-:Y:S01]  /*a950*/  STL.64 [R1+0x80], R20 ;  /* 0x0000801401007387 */ /* 0x000fe20000100a00 */
[----:B------:R-:W-:Y:S01]  /*a960*/  IMAD R2, R242, 0x1c, RZ ;  /* 0x0000001cf2027824 */ /* 0x000fe200078e02ff */
[----:B------:R-:W-:Y:S02]  /*a970*/  ISETP.GE.U32.AND P3, PT, R3, 0x7fffff84, PT ;  /* 0x7fffff840300780c */ /* 0x000fe40003f66070 */
[----:B------:R3:W-:Y:S01]  /*a980*/  LDGSTS.E [R250+0x1800c], desc[UR4][R14.64], !P4 ;  /* 0x1800c0000efa7fae */ /* 0x0007e2000e121844 */
[----:B------:R-:W-:Y:S01]  /*a990*/  ISETP.GE.U32.AND P4, PT, R0, 0x7fffff83, PT ;  /* 0x7fffff830000780c */ /* 0x000fe20003f86070 */
[----:B------:R-:W-:Y:S01]  /*a9a0*/  IMAD R3, R242, 0x1d, RZ ;  /* 0x0000001df2037824 */ /* 0x000fe200078e02ff */
[----:B------:R-:W3:Y:S01]  /*a9b0*/  LDC R10, c[0x0][0x230] ;  /* 0x00008c00ff0a7b82 */ /* 0x000ee20000000800 */
[----:B------:R4:W-:Y:S01]  /*a9c0*/  STL.64 [R1+0x78], R18 ;  /* 0x0000781201007387 */ /* 0x0009e20000100a00 */
[----:B------:R-:W-:-:S02]  /*a9d0*/  VIADD R0, R13, UR60 ;  /* 0x0000003c0d007c36 */ /* 0x000fc40008000000 */
[----:B-1----:R-:W-:Y:S01]  /*a9e0*/  VIADD R6, R251, 0xffffffc1 ;  /* 0xffffffc1fb067836 */ /* 0x002fe20000000000 */
[----:B------:R1:W-:Y:S01]  /*a9f0*/  STL.64 [R1+0x70], R16 ;  /* 0x0000701001007387 */ /* 0x0003e20000100a00 */
[----:B--2---:R-:W-:Y:S02]  /*aa00*/  VIADD R251, R12, 0xffffffc0 ;  /* 0xffffffc00cfb7836 */ /* 0x004fe40000000000 */
[----:B------:R-:W2:Y:S01]  /*aa10*/  LDC R7, c[0x0][0x230] ;  /* 0x00008c00ff077b82 */ /* 0x000ea20000000800 */
[----:B------:R3:W-:Y:S01]  /*aa20*/  STL.64 [R1+0x68], R14 ;  /* 0x0000680e01007387 */ /* 0x0007e20000100a00 */
[----:B----4-:R-:W-:-:S04]  /*aa30*/  IMAD.WIDE R18, R2, 0x4, R240 ;  /* 0x0000000402127825 */ /* 0x010fc800078e02f0 */
[----:B-1----:R-:W-:Y:S01]  /*aa40*/  IMAD.WIDE R16, R2, 0x4, R4 ;  /* 0x0000000402107825 */ /* 0x002fe200078e0204 */
[----:B------:R-:W-:Y:S03]  /*aa50*/  LDGSTS.E [R0], desc[UR4][R18.64], !P5 ;  /* 0x0000000012007fae */ /* 0x000fe6000e921844 */
[----:B---3--:R-:W-:Y:S01]  /*aa60*/  IMAD.WIDE R14, R3, 0x4, R240 ;  /* 0x00000004030e7825 */ /* 0x008fe200078e02f0 */
[----:B------:R-:W-:Y:S01]  /*aa70*/  LDGSTS.E [R0+0x8000], desc[UR4][R16.64], !P5 ;  /* 0x0800000010007fae */ /* 0x000fe2000e921844 */
[----:B------:R-:W-:Y:S02]  /*aa80*/  ISETP.GE.AND P5, PT, R11, R251, PT ;  /* 0x000000fb0b00720c */ /* 0x000fe40003fa6270 */
[----:B------:R-:W-:Y:S01]  /*aa90*/  IMAD.WIDE R12, R3, 0x4, R4 ;  /* 0x00000004030c7825 */ /* 0x000fe200078e0204 */
[----:B------:R-:W-:Y:S03]  /*aaa0*/  STL.64 [R1+0x1e0], R18 ;  /* 0x0001e01201007387 */ /* 0x000fe60000100a00 */
[----:B------:R-:W-:Y:S01]  /*aab0*/  IMAD R9, R242, 0x1e, RZ ;  /* 0x0000001ef2097824 */ /* 0x000fe200078e02ff */
[----:B------:R1:W-:Y:S01]  /*aac0*/  LDGSTS.E [R0+0x4], desc[UR4][R14.64], !P6 ;  /* 0x000040000e007fae */ /* 0x0003e2000f121844 */
[----:B------:R-:W-:-:S03]  /*aad0*/  SEL R2, RZ, 0x4, P5 ;  /* 0x00000004ff027807 */ /* 0x000fc60002800000 */
[----:B------:R-:W-:Y:S01]  /*aae0*/  STL.64 [R1+0x1d8], R16 ;  /* 0x0001d81001007387 */ /* 0x000fe20000100a00 */
[----:B------:R-:W-:Y:S02]  /*aaf0*/  ISETP.GE.U32.AND P5, PT, R6, 0x7fffff82, PT ;  /* 0x7fffff820600780c */ /* 0x000fe40003fa6070 */
[----:B------:R-:W3:Y:S01]  /*ab00*/  LDC R6, c[0x0][0x230] ;  /* 0x00008c00ff067b82 */ /* 0x000ee20000000800 */
[----:B------:R4:W-:Y:S01]  /*ab10*/  LDGSTS.E [R0+0x8004], desc[UR4][R12.64], !P6 ;  /* 0x080040000c007fae */ /* 0x0009e2000f121844 */
[----:B------:R-:W-:-:S03]  /*ab20*/  ISETP.GT.AND P6, PT, R252, 0x7f, PT ;  /* 0x0000007ffc00780c */ /* 0x000fc60003fc4270 */
[----:B------:R1:W-:Y:S01]  /*ab30*/  STL.64 [R1+0x1d0], R14 ;  /* 0x0001d00e01007387 */ /* 0x0003e20000100a00 */
[----:B------:R-:W-:-:S03]  /*ab40*/  SEL R2, R2, RZ, P6 ;  /* 0x000000ff02027207 */ /* 0x000fc60003000000 */
[----:B------:R4:W-:Y:S01]  /*ab50*/  STL.64 [R1+0x1c8], R12 ;  /* 0x0001c80c01007387 */ /* 0x0009e20000100a00 */
[----:B-1----:R-:W-:-:S04]  /*ab60*/  IMAD.WIDE R14, R9, 0x4, R240 ;  /* 0x00000004090e7825 */ /* 0x002fc800078e02f0 */
[----:B----4-:R-:W-:Y:S01]  /*ab70*/  IMAD.WIDE R12, R9, 0x4, R4 ;  /* 0x00000004090c7825 */ /* 0x010fe200078e0204 */
[----:B------:R1:W-:Y:S01]  /*ab80*/  LDGSTS.E [R0+0x8], desc[UR4][R14.64], !P1 ;  /* 0x000080000e007fae */ /* 0x0003e2000c921844 */
[----:B------:R-:W4:Y:S03]  /*ab90*/  LDC R9, c[0x0][0x230] ;  /* 0x00008c00ff097b82 */ /* 0x000f260000000800 */
[----:B------:R2:W-:Y:S01]  /*aba0*/  LDGSTS.E [R0+0x8008], desc[UR4][R12.64], !P1 ;  /* 0x080080000c007fae */ /* 0x0005e2000c921844 */
[----:B------:R-:W-:Y:S01]  /*abb0*/  ISETP.NE.U32.AND P1, PT, R2, RZ, PT ;  /* 0x000000ff0200720c */ /* 0x000fe20003f25070 */
[----:B------:R-:W-:Y:S02]  /*abc0*/  IMAD R2, R242, 0x1f, RZ ;  /* 0x0000001ff2027824 */ /* 0x000fe400078e02ff */
[----:B------:R1:W-:Y:S02]  /*abd0*/  STL.64 [R1+0x3e0], R14 ;  /* 0x0003e00e01007387 */ /* 0x0003e40000100a00 */
[----:B------:R-:W-:-:S04]  /*abe0*/  IMAD.WIDE R16, R2, 0x4, R240 ;  /* 0x0000000402107825 */ /* 0x000fc800078e02f0 */
[----:B------:R-:W-:Y:S01]  /*abf0*/  IMAD R3, R242, 0x3c, RZ ;  /* 0x0000003cf2037824 */ /* 0x000fe200078e02ff */
[----:B------:R2:W-:Y:S04]  /*ac00*/  STL.64 [R1+0x3d8], R12 ;  /* 0x0003d80c01007387 */ /* 0x0005e80000100a00 */
[----:B------:R-:W-:Y:S01]  /*ac10*/  LDGSTS.E [R0+0xc], desc[UR4][R16.64], !P2 ;  /* 0x0000c00010007fae */ /* 0x000fe2000d121844 */
[----:B-1----:R-:W-:-:S04]  /*ac20*/  IMAD.WIDE R14, R2, 0x4, R4 ;  /* 0x00000004020e7825 */ /* 0x002fc800078e0204 */
[----:B------:R-:W-:Y:S01]  /*ac30*/  VIADD R2, R10, 0xffffffbf ;  /* 0xffffffbf0a027836 */ /* 0x000fe20000000000 */
[----:B------:R-:W-:Y:S01]  /*ac40*/  LDGSTS.E [R0+0x800c], desc[UR4][R14.64], !P2 ;  /* 0x0800c0000e007fae */ /* 0x000fe2000d121844 */
[----:B------:R-:W-:-:S03]  /*ac50*/  IMAD.WIDE R10, R3, 0x4, R4 ;  /* 0x00000004030a7825 */ /* 0x000fc600078e0204 */
[----:B------:R-:W-:Y:S01]  /*ac60*/  ISETP.GE.U32.AND P2, PT, R2, 0x7fffff80, PT ;  /* 0x7fffff800200780c */ /* 0x000fe20003f46070 */
[----:B--2---:R-:W-:-:S04]  /*ac70*/  IMAD.WIDE R12, R3, 0x4, R240 ;  /* 0x00000004030c7825 */ /* 0x004fc800078e02f0 */
[----:B------:R-:W-:Y:S01]  /*ac80*/  VIADD R3, R7, 0xffffffbe ;  /* 0xffffffbe07037836 */ /* 0x000fe20000000000 */
[----:B------:R-:W-:Y:S01]  /*ac90*/  LDGSTS.E [R0+0x10000], desc[UR4][R12.64], !P3 ;  /* 0x100000000c007fae */ /* 0x000fe2000d921844 */
[----:B------:R-:W-:-:S03]  /*aca0*/  IMAD R2, R242, 0x3d, RZ ;  /* 0x0000003df2027824 */ /* 0x000fc600078e02ff */
[----:B------:R-:W-:Y:S01]  /*acb0*/  LDGSTS.E [R0+0x18000], desc[UR4][R10.64], !P3 ;  /* 0x180000000a007fae */ /* 0x000fe2000d921844 */
[----:B------:R-:W-:Y:S01]  /*acc0*/  IMAD.WIDE R22, R2, 0x4, R240 ;  /* 0x0000000402167825 */ /* 0x000fe200078e02f0 */
[----:B------:R-:W-:-:S03]  /*acd0*/  ISETP.GE.U32.AND P3, PT, R3, 0x7fffff7f, PT ;  /* 0x7fffff7f0300780c */ /* 0x000fc60003f66070 */
[----:B------:R-:W-:Y:S01]  /*ace0*/  IMAD.WIDE R20, R2, 0x4, R4 ;  /* 0x0000000402147825 */ /* 0x000fe200078e0204 */
[----:B------:R1:W-:Y:S03]  /*acf0*/  STL.64 [R1+0x3d0], R16 ;  /* 0x0003d01001007387 */ /* 0x0003e60000100a00 */
[----:B---3--:R-:W-:Y:S01]  /*ad00*/  VIADD R3, R6, 0xffffffbd ;  /* 0xffffffbd06037836 */ /* 0x008fe20000000000 */
[----:B------:R2:W-:Y:S01]  /*ad10*/  LDGSTS.E [R0+0x10004], desc[UR4][R22.64], !P4 ;  /* 0x1000400016007fae */ /* 0x0005e2000e121844 */
[----:B------:R-:W-:-:S03]  /*ad20*/  IMAD R2, R242, 0x3e, RZ ;  /* 0x0000003ef2027824 */ /* 0x000fc600078e02ff */
[----:B------:R-:W-:Y:S01]  /*ad30*/  STL.64 [R1+0x3c8], R14 ;  /* 0x0003c80e01007387 */ /* 0x000fe20000100a00 */
[----:B------:R-:W-:-:S03]  /*ad40*/  IMAD.WIDE R26, R2, 0x4, R240 ;  /* 0x00000004021a7825 */ /* 0x000fc600078e02f0 */
[----:B------:R-:W-:Y:S01]  /*ad50*/  STL.64 [R1+0x360], R12 ;  /* 0x0003600c01007387 */ /* 0x000fe20000100a00 */
[----:B------:R-:W-:-:S03]  /*ad60*/  IMAD.WIDE R24, R2, 0x4, R4 ;  /* 0x0000000402187825 */ /* 0x000fc600078e0204 */
[----:B------:R3:W-:Y:S01]  /*ad70*/  LDGSTS.E [R0+0x18004], desc[UR4][R20.64], !P4 ;  /* 0x1800400014007fae */ /* 0x0007e2000e121844 */
[----:B------:R-:W-:Y:S01]  /*ad80*/  ISETP.GE.U32.AND P4, PT, R3, 0x7fffff7e, PT ;  /* 0x7fffff7e0300780c */ /* 0x000fe20003f86070 */
[----:B------:R-:W-:Y:S02]  /*ad90*/  IMAD R3, R242, 0x3f, RZ ;  /* 0x0000003ff2037824 */ /* 0x000fe400078e02ff */
[----:B------:R-:W-:Y:S04]  /*ada0*/  STL.64 [R1+0x358], R10 ;  /* 0x0003580a01007387 */ /* 0x000fe80000100a00 */
[----:B------:R2:W-:Y:S04]  /*adb0*/  STL.64 [R1+0x350], R22 ;  /* 0x0003501601007387 */ /* 0x0005e80000100a00 */
[----:B------:R-:W4:Y:S04]  /*adc0*/  LDL.64 R18, [R1+0x60] ;  /* 0x0000600001127983 */ /* 0x000f280000100a00 */
[----:B------:R3:W-:Y:S04]  /*add0*/  STL.64 [R1+0x348], R20 ;  /* 0x0003481401007387 */ /* 0x0007e80000100a00 */
[----:B-1----:R-:W4:Y:S01]  /*ade0*/  LDL.64 R16, [R1+0x50] ;  /* 0x0000500001107983 */ /* 0x002f220000100a00 */
[----:B--2---:R-:W-:-:S03]  /*adf0*/  IMAD.WIDE R22, R3, 0x4, R240 ;  /* 0x0000000403167825 */ /* 0x004fc600078e02f0 */
[----:B------:R-:W2:Y:S04]  /*ae00*/  LDL.64 R14, [R1+0x40] ;  /* 0x00004000010e7983 */ /* 0x000ea80000100a00 */
[----:B------:R-:W2:Y:S01]  /*ae10*/  LDL.64 R10, [R1+0x30] ;  /* 0x00003000010a7983 */ /* 0x000ea20000100a00 */
[----:B---3--:R-:W-:-:S03]  /*ae20*/  IMAD.WIDE R20, R3, 0x4, R4 ;  /* 0x0000000403147825 */ /* 0x008fc600078e0204 */
[----:B------:R-:W3:Y:S04]  /*ae30*/  LDL.64 R12, [R1+0x20] ;  /* 0x00002000010c7983 */ /* 0x000ee80000100a00 */
[----:B------:R-:W3:Y:S04]  /*ae40*/  LDL.64 R6, [R1+0x10] ;  /* 0x0000100001067983 */ /* 0x000ee80000100a00 */
[----:B------:R1:W-:Y:S04]  /*ae50*/  STL.64 [R1+0x340], R26 ;  /* 0x0003401a01007387 */ /* 0x0003e80000100a00 */
[----:B------:R1:W-:Y:S04]  /*ae60*/  STL.64 [R1+0x338], R24 ;  /* 0x0003381801007387 */ /* 0x0003e80000100a00 */
[----:B------:R-:W2:Y:S01]  /*ae70*/  LDL R3, [R1+0x14bc] ;  /* 0x0014bc0001037983 */ /* 0x000ea20000100800 */
[----:B------:R-:W-:Y:S01]  /*ae80*/  ISETP.GE.U32.AND P6, PT, R251, 0x7fffff81, PT ;  /* 0x7fffff81fb00780c */ /* 0x000fe20003fc6070 */
[----:B----4-:R-:W-:Y:S01]  /*ae90*/  VIADD R9, R9, 0xffffffbc ;  /* 0xffffffbc09097836 */ /* 0x010fe20000000000 */
[----:B------:R-:W4:Y:S01]  /*aea0*/  LDC R251, c[0x0][0x230] ;  /* 0x00008c00fffb7b82 */ /* 0x000f220000000800 */
[----:B------:R-:W-:Y:S04]  /*aeb0*/  LDGSTS.E [R0+0x10008], desc[UR4][R26.64], !P5 ;  /* 0x100080001a007fae */ /* 0x000fe8000e921844 */
[----:B------:R-:W-:Y:S01]  /*aec0*/  LDGSTS.E [R0+0x18008], desc[UR4][R24.64], !P5 ;  /* 0x1800800018007fae */ /* 0x000fe2000e921844 */
[----:B------:R-:W-:-:S05]  /*aed0*/  ISETP.GE.U32.AND P5, PT, R9, 0x7fffff7d, PT ;  /* 0x7fffff7d0900780c */ /* 0x000fca0003fa6070 */
[----:B------:R-:W-:Y:S04]  /*aee0*/  LDGSTS.E [R0+0x1000c], desc[UR4][R22.64], !P6 ;  /* 0x1000c00016007fae */ /* 0x000fe8000f121844 */
[----:B-1----:R-:W4:Y:S04]  /*aef0*/  LDL.LU.64 R26, [R1+0x1818] ;  /* 0x00181800011a7983 */ /* 0x002f280000300a00 */
[----:B------:R1:W-:Y:S04]  /*af00*/  STL.64 [R1+0x330], R22 ;  /* 0x0003301601007387 */ /* 0x0003e80000100a00 */
[----:B------:R-:W4:Y:S04]  /*af10*/  LDL.LU.64 R24, [R1+0x1810] ;  /* 0x0018100001187983 */ /* 0x000f280000300a00 */
[----:B------:R1:W-:Y:S04]  /*af20*/  STL.64 [R1+0x328], R20 ;  /* 0x0003281401007387 */ /* 0x0003e80000100a00 */
[----:B-1----:R-:W4:Y:S04]  /*af30*/  LDL.LU.64 R22, [R1+0x1808] ;  /* 0x0018080001167983 */ /* 0x002f280000300a00 */
[----:B------:R-:W-:Y:S04]  /*af40*/  LDGSTS.E [R0+0x1800c], desc[UR4][R20.64], !P6 ;  /* 0x1800c00014007fae */ /* 0x000fe8000f121844 */
[----:B------:R-:W0:Y:S04]  /*af50*/  LDGDEPBAR ;  /* 0x00000000000079af */ /* 0x000e280000000000 */
[----:B------:R-:W4:Y:S01]  /*af60*/  LDL.LU.64 R20, [R1+0x1800] ;  /* 0x0018000001147983 */ /* 0x000f220000300a00 */
[C---:B--2---:R-:W-:Y:S01]  /*af70*/  LOP3.LUT R9, R3.reuse, 0x40, RZ, 0x3c, !PT ;  /* 0x0000004003097812 */ /* 0x044fe200078e3cff */
[----:B------:R-:W-:-:S04]  /*af80*/  VIADD R3, R3, UR60 ;  /* 0x0000003c03037c36 */ /* 0x000fc80008000000 */
[----:B------:R-:W-:Y:S04]  /*af90*/  STL [R1+0x14c4], R9 ;  /* 0x0014c40901007387 */ /* 0x000fe80000100800 */
[----:B------:R-:W-:Y:S04]  /*afa0*/  LDGSTS.E [R3+0x60000], desc[UR4][R18.64], P0 ;  /* 0x6000000012037fae */ /* 0x000fe80008121844 */
[----:B------:R-:W-:Y:S04]  /*afb0*/  LDGSTS.E [R3+0x60400], desc[UR4][R16.64], P0 ;  /* 0x6040000010037fae */ /* 0x000fe80008121844 */
[----:B------:R-:W-:Y:S04]  /*afc0*/  LDGSTS.E [R3+0x60800], desc[UR4][R14.64], P0 ;  /* 0x608000000e037fae */ /* 0x000fe80008121844 */
[----:B------:R-:W2:Y:S04]  /*afd0*/  LDL.LU.64 R18, [R1+0x17f8] ;  /* 0x0017f80001127983 */ /* 0x000ea80000300a00 */
[----:B------:R-:W4:Y:S04]  /*afe0*/  LDL.LU.64 R16, [R1+0x17f0] ;  /* 0x0017f00001107983 */ /* 0x000f280000300a00 */
[----:B------:R-:W2:Y:S04]  /*aff0*/  LDL.LU.64 R14, [R1+0x17e8] ;  /* 0x0017e800010e7983 */ /* 0x000ea80000300a00 */
[----:B------:R-:W-:Y:S04]  /*b000*/  LDGSTS.E [R3+0x60c00], desc[UR4][R10.64], P0 ;  /* 0x60c000000a037fae */ /* 0x000fe80008121844 */
[----:B---3--:R-:W-:Y:S04]  /*b010*/  LDGSTS.E [R3+0x61000], desc[UR4][R12.64], P0 ;  /* 0x610000000c037fae */ /* 0x008fe80008121844 */
[----:B------:R-:W-:Y:S04]  /*b020*/  LDGSTS.E [R3+0x61400], desc[UR4][R6.64], P0 ;  /* 0x6140000006037fae */ /* 0x000fe80008121844 */
[----:B------:R-:W3:Y:S04]  /*b030*/  LDL.LU.64 R10, [R1+0x17e0] ;  /* 0x0017e000010a7983 */ /* 0x000ee80000300a00 */
[----:B------:R-:W4:Y:S04]  /*b040*/  LDL.LU.64 R12, [R1+0x17d8] ;  /* 0x0017d800010c7983 */ /* 0x000f280000300a00 */
[----:B------:R-:W4:Y:S04]  /*b050*/  LDL.LU.64 R6, [R1+0x17d0] ;  /* 0x0017d00001067983 */ /* 0x000f280000300a00 */
[----:B---3--:R-:W-:Y:S04]  /*b060*/  LDGSTS.E [R3+0x61800], desc[UR4][R10.64], P0 ;  /* 0x618000000a037fae */ /* 0x008fe80008121844 */
[----:B--2---:R-:W-:Y:S04]  /*b070*/  LDGSTS.E [R3+0x61c00], desc[UR4][R14.64], P0 ;  /* 0x61c000000e037fae */ /* 0x004fe80008121844 */
[----:B------:R-:W-:Y:S04]  /*b080*/  LDGSTS.E [R3+0x62000], desc[UR4][R18.64], P0 ;  /* 0x6200000012037fae */ /* 0x000fe80008121844 */
[----:B------:R-:W2:Y:S04]  /*b090*/  LDL.LU.64 R10, [R1+0x17c8] ;  /* 0x0017c800010a7983 */ /* 0x000ea80000300a00 */
[----:B------:R1:W-:Y:S04]  /*b0a0*/  STL.64 [R1+0x1760], R14 ;  /* 0x0017600e01007387 */ /* 0x0003e80000100a00 */
[----:B----4-:R-:W-:Y:S04]  /*b0b0*/  LDGSTS.E [R3+0x62400], desc[UR4][R22.64], P0 ;  /* 0x6240000016037fae */ /* 0x010fe80008121844 */
[----:B------:R-:W-:Y:S04]  /*b0c0*/  LDGSTS.E [R3+0x62800], desc[UR4][R26.64], P0 ;  /* 0x628000001a037fae */ /* 0x000fe80008121844 */
[----:B-1----:R-:W3:Y:S04]  /*b0d0*/  LDL.64 R14, [R1+0x28] ;  /* 0x00002800010e7983 */ /* 0x002ee80000100a00 */
[----:B------:R1:W-:Y:S04]  /*b0e0*/  STL.64 [R1+0x1758], R18 ;  /* 0x0017581201007387 */ /* 0x0003e80000100a00 */
[----:B------:R-:W-:Y:S04]  /*b0f0*/  LDGSTS.E [R3+0x62c00], desc[UR4][R30.64], P0 ;  /* 0x62c000001e037fae */ /* 0x000fe80008121844 */
[----:B------:R-:W-:Y:S04]  /*b100*/  LDGSTS.E [R3+0x63000], desc[UR4][R34.64], P0 ;  /* 0x6300000022037fae */ /* 0x000fe80008121844 */
[----:B-1----:R-:W4:Y:S04]  /*b110*/  LDL.64 R18, [R1+0x38] ;  /* 0x0000380001127983 */ /* 0x002f280000100a00 */
[----:B------:R1:W-:Y:S04]  /*b120*/  STL.64 [R1+0x1768], R22 ;  /* 0x0017681601007387 */ /* 0x0003e80000100a00 */
[----:B------:R-:W-:Y:S04]  /*b130*/  LDGSTS.E [R3+0x63400], desc[UR4][R38.64], P0 ;  /* 0x6340000026037fae */ /* 0x000fe80008121844 */
[----:B------:R-:W-:Y:S04]  /*b140*/  LDGSTS.E [R3+0x63800], desc[UR4][R42.64], P0 ;  /* 0x638000002a037fae */ /* 0x000fe80008121844 */
[----:B-1----:R-:W2:Y:S04]  /*b150*/  LDL.64 R22, [R1+0x48] ;  /* 0x0000480001167983 */ /* 0x002ea80000100a00 */
[----:B------:R1:W-:Y:S04]  /*b160*/  STL.64 [R1+0x1770], R26 ;  /* 0x0017701a01007387 */ /* 0x0003e80000100a00 */
[----:B------:R-:W-:Y:S04]  /*b170*/  LDGSTS.E [R3+0x63c00], desc[UR4][R46.64], P0 ;  /* 0x63c000002e037fae */ /* 0x000fe80008121844 */
[----:B------:R1:W-:Y:S04]  /*b180*/  LDGSTS.E [R3+0x64000], desc[UR4][R50.64], P0 ;  /* 0x6400000032037fae */ /* 0x0003e80008121844 */
[----:B-1----:R-:W3:Y:S04]  /*b190*/  LDL.64 R26, [R1+0x58] ;  /* 0x00005800011a7983 */ /* 0x002ee80000100a00 */
[----:B------:R1:W-:Y:S04]  /*b1a0*/  LDGSTS.E [R3+0x64400], desc[UR4][R54.64], P0 ;  /* 0x6440000036037fae */ /* 0x0003e80008121844 */
[----:B------:R-:W-:Y:S04]  /*b1b0*/  LDGSTS.E [R3+0x64800], desc[UR4][R58.64], P0 ;  /* 0x648000003a037fae */ /* 0x000fe80008121844 */
        /* <DEDUP_REMOVED lines=36> */
[----:B------:R-:W-:Y:S01]  /*b400*/  LDGSTS.E [R3+0x75c00], desc[UR4][R206.64], P0 ;  /* 0x75c00000ce037fae */ /* 0x000fe20008121844 */
[----:B------:R-:W-:-:S03]  /*b410*/  VIADD R9, R9, UR60 ;  /* 0x0000003c09097c36 */ /* 0x000fc60008000000 */
[----:B------:R-:W-:Y:S04]  /*b420*/  LDGSTS.E [R3+0x76000], desc[UR4][R210.64], P0 ;  /* 0x76000000d2037fae */ /* 0x000fe80008121844 */
[----:B------:R-:W-:Y:S04]  /*b430*/  LDGSTS.E [R3+0x76400], desc[UR4][R214.64], P0 ;  /* 0x76400000d6037fae */ /* 0x000fe80008121844 */
[----:B------:R-:W-:Y:S04]  /*b440*/  LDGSTS.E [R3+0x76800], desc[UR4][R218.64], P0 ;  /* 0x76800000da037fae */ /* 0x000fe80008121844 */
[----:B------:R-:W-:Y:S04]  /*b450*/  LDGSTS.E [R3+0x76c00], desc[UR4][R222.64], P0 ;  /* 0x76c00000de037fae */ /* 0x000fe80008121844 */
[----:B------:R-:W-:Y:S04]  /*b460*/  STL.64 [R1+0x1778], R30 ;  /* 0x0017781e01007387 */ /* 0x000fe80000100a00 */
        /* <DEDUP_REMOVED lines=8> */
[----:B------:R1:W-:Y:S04]  /*b4f0*/  STL.64 [R1+0x17a0], R50 ;  /* 0x0017a03201007387 */ /* 0x0003e80000100a00 */
[----:B------:R3:W-:Y:S04]  /*b500*/  STL.64 [R1+0x17a8], R54 ;  /* 0x0017a83601007387 */ /* 0x0007e80000100a00 */
[----:B------:R-:W-:Y:S04]  /*b510*/  STL.64 [R1+0x17b0], R58 ;  /* 0x0017b03a01007387 */ /* 0x000fe80000100a00 */
[----:B------:R-:W-:Y:S01]  /*b520*/  STL.64 [R1+0x17b8], R62 ;  /* 0x0017b83e01007387 */ /* 0x000fe20000100a00 */
[----:B------:R-:W-:Y:S01]  /*b530*/  VIADD R2, R251, 0xffffffbb ;  /* 0xffffffbbfb027836 */ /* 0x000fe20000000000 */
[----:B-1----:R-:W1:Y:S02]  /*b540*/  LDC R51, c[0x0][0x230] ;  /* 0x00008c00ff337b82 */ /* 0x002e640000000800 */
[----:B---3--:R-:W-:Y:S06]  /*b550*/  LDGSTS.E [R9+0x60200], desc[UR4][R26.64], P0 ;  /* 0x602000001a097fae */ /* 0x008fec0008121844 */
[----:B------:R-:W3:Y:S01]  /*b560*/  LDC R55, c[0x0][0x230] ;  /* 0x00008c00ff377b82 */ /* 0x000ee20000000800 */
[----:B--2---:R-:W-:Y:S04]  /*b570*/  LDGSTS.E [R9+0x60600], desc[UR4][R22.64], P0 ;  /* 0x6060000016097fae */ /* 0x004fe80008121844 */
[----:B----4-:R-:W-:Y:S03]  /*b580*/  LDGSTS.E [R9+0x60a00], desc[UR4][R18.64], P0 ;  /* 0x60a0000012097fae */ /* 0x010fe60008121844 */
[----:B------:R-:W2:Y:S01]  /*b590*/  LDC R50, c[0x0][0x230] ;  /* 0x00008c00ff327b82 */ /* 0x000ea20000000800 */
[----:B------:R4:W-:Y:S04]  /*b5a0*/  LDGSTS.E [R9+0x60e00], desc[UR4][R14.64], P0 ;  /* 0x60e000000e097fae */ /* 0x0009e80008121844 */
[----:B------:R-:W-:Y:S03]  /*b5b0*/  LDGSTS.E [R9+0x61200], desc[UR4][R10.64], P0 ;  /* 0x612000000a097fae */ /* 0x000fe60008121844 */
[----:B------:R-:W1:Y:S01]  /*b5c0*/  LDC R251, c[0x0][0x230] ;  /* 0x00008c00fffb7b82 */ /* 0x000e620000000800 */
[----:B------:R-:W-:Y:S04]  /*b5d0*/  LDGSTS.E [R9+0x61600], desc[UR4][R6.64], P0 ;  /* 0x6160000006097fae */ /* 0x000fe80008121844 */
[----:B------:R-:W-:Y:S01]  /*b5e0*/  LDGSTS.E [R9+0x61a00], desc[UR4][R12.64], P0 ;  /* 0x61a000000c097fae */ /* 0x000fe20008121844 */
[----:B------:R-:W-:-:S02]  /*b5f0*/  ISETP.GE.U32.AND P6, PT, R2, 0x7fffff7c, PT ;  /* 0x7fffff7c0200780c */ /* 0x000fc40003fc6070 */
[----:B----4-:R-:W4:Y:S01]  /*b600*/  LDC R15, c[0x0][0x230] ;  /* 0x00008c00ff0f7b82 */ /* 0x010f220000000800 */
[----:B------:R-:W3:Y:S04]  /*b610*/  LDL.LU.64 R10, [R1+0x17c0] ;  /* 0x0017c000010a7983 */ /* 0x000ee80000300a00 */
[----:B------:R-:W2:Y:S03]  /*b620*/  LDL.LU.64 R22, [R1+0x450] ;  /* 0x0004500001167983 */ /* 0x000ea60000300a00 */
[----:B------:R-:W1:Y:S01]  /*b630*/  LDC R2, c[0x0][0x230] ;  /* 0x00008c00ff027b82 */ /* 0x000e620000000800 */
[----:B------:R-:W2:Y:S04]  /*b640*/  LDL.LU.64 R18, [R1+0x448] ;  /* 0x0004480001127983 */ /* 0x000ea80000300a00 */
        /* <DEDUP_REMOVED lines=56> */
[----:B-1----:R-:W-:-:S03]  /*b9d0*/  VIADD R2, R2, 0xffffffba ;  /* 0xffffffba02027836 */ /* 0x002fc60000000000 */
[----:B------:R-:W2:Y:S04]  /*b9e0*/  LDL.LU.64 R34, [R1+0x440] ;  /* 0x0004400001227983 */ /* 0x000ea80000300a00 */
[----:B------:R-:W2:Y:S04]  /*b9f0*/  LDL.LU.64 R26, [R1+0x438] ;  /* 0x00043800011a7983 */ /* 0x000ea80000300a00 */
[----:B------:R-:W2:Y:S04]  /*ba00*/  LDL.LU.64 R46, [R1+0x430] ;  /* 0x00043000012e7983 */ /* 0x000ea80000300a00 */
[----:B------:R-:W2:Y:S04]  /*ba10*/  LDL.LU.64 R30, [R1+0x428] ;  /* 0x00042800011e7983 */ /* 0x000ea80000300a00 */
[----:B---3--:R-:W-:Y:S04]  /*ba20*/  LDGSTS.E [R9+0x77e00], desc[UR4][R10.64], P0 ;  /* 0x77e000000a097fae */ /* 0x008fe80008121844 */
[----:B------:R-:W0:Y:S01]  /*ba30*/  LDGDEPBAR ;  /* 0x00000000000079af */ /* 0x000e220000000000 */
[----:B------:R-:W-:Y:S01]  /*ba40*/  BAR.SYNC.DEFER_BLOCKING 0x0 ;  /* 0x0000000000007b1d */ /* 0x000fe20000010000 */
[----:B------:R-:W-:Y:S01]  /*ba50*/  ISETP.GE.U32.AND P0, PT, R2, 0x7fffff7b, PT ;  /* 0x7fffff7b0200780c */ /* 0x000fe20003f06070 */
[----:B------:R-:W-:-:S02]  /*ba60*/  IMAD.SHL.U32 R2, R242, 0x40, RZ ;  /* 0x00000040f2027824 */ /* 0x000fc400078e00ff */
[----:B----4-:R-:W-:Y:S02]  /*ba70*/  VIADD R242, R15, 0xffffff9f ;  /* 0xffffff9f0ff27836 */ /* 0x010fe40000000000 */
[C---:B------:R-:W-:Y:S02]  /*ba80*/  IMAD.WIDE R42, R2.reuse, 0x4, R240 ;  /* 0x00000004022a7825 */ /* 0x040fe400078e02f0 */
[----:B------:R-:W1:Y:S02]  /*ba90*/  LDC R240, c[0x0][0x230] ;  /* 0x00008c00fff07b82 */ /* 0x000e640000000800 */
[C---:B------:R-:W-:Y:S01]  /*baa0*/  IMAD.WIDE R14, R2.reuse, 0x4, R4 ;  /* 0x00000004020e7825 */ /* 0x040fe200078e0204 */
[----:B------:R3:W-:Y:S03]  /*bab0*/  STL.64 [R1+0xe40], R42 ;  /* 0x000e402a01007387 */ /* 0x0007e60000100a00 */
[----:B--2---:R-:W-:-:S02]  /*bac0*/  IMAD.WIDE R38, R2, 0x4, R22 ;  /* 0x0000000402267825 */ /* 0x004fc400078e0216 */
[----:B------:R-:W2:Y:S01]  /*bad0*/  LDL.LU.64 R22, [R1+0x3c0] ;  /* 0x0003c00001167983 */ /* 0x000ea20000300a00 */
[----:B------:R-:W4:Y:S01]  /*bae0*/  LDC R241, c[0x0][0x230] ;  /* 0x00008c00fff17b82 */ /* 0x000f220000000800 */
[----:B------:R-:W-:Y:S02]  /*baf0*/  IMAD.WIDE R4, R2, 0x4, R18 ;  /* 0x0000000402047825 */ /* 0x000fe400078e0212 */
[----:B------:R3:W-:Y:S04]  /*bb00*/  STL.64 [R1+0xe48], R14 ;  /* 0x000e480e01007387 */ /* 0x0007e80000100a00 */
[----:B------:R-:W4:Y:S04]  /*bb10*/  LDL.LU.64 R18, [R1+0x3b8] ;  /* 0x0003b80001127983 */ /* 0x000f280000300a00 */
[----:B------:R3:W-:Y:S04]  /*bb20*/  STL.64 [R1+0xe50], R38 ;  /* 0x000e502601007387 */ /* 0x0007e80000100a00 */
[----:B------:R1:W-:Y:S04]  /*bb30*/  STL.64 [R1+0xe58], R4 ;  /* 0x000e580401007387 */ /* 0x0003e80000100a00 */
[----:B------:R-:W-:Y:S01]  /*bb40*/  @!PT LDS RZ, [RZ] ;  /* 0x00000000fffff984 */ /* 0x000fe20000000800 */
[----:B------:R-:W-:Y:S01]  /*bb50*/  @!PT LDS RZ, [RZ] ;  /* 0x00000000fffff984 */ /* 0x000fe20000000800 */
[----:B------:R-:W-:Y:S01]  /*bb60*/  @!PT LDS RZ, [RZ] ;  /* 0x00000000fffff984 */ /* 0x000fe20000000800 */
[----:B------:R-:W-:Y:S04]  /*bb70*/  LDGSTS.E [R244+0x20000], desc[UR4][R42.64], !P2 ;  /* 0x200000002af47fae */ /* 0x000fe8000d121844 */
[----:B------:R-:W-:Y:S04]  /*bb80*/  LDGSTS.E [R244+0x28000], desc[UR4][R14.64], !P2 ;  /* 0x280000000ef47fae */ /* 0x000fe8000d121844 */
[----:B------:R1:W-:Y:S04]  /*bb90*/  LDGSTS.E [R244+0x20004], desc[UR4][R38.64], !P3 ;  /* 0x2000400026f47fae */ /* 0x0003e8000d921844 */
[----:B---3--:R-:W3:Y:S04]  /*bba0*/  LDL.LU.64 R42, [R1+0x3b0] ;  /* 0x0003b000012a7983 */ /* 0x008ee80000300a00 */
[----:B------:R-:W3:Y:S01]  /*bbb0*/  LDL.LU.64 R14, [R1+0x3a8] ;  /* 0x0003a800010e7983 */ /* 0x000ee20000300a00 */
[----:B-1----:R-:W1:Y:S03]  /*bbc0*/  LDC R38, c[0x0][0x230] ;  /* 0x00008c00ff267b82 */ /* 0x002e660000000800 */
[----:B------:R1:W-:Y:S01]  /*bbd0*/  LDGSTS.E [R244+0x28004], desc[UR4][R4.64], !P3 ;  /* 0x2800400004f47fae */ /* 0x0003e2000d921844 */
[----:B------:R-:W-:-:S04]  /*bbe0*/  ISETP.GE.U32.AND P3, PT, R242, 0x7fffff60, PT ;  /* 0x7fffff60f200780c */ /* 0x000fc80003f66070 */
[----:B------:R-:W3:Y:S01]  /*bbf0*/  LDC R39, c[0x0][0x230] ;  /* 0x00008c00ff277b82 */ /* 0x000ee20000000800 */
[----:B-1----:R-:W-:Y:S02]  /*bc00*/  VIADD R5, R55, 0xffffff9e ;  /* 0xffffff9e37057836 */ /* 0x002fe40000000000 */
[----:B------:R-:W-:-:S05]  /*bc10*/  VIADD R251, R251, 0xffffffb9 ;  /* 0xffffffb9fbfb7836 */ /* 0x000fca0000000000 */
[----:B------:R-:W1:Y:S01]  /*bc20*/  LDC R242, c[0x0][0x230] ;  /* 0x00008c00fff27b82 */ /* 0x000e620000000800 */
[----:B------:R-:W-:-:S07]  /*bc30*/  VIADD R4, R38, 0xffffff9d ;  /* 0xffffff9d26047836 */ /* 0x000fce0000000000 */
[----:B------:R-:W1:Y:S01]  /*bc40*/  LDC R38, c[0x0][0x230] ;  /* 0x00008c00ff267b82 */ /* 0x000e620000000800 */
[----:B------:R-:W-:-:S04]  /*bc50*/  IMAD.WIDE R34, R2, 0x4, R34 ;  /* 0x0000000402227825 */ /* 0x000fc800078e0222 */
[C---:B------:R-:W-:Y:S01]  /*bc60*/  IMAD.WIDE R26, R2.reuse, 0x4, R26 ;  /* 0x00000004021a7825 */ /* 0x040fe200078e021a */
[----:B------:R1:W-:Y:S03]  /*bc70*/  STL.64 [R1+0xe60], R34 ;  /* 0x000e602201007387 */ /* 0x0003e60000100a00 */
[C---:B------:R-:W-:Y:S01]  /*bc80*/  IMAD.WIDE R58, R2.reuse, 0x4, R46 ;  /* 0x00000004023a7825 */ /* 0x040fe200078e022e */
[----:B------:R1:W-:Y:S03]  /*bc90*/  STL.64 [R1+0xe68], R26 ;  /* 0x000e681a01007387 */ /* 0x0003e60000100a00 */
[----:B------:R-:W-:Y:S01]  /*bca0*/  IMAD.WIDE R54, R2, 0x4, R30 ;  /* 0x0000000402367825 */ /* 0x000fe200078e021e */
[----:B------:R-:W3:Y:S04]  /*bcb0*/  LDL.LU.64 R46, [R1+0x3a0] ;  /* 0x0003a000012e7983 */ /* 0x000ee80000300a00 */
[----:B------:R-:W3:Y:S04]  /*bcc0*/  LDL.LU.64 R30, [R1+0x398] ;  /* 0x00039800011e7983 */ /* 0x000ee80000300a00 */
[----:B------:R-:W-:Y:S04]  /*bcd0*/  STL.64 [R1+0xe70], R58 ;  /* 0x000e703a01007387 */ /* 0x000fe80000100a00 */
[----:B------:R-:W-:Y:S04]  /*bce0*/  LDGSTS.E [R244+0x20008], desc[UR4][R34.64], !P4 ;  /* 0x2000800022f47fae */ /* 0x000fe8000e121844 */
[----:B------:R3:W-:Y:S04]  /*bcf0*/  STL.64 [R1+0xe78], R54 ;  /* 0x000e783601007387 */ /* 0x0007e80000100a00 */
[----:B------:R-:W-:Y:S04]  /*bd00*/  LDGSTS.E [R244+0x28008], desc[UR4][R26.64], !P4 ;  /* 0x280080001af47fae */ /* 0x000fe8000e121844 */
[----:B-1----:R-:W3:Y:S01]  /*bd10*/  LDL.LU.64 R34, [R1+0x390] ;  /* 0x0003900001227983 */ /* 0x002ee20000300a00 */
[----:B------:R-:W-:-:S03]  /*bd20*/  ISETP.GE.U32.AND P4, PT, R5, 0x7fffff5f, PT ;  /* 0x7fffff5f0500780c */ /* 0x000fc60003f86070 */
[----:B------:R-:W-:Y:S04]  /*bd30*/  LDGSTS.E [R244+0x2000c], desc[UR4][R58.64], !P5 ;  /* 0x2000c0003af47fae */ /* 0x000fe8000e921844 */
[----:B------:R-:W3:Y:S01]  /*bd40*/  LDL.LU.64 R26, [R1+0x388] ;  /* 0x00038800011a7983 */ /* 0x000ee20000300a00 */
[----:B------:R-:W-:-:S03]  /*bd50*/  VIADD R5, R51, 0xffffffb8 ;  /* 0xffffffb833057836 */ /* 0x000fc60000000000 */
[----:B------:R3:W-:Y:S01]  /*bd60*/  LDGSTS.E [R244+0x2800c], desc[UR4][R54.64], !P5 ;  /* 0x2800c00036f47fae */ /* 0x0007e2000e921844 */
[----:B------:R-:W-:Y:S01]  /*bd70*/  ISETP.GE.U32.AND P5, PT, R4, 0x7fffff5e, PT ;  /* 0x7fffff5e0400780c */ /* 0x000fe20003fa6070 */
[----:B------:R-:W-:Y:S02]  /*bd80*/  VIADD R4, R50, 0xffffff9c ;  /* 0xffffff9c32047836 */ /* 0x000fe40000000000 */
[----:B--2---:R-:W-:-:S04]  /*bd90*/  IMAD.WIDE R22, R2, 0x4, R22 ;  /* 0x0000000402167825 */ /* 0x004fc800078e0216 */
[C---:B----4-:R-:W-:Y:S01]  /*bda0*/  IMAD.WIDE R18, R2.reuse, 0x4, R18 ;  /* 0x0000000402127825 */ /* 0x050fe200078e0212 */
[----:B------:R1:W-:Y:S04]  /*bdb0*/  STL.64 [R1+0x1040], R22 ;  /* 0x0010401601007387 */ /* 0x0003e80000100a00 */
[----:B------:R2:W-:Y:S04]  /*bdc0*/  STL.64 [R1+0x1048], R18 ;  /* 0x0010481201007387 */ /* 0x0005e80000100a00 */
[----:B------:R-:W-:Y:S04]  /*bdd0*/  LDGSTS.E [R244+0x30000], desc[UR4][R22.64], !P3 ;  /* 0x3000000016f47fae */ /* 0x000fe8000d921844 */
[----:B------:R-:W-:Y:S01]  /*bde0*/  LDGSTS.E [R244+0x38000], desc[UR4][R18.64], !P3 ;  /* 0x3800000012f47fae */ /* 0x000fe2000d921844 */
[----:B---3--:R-:W-:-:S03]  /*bdf0*/  IMAD.WIDE R54, R2, 0x4, R42 ;  /* 0x0000000402367825 */ /* 0x008fc600078e022a */
[----:B------:R-:W3:Y:S01]  /*be00*/  LDL.LU.64 R42, [R1+0x420] ;  /* 0x00042000012a7983 */ /* 0x000ee20000300a00 */
[----:B------:R-:W-:-:S03]  /*be10*/  IMAD.WIDE R50, R2, 0x4, R14 ;  /* 0x0000000402327825 */ /* 0x000fc600078e020e */
[----:B------:R-:W4:Y:S04]  /*be20*/  LDL.LU.64 R14, [R1+0x418] ;  /* 0x00041800010e7983 */ /* 0x000f280000300a00 */
[----:B------:R2:W-:Y:S04]  /*be30*/  STL.64 [R1+0x1050], R54 ;  /* 0x0010503601007387 */ /* 0x0005e80000100a00 */
[----:B------:R2:W-:Y:S04]  /*be40*/  STL.64 [R1+0x1058], R50 ;  /* 0x0010583201007387 */ /* 0x0005e80000100a00 */
[----:B-1----:R-:W4:Y:S04]  /*be50*/  LDL.LU.64 R22, [R1+0x410] ;  /* 0x0004100001167983 */ /* 0x002f280000300a00 */
[----:B--2---:R-:W2:Y:S01]  /*be60*/  LDL.LU.64 R18, [R1+0x408] ;  /* 0x0004080001127983 */ /* 0x004ea20000300a00 */
[----:B------:R-:W-:-:S03]  /*be70*/  ISETP.GE.U32.AND P3, PT, R4, 0x7fffff5d, PT ;  /* 0x7fffff5d0400780c */ /* 0x000fc60003f66070 */
[----:B------:R1:W-:Y:S04]  /*be80*/  LDGSTS.E [R244+0x30004], desc[UR4][R54.64], !P4 ;  /* 0x3000400036f47fae */ /* 0x0003e8000e121844 */
[----:B------:R1:W-:Y:S01]  /*be90*/  LDGSTS.E [R244+0x38004], desc[UR4][R50.64], !P4 ;  /* 0x3800400032f47fae */ /* 0x0003e2000e121844 */
[----:B------:R-:W-:Y:S02]  /*bea0*/  VIADD R4, R39, 0xffffffb6 ;  /* 0xffffffb627047836 */ /* 0x000fe40000000000 */
[----:B------:R-:W-:-:S04]  /*beb0*/  IMAD.WIDE R46, R2, 0x4, R46 ;  /* 0x00000004022e7825 */ /* 0x000fc800078e022e */
[C---:B------:R-:W-:Y:S01]  /*bec0*/  IMAD.WIDE R30, R2.reuse, 0x4, R30 ;  /* 0x00000004021e7825 */ /* 0x040fe200078e021e */
[----:B------:R1:W-:Y:S04]  /*bed0*/  STL.64 [R1+0x1060], R46 ;  /* 0x0010602e01007387 */ /* 0x0003e80000100a00 */
[----:B------:R1:W-:Y:S04]  /*bee0*/  STL.64 [R1+0x1068], R30 ;  /* 0x0010681e01007387 */ /* 0x0003e80000100a00 */
[----:B------:R-:W-:Y:S04]  /*bef0*/  LDGSTS.E [R244+0x30008], desc[UR4][R46.64], !P5 ;  /* 0x300080002ef47fae */ /* 0x000fe8000e921844 */
[----:B------:R-:W-:Y:S01]  /*bf00*/  LDGSTS.E [R244+0x38008], desc[UR4][R30.64], !P5 ;  /* 0x380080001ef47fae */ /* 0x000fe2000e921844 */
[----:B-1----:R-:W-:-:S03]  /*bf10*/  IMAD.WIDE R54, R2, 0x4, R34 ;  /* 0x0000000402367825 */ /* 0x002fc600078e0222 */
[----:B------:R-:W2:Y:S04]  /*bf20*/  LDL.LU.64 R34, [R1+0x400] ;  /* 0x0004000001227983 */ /* 0x000ea80000300a00 */
[----:B------:R-:W-:Y:S01]  /*bf30*/  LDGSTS.E [R244+0x3000c], desc[UR4][R54.64], !P3 ;  /* 0x3000c00036f47fae */ /* 0x000fe2000d921844 */
[----:B------:R-:W-:-:S03]  /*bf40*/  IMAD.WIDE R50, R2, 0x4, R26 ;  /* 0x0000000402327825 */ /* 0x000fc600078e021a */
[----:B------:R-:W2:Y:S04]  /*bf50*/  LDL.LU.64 R26, [R1+0x3f8] ;  /* 0x0003f800011a7983 */ /* 0x000ea80000300a00 */
[----:B------:R-:W-:Y:S04]  /*bf60*/  STL.64 [R1+0x1070], R54 ;  /* 0x0010703601007387 */ /* 0x000fe80000100a00 */
[----:B------:R1:W-:Y:S04]  /*bf70*/  STL.64 [R1+0x1078], R50 ;  /* 0x0010783201007387 */ /* 0x0003e80000100a00 */
[----:B------:R-:W2:Y:S04]  /*bf80*/  LDL.LU.64 R46, [R1+0x3f0] ;  /* 0x0003f000012e7983 */ /* 0x000ea80000300a00 */
[----:B------:R-:W2:Y:S04]  /*bf90*/  LDL.LU.64 R30, [R1+0x3e8] ;  /* 0x0003e800011e7983 */ /* 0x000ea80000300a00 */
[----:B------:R1:W-:Y:S01]  /*bfa0*/  LDGSTS.E [R244+0x3800c], desc[UR4][R50.64], !P3 ;  /* 0x3800c00032f47fae */ /* 0x0003e2000d921844 */
[----:B------:R-:W-:Y:S01]  /*bfb0*/  ISETP.GE.U32.AND P3, PT, R4, 0x7fffff77, PT ;  /* 0x7fffff770400780c */ /* 0x000fe20003f66070 */
[----:B------:R-:W-:-:S02]  /*bfc0*/  VIADD R4, R38, 0xffffff9b ;  /* 0xffffff9b26047836 */ /* 0x000fc40000000000 */
[----:B---3--:R-:W-:-:S04]  /*bfd0*/  IMAD.WIDE R42, R2, 0x4, R42 ;  /* 0x00000004022a7825 */ /* 0x008fc800078e022a */
[C---:B----4-:R-:W-:Y:S01]  /*bfe0*/  IMAD.WIDE R14, R2.reuse, 0x4, R14 ;  /* 0x00000004020e7825 */ /* 0x050fe200078e020e */
[----:B------:R3:W-:Y:S01]  /*bff0*/  STL.64 [R1+0xe80], R42 ;  /* 0x000e802a01007387 */ /* 0x0007e20000100a00 */
[----:B------:R-:W-:Y:S01]  /*c000*/  ISETP.GE.U32.AND P2, PT, R251, 0x7fffff7a, PT ;  /* 0x7fffff7afb00780c */ /* 0x000fe20003f46070 */
[----:B-1----:R-:W1:Y:S02]  /*c010*/  LDC R244, c[0x0][0x230] ;  /* 0x00008c00fff47b82 */ /* 0x002e640000000800 */
[----:B------:R4:W-:Y:S04]  /*c020*/  STL.64 [R1+0xe88], R14 ;  /* 0x000e880e01007387 */ /* 0x0009e80000100a00 */
[----:B------:R-:W-:Y:S01]  /*c030*/  LDGSTS.E [R245+0x20000], desc[UR4][R42.64], !P6 ;  /* 0x200000002af57fae */ /* 0x000fe2000f121844 */
[----:B------:R-:W-:Y:S01]  /*c040*/  ISETP.GE.U32.AND P4, PT, R5, 0x7fffff79, PT ;  /* 0x7fffff790500780c */ /* 0x000fe20003f86070 */
[----:B------:R-:W1:Y:S01]  /*c050*/  LDC R251, c[0x0][0x230] ;  /* 0x00008c00fffb7b82 */ /* 0x000e620000000800 */
[C---:B------:R-:W-:Y:S01]  /*c060*/  IMAD.WIDE R50, R2.reuse, 0x4, R22 ;  /* 0x0000000402327825 */ /* 0x040fe200078e0216 */
[----:B------:R-:W-:Y:S03]  /*c070*/  LDGSTS.E [R245+0x28000], desc[UR4][R14.64], !P6 ;  /* 0x280000000ef57fae */ /* 0x000fe6000f121844 */
[----:B--2---:R-:W-:Y:S01]  /*c080*/  IMAD.WIDE R38, R2, 0x4, R18 ;  /* 0x0000000402267825 */ /* 0x004fe200078e0212 */
[----:B------:R-:W2:Y:S04]  /*c090*/  LDL.LU.64 R22, [R1+0x380] ;  /* 0x0003800001167983 */ /* 0x000ea80000300a00 */
[----:B------:R-:W2:Y:S04]  /*c0a0*/  LDL.LU.64 R18, [R1+0x378] ;  /* 0x0003780001127983 */ /* 0x000ea80000300a00 */
[----:B------:R-:W-:Y:S04]  /*c0b0*/  STL.64 [R1+0xe90], R50 ;  /* 0x000e903201007387 */ /* 0x000fe80000100a00 */
[----:B------:R1:W-:Y:S04]  /*c0c0*/  STL.64 [R1+0xe98], R38 ;  /* 0x000e982601007387 */ /* 0x0003e80000100a00 */
[----:B---3--:R-:W3:Y:S04]  /*c0d0*/  LDL.LU.64 R42, [R1+0x370] ;  /* 0x00037000012a7983 */ /* 0x008ee80000300a00 */
[----:B----4-:R-:W4:Y:S04]  /*c0e0*/  LDL.LU.64 R14, [R1+0x368] ;  /* 0x00036800010e7983 */ /* 0x010f280000300a00 */
[----:B------:R-:W-:Y:S04]  /*c0f0*/  LDGSTS.E [R245+0x20004], desc[UR4][R50.64], !P0 ;  /* 0x2000400032f57fae */ /* 0x000fe8000c121844 */
[----:B------:R1:W-:Y:S01]  /*c100*/  LDGSTS.E [R245+0x28004], desc[UR4][R38.64], !P0 ;  /* 0x2800400026f57fae */ /* 0x0003e2000c121844 */
[----:B------:R-:W-:Y:S01]  /*c110*/  ISETP.GE.U32.AND P0, PT, R4, 0x7fffff5c, PT ;  /* 0x7fffff5c0400780c */ /* 0x000fe20003f06070 */
[C---:B------:R-:W-:Y:S01]  /*c120*/  IMAD.WIDE R34, R2.reuse, 0x4, R34 ;  /* 0x0000000402227825 */ /* 0x040fe200078e0222 */
[----:B-1----:R-:W1:Y:S03]  /*c130*/  LDC R39, c[0x0][0x230] ;  /* 0x00008c00ff277b82 */ /* 0x002e660000000800 */
[C---:B------:R-:W-:Y:S01]  /*c140*/  IMAD.WIDE R26, R2.reuse, 0x4, R26 ;  /* 0x00000004021a7825 */ /* 0x040fe200078e021a */
[----:B------:R1:W-:Y:S04]  /*c150*/  STL.64 [R1+0xea0], R34 ;  /* 0x000ea02201007387 */ /* 0x0003e80000100a00 */
[----:B------:R-:W4:Y:S01]  /*c160*/  LDC R38, c[0x0][0x230] ;  /* 0x00008c00ff267b82 */ /* 0x000f220000000800 */
[----:B------:R1:W-:Y:S04]  /*c170*/  STL.64 [R1+0xea8], R26 ;  /* 0x000ea81a01007387 */ /* 0x0003e80000100a00 */
[----:B------:R-:W-:Y:S01]  /*c180*/  LDGSTS.E [R245+0x20008], desc[UR4][R34.64], !P2 ;  /* 0x2000800022f57fae */ /* 0x000fe2000d121844 */
[----:B------:R-:W-:-:S03]  /*c190*/  IMAD.WIDE R54, R2, 0x4, R46 ;  /* 0x0000000402367825 */ /* 0x000fc600078e022e */
[----:B------:R-:W-:Y:S01]  /*c1a0*/  LDGSTS.E [R245+0x28008], desc[UR4][R26.64], !P2 ;  /* 0x280080001af57fae */ /* 0x000fe2000d121844 */
[----:B------:R-:W-:-:S03]  /*c1b0*/  IMAD.WIDE R50, R2, 0x4, R30 ;  /* 0x0000000402327825 */ /* 0x000fc600078e021e */
[----:B------:R-:W4:Y:S04]  /*c1c0*/  LDL.LU.64 R46, [R1+0x1c0] ;  /* 0x0001c000012e7983 */ /* 0x000f280000300a00 */
[----:B------:R-:W4:Y:S04]  /*c1d0*/  LDL.LU.64 R30, [R1+0x1b8] ;  /* 0x0001b800011e7983 */ /* 0x000f280000300a00 */
[----:B------:R3:W-:Y:S04]  /*c1e0*/  STL.64 [R1+0xeb0], R54 ;  /* 0x000eb03601007387 */ /* 0x0007e80000100a00 */
[----:B------:R4:W-:Y:S04]  /*c1f0*/  STL.64 [R1+0xeb8], R50 ;  /* 0x000eb83201007387 */ /* 0x0009e80000100a00 */
[----:B-1----:R-:W4:Y:S04]  /*c200*/  LDL.LU.64 R34, [R1+0x1b0] ;  /* 0x0001b00001227983 */ /* 0x002f280000300a00 */
[----:B------:R-:W4:Y:S04]  /*c210*/  LDL.LU.64 R26, [R1+0x1a8] ;  /* 0x0001a800011a7983 */ /* 0x000f280000300a00 */
[----:B------:R3:W-:Y:S04]  /*c220*/  LDGSTS.E [R245+0x2000c], desc[UR4][R54.64], !P4 ;  /* 0x2000c00036f57fae */ /* 0x0007e8000e121844 */
[----:B------:R4:W-:Y:S01]  /*c230*/  LDGSTS.E [R245+0x2800c], desc[UR4][R50.64], !P4 ;  /* 0x2800c00032f57fae */ /* 0x0009e2000e121844 */
[----:B--2---:R-:W-:-:S04]  /*c240*/  IMAD.WIDE R22, R2, 0x4, R22 ;  /* 0x0000000402167825 */ /* 0x004fc800078e0216 */
[C---:B------:R-:W-:Y:S01]  /*c250*/  IMAD.WIDE R18, R2.reuse, 0x4, R18 ;  /* 0x0000000402127825 */ /* 0x040fe200078e0212 */
[----:B------:R1:W-:Y:S04]  /*c260*/  STL.64 [R1+0x1080], R22 ;  /* 0x0010801601007387 */ /* 0x0003e80000100a00 */
[----:B------:R2:W-:Y:S04]  /*c270*/  STL.64 [R1+0x1088], R18 ;  /* 0x0010881201007387 */ /* 0x0005e80000100a00 */
[----:B------:R-:W-:Y:S01]  /*c280*/  LDGSTS.E [R245+0x30000], desc[UR4][R22.64], !P0 ;  /* 0x3000000016f57fae */ /* 0x000fe2000c121844 */
[----:B---3--:R-:W-:-:S03]  /*c290*/  IMAD.WIDE R54, R2, 0x4, R42 ;  /* 0x0000000402367825 */ /* 0x008fc600078e022a */
[----:B------:R-:W-:Y:S01]  /*c2a0*/  LDGSTS.E [R245+0x38000], desc[UR4][R18.64], !P0 ;  /* 0x3800000012f57fae */ /* 0x000fe2000c121844 */
[----:B----4-:R-:W-:-:S03]  /*c2b0*/  IMAD.WIDE R50, R2, 0x4, R14 ;  /* 0x0000000402327825 */ /* 0x010fc600078e020e */
[----:B------:R-:W3:Y:S04]  /*c2c0*/  LDL.LU.64 R42, [R1+0x320] ;  /* 0x00032000012a7983 */ /* 0x000ee80000300a00 */
[----:B------:R-:W4:Y:S04]  /*c2d0*/  LDL.LU.64 R14, [R1+0x318] ;  /* 0x00031800010e7983 */ /* 0x000f280000300a00 */
[----:B------:R2:W-:Y:S04]  /*c2e0*/  STL.64 [R1+0x1090], R54 ;  /* 0x0010903601007387 */ /* 0x0005e80000100a00 */
[----:B------:R2:W-:Y:S04]  /*c2f0*/  STL.64 [R1+0x1098], R50 ;  /* 0x0010983201007387 */ /* 0x0005e80000100a00 */
[----:B-1----:R-:W4:Y:S04]  /*c300*/  LDL.LU.64 R22, [R1+0x310] ;  /* 0x0003100001167983 */ /* 0x002f280000300a00 */
[----:B--2---:R-:W2:Y:S01]  /*c310*/  LDL.LU.64 R18, [R1+0x308] ;  /* 0x0003080001127983 */ /* 0x004ea20000300a00 */
[----:B------:R-:W-:-:S02]  /*c320*/  VIADD R5, R242, 0xffffffb7 ;  /* 0xffffffb7f2057836 */ /* 0x000fc40000000000 */
[----:B------:R-:W-:Y:S01]  /*c330*/  VIADD R4, R251, 0xffffff99 ;  /* 0xffffff99fb047836 */ /* 0x000fe20000000000 */
[----:B------:R-:W1:Y:S02]  /*c340*/  LDC R242, c[0x0][0x230] ;  /* 0x00008c00fff27b82 */ /* 0x000e640000000800 */
[----:B------:R-:W-:Y:S01]  /*c350*/  ISETP.GE.U32.AND P5, PT, R5, 0x7fffff78, PT ;  /* 0x7fffff780500780c */ /* 0x000fe20003fa6070 */
[----:B------:R-:W-:-:S05]  /*c360*/  VIADD R5, R240, 0xffffffb5 ;  /* 0xffffffb5f0057836 */ /* 0x000fca0000000000 */
[----:B------:R-:W-:Y:S01]  /*c370*/  ISETP.GE.U32.AND P6, PT, R5, 0x7fffff76, PT ;  /* 0x7fffff760500780c */ /* 0x000fe20003fc6070 */
[----:B------:R-:W-:Y:S01]  /*c380*/  VIADD R5, R241, 0xffffff9a ;  /* 0xffffff9af1057836 */ /* 0x000fe20000000000 */
[----:B------:R-:W-:Y:S01]  /*c390*/  ISETP.GE.U32.AND P4, PT, R4, 0x7fffff5a, PT ;  /* 0x7fffff5a0400780c */ /* 0x000fe20003f86070 */
[----:B------:R-:W1:Y:S03]  /*c3a0*/  LDC R240, c[0x0][0x230] ;  /* 0x00008c00fff07b82 */ /* 0x000e660000000800 */
[----:B------:R-:W-:Y:S01]  /*c3b0*/  ISETP.GE.U32.AND P2, PT, R5, 0x7fffff5b, PT ;  /* 0x7fffff5b0500780c */ /* 0x000fe20003f46070 */
[----:B------:R-:W-:-:S04]  /*c3c0*/  VIADD R4, R244, 0xffffff98 ;  /* 0xffffff98f4047836 */ /* 0x000fc80000000000 */
[----:B------:R-:W1:Y:S01]  /*c3d0*/  LDC R241, c[0x0][0x230] ;  /* 0x00008c00fff17b82 */ /* 0x000e620000000800 */
[----:B------:R-:W-:-:S07]  /*c3e0*/  ISETP.GE.U32.AND P0, PT, R4, 0x7fffff59, PT ;  /* 0x7fffff590400780c */ /* 0x000fce0003f06070 */
[----:B------:R1:W-:Y:S01]  /*c3f0*/  LDGSTS.E [R245+0x30004], desc[UR4][R54.64], !P2 ;  /* 0x3000400036f57fae */ /* 0x0003e2000d121844 */
[----:B------:R-:W-:-:S03]  /*c400*/  IMAD.WIDE R46, R2, 0x4, R46 ;  /* 0x00000004022e7825 */ /* 0x000fc600078e022e */
[----:B------:R1:W-:Y:S01]  /*c410*/  LDGSTS.E [R245+0x38004], desc[UR4][R50.64], !P2 ;  /* 0x3800400032f57fae */ /* 0x0003e2000d121844 */
[----:B------:R-:W2:Y:S01]  /*c420*/  LDC R244, c[0x0][0x230] ;  /* 0x00008c00fff47b82 */ /* 0x000ea20000000800 */
[C---:B------:R-:W-:Y:S02]  /*c430*/  IMAD.WIDE R30, R2.reuse, 0x4, R30 ;  /* 0x00000004021e7825 */ /* 0x040fe400078e021e */
[----:B------:R1:W-:Y:S04]  /*c440*/  STL.64 [R1+0x10a0], R46 ;  /* 0x0010a02e01007387 */ /* 0x0003e80000100a00 */
[----:B------:R1:W-:Y:S01]  /*c450*/  STL.64 [R1+0x10a8], R30 ;  /* 0x0010a81e01007387 */ /* 0x0003e20000100a00 */
[----:B------:R-:W-:Y:S01]  /*c460*/  VIADD R4, R39, 0xffffffb2 ;  /* 0xffffffb227047836 */ /* 0x000fe20000000000 */
[----:B------:R-:W2:Y:S02]  /*c470*/  LDC R251, c[0x0][0x230] ;  /* 0x00008c00fffb7b82 */ /* 0x000ea40000000800 */
[----:B------:R-:W-:Y:S01]  /*c480*/  LDGSTS.E [R245+0x30008], desc[UR4][R46.64], !P4 ;  /* 0x300080002ef57fae */ /* 0x000fe2000e121844 */
[----:B-1----:R-:W-:-:S03]  /*c490*/  IMAD.WIDE R54, R2, 0x4, R34 ;  /* 0x0000000402367825 */ /* 0x002fc600078e0222 */
[----:B------:R-:W-:Y:S01]  /*c4a0*/  LDGSTS.E [R245+0x38008], desc[UR4][R30.64], !P4 ;  /* 0x380080001ef57fae */ /* 0x000fe2000e121844 */
[----:B------:R-:W-:-:S03]  /*c4b0*/  IMAD.WIDE R50, R2, 0x4, R26 ;  /* 0x0000000402327825 */ /* 0x000fc600078e021a */
[----:B------:R-:W2:Y:S04]  /*c4c0*/  LDL.LU.64 R34, [R1+0x300] ;  /* 0x0003000001227983 */ /* 0x000ea80000300a00 */
[----:B------:R-:W2:Y:S04]  /*c4d0*/  LDL.LU.64 R26, [R1+0x2f8] ;  /* 0x0002f800011a7983 */ /* 0x000ea80000300a00 */
[----:B------:R-:W-:Y:S04]  /*c4e0*/  STL.64 [R1+0x10b0], R54 ;  /* 0x0010b03601007387 */ /* 0x000fe80000100a00 */
[----:B------:R1:W-:Y:S04]  /*c4f0*/  STL.64 [R1+0x10b8], R50 ;  /* 0x0010b83201007387 */ /* 0x0003e80000100a00 */
[----:B------:R-:W2:Y:S04]  /*c500*/  LDL.LU.64 R46, [R1+0x2f0] ;  /* 0x0002f000012e7983 */ /* 0x000ea80000300a00 */
[----:B------:R-:W2:Y:S04]  /*c510*/  LDL.LU.64 R30, [R1+0x2e8] ;  /* 0x0002e800011e7983 */ /* 0x000ea80000300a00 */
[----:B------:R-:W-:Y:S04]  /*c520*/  LDGSTS.E [R245+0x3000c], desc[UR4][R54.64], !P0 ;  /* 0x3000c00036f57fae */ /* 0x000fe8000c121844 */
[----:B------:R1:W-:Y:S01]  /*c530*/  LDGSTS.E [R245+0x3800c], desc[UR4][R50.64], !P0 ;  /* 0x3800c00032f57fae */ /* 0x0003e2000c121844 */
[----:B------:R-:W-:Y:S01]  /*c540*/  ISETP.GE.U32.AND P0, PT, R4, 0x7fffff73, PT ;  /* 0x7fffff730400780c */ /* 0x000fe20003f06070 */
[----:B------:R-:W-:-:S02]  /*c550*/  VIADD R4, R38, 0xffffff97 ;  /* 0xffffff9726047836 */ /* 0x000fc40000000000 */
[C---:B---3--:R-:W-:Y:S01]  /*c560*/  IMAD.WIDE R42, R2.reuse, 0x4, R42 ;  /* 0x00000004022a7825 */ /* 0x048fe200078e022a */
[----:B-1----:R-:W1:Y:S03]  /*c570*/  LDC R245, c[0x0][0x230] ;  /* 0x00008c00fff57b82 */ /* 0x002e660000000800 */
[C---:B----4-:R-:W-:Y:S01]  /*c580*/  IMAD.WIDE R14, R2.reuse, 0x4, R14 ;  /* 0x00000004020e7825 */ /* 0x050fe200078e020e */
[----:B------:R3:W-:Y:S04]  /*c590*/  STL.64 [R1+0xec0], R42 ;  /* 0x000ec02a01007387 */ /* 0x0007e80000100a00 */
[----:B------:R4:W-:Y:S04]  /*c5a0*/  STL.64 [R1+0xec8], R14 ;  /* 0x000ec80e01007387 */ /* 0x0009e80000100a00 */
[----:B------:R-:W-:Y:S01]  /*c5b0*/  LDGSTS.E [R246+0x20000], desc[UR4][R42.64], !P5 ;  /* 0x200000002af67fae */ /* 0x000fe2000e921844 */
[----:B------:R-:W-:-:S03]  /*c5c0*/  IMAD.WIDE R50, R2, 0x4, R22 ;  /* 0x0000000402327825 */ /* 0x000fc600078e0216 */
[----:B------:R-:W-:Y:S01]  /*c5d0*/  LDGSTS.E [R246+0x28000], desc[UR4][R14.64], !P5 ;  /* 0x280000000ef67fae */ /* 0x000fe2000e921844 */
[----:B--2---:R-:W-:-:S03]  /*c5e0*/  IMAD.WIDE R38, R2, 0x4, R18 ;  /* 0x0000000402267825 */ /* 0x004fc600078e0212 */
[----:B------:R-:W2:Y:S04]  /*c5f0*/  LDL.LU.64 R22, [R1+0x1a0] ;  /* 0x0001a00001167983 */ /* 0x000ea80000300a00 */
[----:B------:R-:W2:Y:S04]  /*c600*/  LDL.LU.64 R18, [R1+0x198] ;  /* 0x0001980001127983 */ /* 0x000ea80000300a00 */
[----:B------:R-:W-:Y:S04]  /*c610*/  STL.64 [R1+0xed0], R50 ;  /* 0x000ed03201007387 */ /* 0x000fe80000100a00 */
[----:B------:R1:W-:Y:S04]  /*c620*/  STL.64 [R1+0xed8], R38 ;  /* 0x000ed82601007387 */ /* 0x0003e80000100a00 */
[----:B---3--:R-:W3:Y:S04]  /*c630*/  LDL.LU.64 R42, [R1+0x190] ;  /* 0x00019000012a7983 */ /* 0x008ee80000300a00 */
[----:B----4-:R-:W4:Y:S01]  /*c640*/  LDL.LU.64 R14, [R1+0x188] ;  /* 0x00018800010e7983 */ /* 0x010f220000300a00 */
[----:B------:R-:W-:-:S02]  /*c650*/  VIADD R5, R242, 0xffffffb4 ;  /* 0xffffffb4f2057836 */ /* 0x000fc40000000000 */
[----:B------:R-:W4:Y:S01]  /*c660*/  LDC R242, c[0x0][0x230] ;  /* 0x00008c00fff27b82 */ /* 0x000f220000000800 */
[----:B------:R-:W-:Y:S02]  /*c670*/  LDGSTS.E [R246+0x20004], desc[UR4][R50.64], !P3 ;  /* 0x2000400032f67fae */ /* 0x000fe4000d921844 */
[----:B------:R-:W-:Y:S02]  /*c680*/  ISETP.GE.U32.AND P2, PT, R5, 0x7fffff75, PT ;  /* 0x7fffff750500780c */ /* 0x000fe40003f46070 */
[----:B------:R1:W-:Y:S01]  /*c690*/  LDGSTS.E [R246+0x28004], desc[UR4][R38.64], !P3 ;  /* 0x2800400026f67fae */ /* 0x0003e2000d921844 */
[----:B------:R-:W-:Y:S01]  /*c6a0*/  ISETP.GE.U32.AND P3, PT, R4, 0x7fffff58, PT ;  /* 0x7fffff580400780c */ /* 0x000fe20003f66070 */
[C---:B------:R-:W-:Y:S01]  /*c6b0*/  IMAD.WIDE R34, R2.reuse, 0x4, R34 ;  /* 0x0000000402227825 */ /* 0x040fe200078e0222 */
[----:B-1----:R-:W1:Y:S03]  /*c6c0*/  LDC R39, c[0x0][0x230] ;  /* 0x00008c00ff277b82 */ /* 0x002e660000000800 */
[C---:B------:R-:W-:Y:S01]  /*c6d0*/  IMAD.WIDE R26, R2.reuse, 0x4, R26 ;  /* 0x00000004021a7825 */ /* 0x040fe200078e021a */
[----:B------:R1:W-:Y:S04]  /*c6e0*/  STL.64 [R1+0xee0], R34 ;  /* 0x000ee02201007387 */ /* 0x0003e80000100a00 */
[----:B------:R1:W-:Y:S01]  /*c6f0*/  STL.64 [R1+0xee8], R26 ;  /* 0x000ee81a01007387 */ /* 0x0003e20000100a00 */
[----:B------:R-:W-:-:S03]  /*c700*/  IMAD.WIDE R54, R2, 0x4, R46 ;  /* 0x0000000402367825 */ /* 0x000fc600078e022e */
[----:B------:R-:W-:Y:S01]  /*c710*/  LDGSTS.E [R246+0x20008], desc[UR4][R34.64], !P6 ;  /* 0x2000800022f67fae */ /* 0x000fe2000f121844 */
[----:B------:R-:W4:Y:S01]  /*c720*/  LDC R38, c[0x0][0x230] ;  /* 0x00008c00ff267b82 */ /* 0x000f220000000800 */
[C---:B------:R-:W-:Y:S02]  /*c730*/  IMAD.WIDE R50, R2.reuse, 0x4, R30 ;  /* 0x0000000402327825 */ /* 0x040fe400078e021e */
[----:B------:R-:W4:Y:S04]  /*c740*/  LDL.LU.64 R46, [R1+0x180] ;  /* 0x00018000012e7983 */ /* 0x000f280000300a00 */
[----:B------:R-:W4:Y:S04]  /*c750*/  LDL.LU.64 R30, [R1+0x178] ;  /* 0x00017800011e7983 */ /* 0x000f280000300a00 */
[----:B------:R3:W-:Y:S04]  /*c760*/  STL.64 [R1+0xef0], R54 ;  /* 0x000ef03601007387 */ /* 0x0007e80000100a00 */
[----:B------:R4:W-:Y:S04]  /*c770*/  STL.64 [R1+0xef8], R50 ;  /* 0x000ef83201007387 */ /* 0x0009e80000100a00 */
[----:B-1----:R-:W4:Y:S04]  /*c780*/  LDL.LU.64 R34, [R1+0x170] ;  /* 0x0001700001227983 */ /* 0x002f280000300a00 */
[----:B------:R-:W-:Y:S04]  /*c790*/  LDGSTS.E [R246+0x28008], desc[UR4][R26.64], !P6 ;  /* 0x280080001af67fae */ /* 0x000fe8000f121844 */
[----:B------:R3:W-:Y:S04]  /*c7a0*/  LDGSTS.E [R246+0x2000c], desc[UR4][R54.64], !P2 ;  /* 0x2000c00036f67fae */ /* 0x0007e8000d121844 */
[----:B------:R4:W-:Y:S04]  /*c7b0*/  LDGSTS.E [R246+0x2800c], desc[UR4][R50.64], !P2 ;  /* 0x2800c00032f67fae */ /* 0x0009e8000d121844 */
[----:B------:R-:W4:Y:S01]  /*c7c0*/  LDL.LU.64 R26, [R1+0x168] ;  /* 0x00016800011a7983 */ /* 0x000f220000300a00 */
        /* <DEDUP_REMOVED lines=38> */
[----:B------:R-:W-:Y:S04]  /*ca30*/  LDGSTS.E [R246+0x38008], desc[UR4][R30.64], !P2 ;  /* 0x380080001ef67fae */ /* 0x000fe8000d121844 */
        /* <DEDUP_REMOVED lines=33> */
[----:B-1----:R-:W1:Y:S04]  /*cc50*/  LDC R38, c[0x0][0x230] ;  /* 0x00008c00ff267b82 */ /* 0x002e680000000800 */
[----:B------:R1:W-:Y:S04]  /*cc60*/  STL.64 [R1+0xf20], R34 ;  /* 0x000f202201007387 */ /* 0x0003e80000100a00 */
[----:B------:R-:W-:Y:S01]  /*cc70*/  LDGSTS.E [R247+0x20008], desc[UR4][R34.64], !P5 ;  /* 0x2000800022f77fae */ /* 0x000fe2000e921844 */
[----:B------:R-:W-:-:S05]  /*cc80*/  IMAD.WIDE R26, R2, 0x4, R26 ;  /* 0x00000004021a7825 */ /* 0x000fca00078e021a */
[----:B------:R1:W-:Y:S04]  /*cc90*/  STL.64 [R1+0xf28], R26 ;  /* 0x000f281a01007387 */ /* 0x0003e80000100a00 */
[----:B------:R-:W-:Y:S01]  /*cca0*/  LDGSTS.E [R247+0x28008], desc[UR4][R26.64], !P5 ;  /* 0x280080001af77fae */ /* 0x000fe2000e921844 */
[----:B------:R-:W-:-:S04]  /*ccb0*/  IMAD.WIDE R54, R2, 0x4, R46 ;  /* 0x0000000402367825 */ /* 0x000fc800078e022e */
[C---:B------:R-:W-:Y:S01]  /*ccc0*/  IMAD.WIDE R50, R2.reuse, 0x4, R30 ;  /* 0x0000000402327825 */ /* 0x040fe200078e021e */
[----:B------:R3:W-:Y:S04]  /*ccd0*/  LDGSTS.E [R247+0x2000c], desc[UR4][R54.64], !P6 ;  /* 0x2000c00036f77fae */ /* 0x0007e8000f121844 */
[----:B------:R-:W4:Y:S04]  /*cce0*/  LDL.LU.64 R30, [R1+0x140] ;  /* 0x00014000011e7983 */ /* 0x000f280000300a00 */
[----:B------:R-:W4:Y:S04]  /*ccf0*/  LDL.LU.64 R46, [R1+0x138] ;  /* 0x00013800012e7983 */ /* 0x000f280000300a00 */
[----:B------:R3:W-:Y:S04]  /*cd00*/  STL.64 [R1+0xf30], R54 ;  /* 0x000f303601007387 */ /* 0x0007e80000100a00 */
[----:B------:R4:W-:Y:S04]  /*cd10*/  STL.64 [R1+0xf38], R50 ;  /* 0x000f383201007387 */ /* 0x0009e80000100a00 */
[----:B-1----:R-:W4:Y:S04]  /*cd20*/  LDL.LU.64 R34, [R1+0x130] ;  /* 0x0001300001227983 */ /* 0x002f280000300a00 */
[----:B------:R-:W4:Y:S04]  /*cd30*/  LDL.LU.64 R26, [R1+0x128] ;  /* 0x00012800011a7983 */ /* 0x000f280000300a00 */
        /* <DEDUP_REMOVED lines=11> */
[----:B------:R-:W-:Y:S04]  /*cdf0*/  STL.64 [R1+0x1110], R54 ;  /* 0x0011103601007387 */ /* 0x000fe80000100a00 */
[----:B------:R2:W-:Y:S04]  /*ce00*/  STL.64 [R1+0x1118], R50 ;  /* 0x0011183201007387 */ /* 0x0005e80000100a00 */
[----:B-1----:R-:W4:Y:S04]  /*ce10*/  LDL.LU.64 R22, [R1+0x290] ;  /* 0x0002900001167983 */ /* 0x002f280000300a00 */
[----:B--2---:R-:W2:Y:S01]  /*ce20*/  LDL.LU.64 R18, [R1+0x288] ;  /* 0x0002880001127983 */ /* 0x004ea20000300a00 */
[----:B------:R-:W-:-:S02]  /*ce30*/  VIADD R5, R242, 0xffffffaf ;  /* 0xffffffaff2057836 */ /* 0x000fc40000000000 */
[----:B------:R-:W1:Y:S03]  /*ce40*/  LDC R242, c[0x0][0x230] ;  /* 0x00008c00fff27b82 */ /* 0x000e660000000800 */
[----:B------:R-:W-:Y:S01]  /*ce50*/  ISETP.GE.U32.AND P2, PT, R5, 0x7fffff70, PT ;  /* 0x7fffff700500780c */ /* 0x000fe20003f46070 */
[----:B------:R-:W-:Y:S02]  /*ce60*/  VIADD R5, R244, 0xffffffad ;  /* 0xffffffadf4057836 */ /* 0x000fe40000000000 */
[----:B------:R-:W-:Y:S02]  /*ce70*/  VIADD R4, R251, 0xffffff91 ;  /* 0xffffff91fb047836 */ /* 0x000fe40000000000 */
[----:B------:R-:W2:Y:S01]  /*ce80*/  LDC R244, c[0x0][0x230] ;  /* 0x00008c00fff47b82 */ /* 0x000ea20000000800 */
[----:B------:R-:W-:Y:S01]  /*ce90*/  ISETP.GE.U32.AND P4, PT, R5, 0x7fffff6e, PT ;  /* 0x7fffff6e0500780c */ /* 0x000fe20003f86070 */
[----:B------:R-:W-:-:S05]  /*cea0*/  VIADD R5, R241, 0xffffff92 ;  /* 0xffffff92f1057836 */ /* 0x000fca0000000000 */
[----:B------:R-:W-:Y:S01]  /*ceb0*/  ISETP.GE.U32.AND P5, PT, R5, 0x7fffff53, PT ;  /* 0x7fffff530500780c */ /* 0x000fe20003fa6070 */
[----:B------:R-:W2:Y:S01]  /*cec0*/  LDC R251, c[0x0][0x230] ;  /* 0x00008c00fffb7b82 */ /* 0x000ea20000000800 */
[----:B------:R-:W-:Y:S01]  /*ced0*/  ISETP.GE.U32.AND P6, PT, R4, 0x7fffff52, PT ;  /* 0x7fffff520400780c */ /* 0x000fe20003fc6070 */
[----:B-1----:R-:W-:-:S06]  /*cee0*/  VIADD R4, R242, 0xffffff90 ;  /* 0xffffff90f2047836 */ /* 0x002fcc0000000000 */
[----:B------:R-:W1:Y:S04]  /*cef0*/  LDC R241, c[0x0][0x230] ;  /* 0x00008c00fff17b82 */ /* 0x000e680000000800 */
[----:B------:R-:W-:Y:S01]  /*cf00*/  LDGSTS.E [R247+0x30004], desc[UR4][R54.64], !P5 ;  /* 0x3000400036f77fae */ /* 0x000fe2000e921844 */
[----:B------:R-:W-:-:S03]  /*cf10*/  ISETP.GE.U32.AND P0, PT, R4, 0x7fffff51, PT ;  /* 0x7fffff510400780c */ /* 0x000fc60003f06070 */
[----:B------:R1:W-:Y:S01]  /*cf20*/  LDGSTS.E [R247+0x38004], desc[UR4][R50.64], !P5 ;  /* 0x3800400032f77fae */ /* 0x0003e2000e921844 */
[----:B------:R-:W-:Y:S01]  /*cf30*/  VIADD R4, R38, 0xffffffaa ;  /* 0xffffffaa26047836 */ /* 0x000fe20000000000 */
[----:B------:R-:W2:Y:S01]  /*cf40*/  LDC R242, c[0x0][0x230] ;  /* 0x00008c00fff27b82 */ /* 0x000ea20000000800 */
[----:B------:R-:W-:-:S04]  /*cf50*/  IMAD.WIDE R30, R2, 0x4, R30 ;  /* 0x00000004021e7825 */ /* 0x000fc800078e021e */
[C---:B-1----:R-:W-:Y:S01]  /*cf60*/  IMAD.WIDE R50, R2.reuse, 0x4, R46 ;  /* 0x0000000402327825 */ /* 0x042fe200078e022e */
[----:B------:R1:W-:Y:S04]  /*cf70*/  STL.64 [R1+0x1120], R30 ;  /* 0x0011201e01007387 */ /* 0x0003e80000100a00 */
[----:B------:R-:W-:Y:S04]  /*cf80*/  STL.64 [R1+0x1128], R50 ;  /* 0x0011283201007387 */ /* 0x000fe80000100a00 */
[----:B------:R-:W2:Y:S01]  /*cf90*/  LDL.LU.64 R38, [R1+0x280] ;  /* 0x0002800001267983 */ /* 0x000ea20000300a00 */
[----:B------:R-:W-:-:S03]  /*cfa0*/  IMAD.WIDE R46, R2, 0x4, R34 ;  /* 0x00000004022e7825 */ /* 0x000fc600078e0222 */
[----:B------:R-:W-:Y:S01]  /*cfb0*/  LDGSTS.E [R247+0x30008], desc[UR4][R30.64], !P6 ;  /* 0x300080001ef77fae */ /* 0x000fe2000f121844 */
[----:B------:R-:W-:-:S03]  /*cfc0*/  IMAD.WIDE R26, R2, 0x4, R26 ;  /* 0x00000004021a7825 */ /* 0x000fc600078e021a */
[----:B------:R-:W2:Y:S04]  /*cfd0*/  LDL.LU.64 R34, [R1+0x278] ;  /* 0x0002780001227983 */ /* 0x000ea80000300a00 */
[----:B------:R-:W-:Y:S04]  /*cfe0*/  STL.64 [R1+0x1130], R46 ;  /* 0x0011302e01007387 */ /* 0x000fe80000100a00 */
[----:B------:R1:W-:Y:S04]  /*cff0*/  STL.64 [R1+0x1138], R26 ;  /* 0x0011381a01007387 */ /* 0x0003e80000100a00 */
[----:B-1----:R-:W2:Y:S04]  /*d000*/  LDL.LU.64 R30, [R1+0x270] ;  /* 0x00027000011e7983 */ /* 0x002ea80000300a00 */
[----:B------:R-:W-:Y:S04]  /*d010*/  LDGSTS.E [R247+0x38008], desc[UR4][R50.64], !P6 ;  /* 0x3800800032f77fae */ /* 0x000fe8000f121844 */
[----:B------:R-:W-:Y:S04]  /*d020*/  LDGSTS.E [R247+0x3000c], desc[UR4][R46.64], !P0 ;  /* 0x3000c0002ef77fae */ /* 0x000fe8000c121844 */
[----:B------:R1:W-:Y:S04]  /*d030*/  LDGSTS.E [R247+0x3800c], desc[UR4][R26.64], !P0 ;  /* 0x3800c0001af77fae */ /* 0x0003e8000c121844 */
[----:B------:R-:W2:Y:S01]  /*d040*/  LDL.LU.64 R26, [R1+0x268] ;  /* 0x00026800011a7983 */ /* 0x000ea20000300a00 */
        /* <DEDUP_REMOVED lines=11> */
[----:B------:R1:W-:Y:S04]  /*d100*/  STL.64 [R1+0xf50], R50 ;  /* 0x000f503201007387 */ /* 0x0003e80000100a00 */
[----:B------:R1:W-:Y:S04]  /*d110*/  STL.64 [R1+0xf58], R46 ;  /* 0x000f582e01007387 */ /* 0x0003e80000100a00 */
[----:B---3--:R-:W3:Y:S04]  /*d120*/  LDL.LU.64 R42, [R1+0x110] ;  /* 0x00011000012a7983 */ /* 0x008ee80000300a00 */
[----:B----4-:R-:W4:Y:S01]  /*d130*/  LDL.LU.64 R14, [R1+0x108] ;  /* 0x00010800010e7983 */ /* 0x010f220000300a00 */
[----:B------:R-:W-:Y:S01]  /*d140*/  VIADD R5, R240, 0xffffffac ;  /* 0xffffffacf0057836 */ /* 0x000fe20000000000 */
[----:B------:R-:W-:-:S02]  /*d150*/  ISETP.GE.U32.AND P0, PT, R4, 0x7fffff6b, PT ;  /* 0x7fffff6b0400780c */ /* 0x000fc40003f06070 */
[----:B------:R1:W-:Y:S01]  /*d160*/  LDGSTS.E [R248+0x20004], desc[UR4][R50.64], !P3 ;  /* 0x2000400032f87fae */ /* 0x0003e2000d921844 */
[----:B------:R-:W4:Y:S01]  /*d170*/  LDC R240, c[0x0][0x230] ;  /* 0x00008c00fff07b82 */ /* 0x000f220000000800 */
[----:B------:R-:W-:Y:S01]  /*d180*/  ISETP.GE.U32.AND P5, PT, R5, 0x7fffff6d, PT ;  /* 0x7fffff6d0500780c */ /* 0x000fe20003fa6070 */
[----:B------:R-:W-:Y:S01]  /*d190*/  VIADD R4, R246, 0xffffff8f ;  /* 0xffffff8ff6047836 */ /* 0x000fe20000000000 */
[----:B------:R1:W-:Y:S04]  /*d1a0*/  LDGSTS.E [R248+0x28004], desc[UR4][R46.64], !P3 ;  /* 0x280040002ef87fae */ /* 0x0003e8000d921844 */
[----:B------:R-:W-:Y:S01]  /*d1b0*/  ISETP.GE.U32.AND P3, PT, R4, 0x7fffff50, PT ;  /* 0x7fffff500400780c */ /* 0x000fe20003f66070 */
[C---:B------:R-:W-:Y:S01]  /*d1c0*/  IMAD.WIDE R54, R2.reuse, 0x4, R38 ;  /* 0x0000000402367825 */ /* 0x040fe200078e0226 */
[----:B------:R-:W4:Y:S04]  /*d1d0*/  LDC R246, c[0x0][0x230] ;  /* 0x00008c00fff67b82 */ /* 0x000f280000000800 */
[----:B------:R-:W-:Y:S01]  /*d1e0*/  STL.64 [R1+0xf60], R54 ;  /* 0x000f603601007387 */ /* 0x000fe20000100a00 */
[----:B-1----:R-:W-:-:S03]  /*d1f0*/  IMAD.WIDE R50, R2, 0x4, R34 ;  /* 0x0000000402327825 */ /* 0x002fc600078e0222 */
[----:B------:R-:W-:Y:S04]  /*d200*/  LDGSTS.E [R248+0x20008], desc[UR4][R54.64], !P4 ;  /* 0x2000800036f87fae */ /* 0x000fe8000e121844 */
[----:B------:R-:W4:Y:S04]  /*d210*/  LDL.LU.64 R34, [R1+0x100] ;  /* 0x0001000001227983 */ /* 0x000f280000300a00 */
[----:B------:R-:W-:Y:S01]  /*d220*/  STL.64 [R1+0xf68], R50 ;  /* 0x000f683201007387 */ /* 0x000fe20000100a00 */
[----:B------:R-:W-:-:S03]  /*d230*/  IMAD.WIDE R38, R2, 0x4, R30 ;  /* 0x0000000402267825 */ /* 0x000fc600078e021e */
[----:B------:R3:W-:Y:S04]  /*d240*/  LDGSTS.E [R248+0x28008], desc[UR4][R50.64], !P4 ;  /* 0x2800800032f87fae */ /* 0x0007e8000e121844 */
[----:B------:R-:W4:Y:S04]  /*d250*/  LDL.LU.64 R30, [R1+0xf8] ;  /* 0x0000f800011e7983 */ /* 0x000f280000300a00 */
[----:B------:R1:W-:Y:S04]  /*d260*/  STL.64 [R1+0xf70], R38 ;  /* 0x000f702601007387 */ /* 0x0003e80000100a00 */
[----:B------:R-:W-:Y:S01]  /*d270*/  LDGSTS.E [R248+0x2000c], desc[UR4][R38.64], !P5 ;  /* 0x2000c00026f87fae */ /* 0x000fe2000e921844 */
[----:B------:R-:W-:-:S03]  /*d280*/  IMAD.WIDE R46, R2, 0x4, R26 ;  /* 0x00000004022e7825 */ /* 0x000fc600078e021a */
[----:B------:R-:W4:Y:S04]  /*d290*/  LDL.LU.64 R26, [R1+0xf0] ;  /* 0x0000f000011a7983 */ /* 0x000f280000300a00 */
[----:B------:R4:W-:Y:S04]  /*d2a0*/  STL.64 [R1+0xf78], R46 ;  /* 0x000f782e01007387 */ /* 0x0009e80000100a00 */
[----:B-1----:R-:W4:Y:S04]  /*d2b0*/  LDL.LU.64 R38, [R1+0xe8] ;  /* 0x0000e80001267983 */ /* 0x002f280000300a00 */
        /* <DEDUP_REMOVED lines=22> */
[----:B------:R-:W-:Y:S01]  /*d420*/  VIADD R5, R242, 0xffffff8e ;  /* 0xffffff8ef2057836 */ /* 0x000fe20000000000 */
[----:B------:R-:W-:-:S04]  /*d430*/  ISETP.GE.U32.AND P5, PT, R4, 0x7fffff4e, PT ;  /* 0x7fffff4e0400780c */ /* 0x000fc80003fa6070 */
[----:B------:R-:W-:Y:S01]  /*d440*/  ISETP.GE.U32.AND P4, PT, R5, 0x7fffff4f, PT ;  /* 0x7fffff4f0500780c */ /* 0x000fe20003f86070 */
[----:B------:R-:W2:Y:S01]  /*d450*/  LDC R244, c[0x0][0x230] ;  /* 0x00008c00fff47b82 */ /* 0x000ea20000000800 */
[----:B-1----:R-:W-:-:S07]  /*d460*/  VIADD R4, R245, 0xffffff8c ;  /* 0xffffff8cf5047836 */ /* 0x002fce0000000000 */
[----:B------:R-:W1:Y:S04]  /*d470*/  LDC R242, c[0x0][0x230] ;  /* 0x00008c00fff27b82 */ /* 0x000e680000000800 */
[----:B------:R1:W-:Y:S01]  /*d480*/  LDGSTS.E [R248+0x30004], desc[UR4][R50.64], !P4 ;  /* 0x3000400032f87fae */ /* 0x0003e2000e121844 */
[----:B------:R-:W-:-:S03]  /*d490*/  ISETP.GE.U32.AND P3, PT, R4, 0x7fffff4d, PT ;  /* 0x7fffff4d0400780c */ /* 0x000fc60003f66070 */
[----:B------:R1:W-:Y:S01]  /*d4a0*/  LDGSTS.E [R248+0x38004], desc[UR4][R46.64], !P4 ;  /* 0x380040002ef87fae */ /* 0x0003e2000e121844 */
[C---:B------:R-:W-:Y:S01]  /*d4b0*/  IMAD.WIDE R34, R2.reuse, 0x4, R34 ;  /* 0x0000000402227825 */ /* 0x040fe200078e0222 */
[----:B------:R-:W2:Y:S04]  /*d4c0*/  LDC R245, c[0x0][0x230] ;  /* 0x00008c00fff57b82 */ /* 0x000ea80000000800 */
[----:B------:R1:W-:Y:S04]  /*d4d0*/  STL.64 [R1+0x1160], R34 ;  /* 0x0011602201007387 */ /* 0x0003e80000100a00 */
[----:B------:R-:W-:Y:S01]  /*d4e0*/  LDGSTS.E [R248+0x30008], desc[UR4][R34.64], !P5 ;  /* 0x3000800022f87fae */ /* 0x000fe2000e921844 */
[----:B------:R-:W-:-:S03]  /*d4f0*/  IMAD.WIDE R54, R2, 0x4, R30 ;  /* 0x0000000402367825 */ /* 0x000fc600078e021e */
[----:B------:R-:W2:Y:S04]  /*d500*/  LDL.LU.64 R30, [R1+0x240] ;  /* 0x00024000011e7983 */ /* 0x000ea80000300a00 */
[----:B------:R-:W-:Y:S04]  /*d510*/  STL.64 [R1+0x1168], R54 ;  /* 0x0011683601007387 */ /* 0x000fe80000100a00 */
[----:B------:R-:W-:Y:S01]  /*d520*/  LDGSTS.E [R248+0x38008], desc[UR4][R54.64], !P5 ;  /* 0x3800800036f87fae */ /* 0x000fe2000e921844 */
[----:B-1----:R-:W-:-:S03]  /*d530*/  IMAD.WIDE R50, R2, 0x4, R26 ;  /* 0x0000000402327825 */ /* 0x002fc600078e021a */
[----:B------:R-:W2:Y:S04]  /*d540*/  LDL.LU.64 R26, [R1+0x238] ;  /* 0x00023800011a7983 */ /* 0x000ea80000300a00 */
[----:B------:R3:W-:Y:S01]  /*d550*/  STL.64 [R1+0x1170], R50 ;  /* 0x0011703201007387 */ /* 0x0007e20000100a00 */
[----:B------:R-:W-:-:S03]  /*d560*/  IMAD.WIDE R46, R2, 0x4, R38 ;  /* 0x00000004022e7825 */ /* 0x000fc600078e0226 */
[----:B------:R-:W2:Y:S04]  /*d570*/  LDL.LU.64 R38, [R1+0x230] ;  /* 0x0002300001267983 */ /* 0x000ea80000300a00 */
[----:B------:R-:W2:Y:S04]  /*d580*/  LDL.LU.64 R34, [R1+0x228] ;  /* 0x0002280001227983 */ /* 0x000ea80000300a00 */
[----:B------:R3:W-:Y:S04]  /*d590*/  LDGSTS.E [R248+0x3000c], desc[UR4][R50.64], !P3 ;  /* 0x3000c00032f87fae */ /* 0x0007e8000d921844 */
[----:B------:R1:W-:Y:S04]  /*d5a0*/  STL.64 [R1+0x1178], R46 ;  /* 0x0011782e01007387 */ /* 0x0003e80000100a00 */
[----:B------:R1:W-:Y:S01]  /*d5b0*/  LDGSTS.E [R248+0x3800c], desc[UR4][R46.64], !P3 ;  /* 0x3800c0002ef87fae */ /* 0x0003e2000d921844 */
[----:B---3--:R-:W-:-:S04]  /*d5c0*/  IMAD.WIDE R50, R2, 0x4, R42 ;  /* 0x0000000402327825 */ /* 0x008fc800078e022a */
[C---:B----4-:R-:W-:Y:S01]  /*d5d0*/  IMAD.WIDE R14, R2.reuse, 0x4, R14 ;  /* 0x00000004020e7825 */ /* 0x050fe200078e020e */
[----:B------:R-:W-:Y:S04]  /*d5e0*/  STL.64 [R1+0xe20], R50 ;  /* 0x000e203201007387 */ /* 0x000fe80000100a00 */
[----:B------:R3:W-:Y:S04]  /*d5f0*/  STL.64 [R1+0xf88], R14 ;  /* 0x000f880e01007387 */ /* 0x0007e80000100a00 */
[----:B------:R4:W-:Y:S01]  /*d600*/  LDGSTS.E [R249+0x20000], desc[UR4][R50.64], !P6 ;  /* 0x2000000032f97fae */ /* 0x0009e2000f121844 */
[----:B-1----:R-:W-:-:S03]  /*d610*/  IMAD.WIDE R46, R2, 0x4, R22 ;  /* 0x00000004022e7825 */ /* 0x002fc600078e0216 */
[----:B------:R-:W-:Y:S01]  /*d620*/  LDGSTS.E [R249+0x28000], desc[UR4][R14.64], !P6 ;  /* 0x280000000ef97fae */ /* 0x000fe2000f121844 */
[----:B--2---:R-:W-:-:S03]  /*d630*/  IMAD.WIDE R42, R2, 0x4, R18 ;  /* 0x00000004022a7825 */ /* 0x004fc600078e0212 */
[----:B------:R-:W2:Y:S04]  /*d640*/  LDL.LU.64 R22, [R1+0xe0] ;  /* 0x0000e00001167983 */ /* 0x000ea80000300a00 */
[----:B------:R-:W2:Y:S04]  /*d650*/  LDL.LU.64 R18, [R1+0xd8] ;  /* 0x0000d80001127983 */ /* 0x000ea80000300a00 */
[----:B------:R-:W-:Y:S04]  /*d660*/  STL.64 [R1+0xf90], R46 ;  /* 0x000f902e01007387 */ /* 0x000fe80000100a00 */
[----:B------:R1:W-:Y:S04]  /*d670*/  STL.64 [R1+0xf98], R42 ;  /* 0x000f982a01007387 */ /* 0x0003e80000100a00 */
[----:B------:R4:W-:Y:S04]  /*d680*/  LDGSTS.E [R249+0x20004], desc[UR4][R46.64], !P0 ;  /* 0x200040002ef97fae */ /* 0x0009e8000c121844 */
[----:B---3--:R-:W3:Y:S04]  /*d690*/  LDL.LU.64 R14, [R1+0xd0] ;  /* 0x0000d000010e7983 */ /* 0x008ee80000300a00 */
[----:B------:R-:W-:Y:S04]  /*d6a0*/  LDGSTS.E [R249+0x28004], desc[UR4][R42.64], !P0 ;  /* 0x280040002af97fae */ /* 0x000fe8000c121844 */
[----:B-1----:R-:W3:Y:S01]  /*d6b0*/  LDL.LU.64 R42, [R1+0xc8] ;  /* 0x0000c800012a7983 */ /* 0x002ee20000300a00 */
[----:B------:R-:W-:-:S02]  /*d6c0*/  VIADD R5, R241, 0xffffffa8 ;  /* 0xffffffa8f1057836 */ /* 0x000fc40000000000 */
[----:B------:R-:W1:Y:S01]  /*d6d0*/  LDC R241, c[0x0][0x230] ;  /* 0x00008c00fff17b82 */ /* 0x000e620000000800 */
[----:B------:R-:W-:Y:S02]  /*d6e0*/  VIADD R4, R246, 0xffffffa6 ;  /* 0xffffffa6f6047836 */ /* 0x000fe40000000000 */
[----:B------:R-:W-:-:S03]  /*d6f0*/  ISETP.GE.U32.AND P4, PT, R5, 0x7fffff69, PT ;  /* 0x7fffff690500780c */ /* 0x000fc60003f86070 */
[----:B------:R-:W-:Y:S01]  /*d700*/  ISETP.GE.U32.AND P3, PT, R4, 0x7fffff67, PT ;  /* 0x7fffff670400780c */ /* 0x000fe20003f66070 */
[----:B------:R-:W-:Y:S01]  /*d710*/  VIADD R4, R251, 0xffffff8b ;  /* 0xffffff8bfb047836 */ /* 0x000fe20000000000 */
[----:B------:R-:W3:Y:S04]  /*d720*/  LDC R246, c[0x0][0x230] ;  /* 0x00008c00fff67b82 */ /* 0x000ee80000000800 */
[----:B------:R-:W-:Y:S01]  /*d730*/  ISETP.GE.U32.AND P0, PT, R4, 0x7fffff4c, PT ;  /* 0x7fffff4c0400780c */ /* 0x000fe20003f06070 */
[----:B------:R-:W-:-:S03]  /*d740*/  IMAD.WIDE R30, R2, 0x4, R30 ;  /* 0x00000004021e7825 */ /* 0x000fc600078e021e */
[----:B------:R-:W3:Y:S01]  /*d750*/  LDC R251, c[0x0][0x230] ;  /* 0x00008c00fffb7b82 */ /* 0x000ee20000000800 */
[----:B-1----:R-:W-:Y:S01]  /*d760*/  VIADD R4, R241, 0xffffff8a ;  /* 0xffffff8af1047836 */ /* 0x002fe20000000000 */
[----:B------:R1:W-:Y:S04]  /*d770*/  STL.64 [R1+0xfa0], R30 ;  /* 0x000fa01e01007387 */ /* 0x0003e80000100a00 */
[----:B------:R-:W-:Y:S01]  /*d780*/  LDGSTS.E [R249+0x20008], desc[UR4][R30.64], !P2 ;  /* 0x200080001ef97fae */ /* 0x000fe2000d121844 */
[C---:B------:R-:W-:Y:S01]  /*d790*/  IMAD.WIDE R26, R2.reuse, 0x4, R26 ;  /* 0x00000004021a7825 */ /* 0x040fe200078e021a */
[----:B------:R-:W3:Y:S03]  /*d7a0*/  LDC R241, c[0x0][0x230] ;  /* 0x00008c00fff17b82 */ /* 0x000ee60000000800 */
[C---:B----4-:R-:W-:Y:S01]  /*d7b0*/  IMAD.WIDE R50, R2.reuse, 0x4, R38 ;  /* 0x0000000402327825 */ /* 0x050fe200078e0226 */
[----:B------:R4:W-:Y:S03]  /*d7c0*/  STL.64 [R1+0xfa8], R26 ;  /* 0x000fa81a01007387 */ /* 0x0009e60000100a00 */
[----:B------:R-:W-:Y:S01]  /*d7d0*/  IMAD.WIDE R46, R2, 0x4, R34 ;  /* 0x00000004022e7825 */ /* 0x000fe200078e0222 */
[----:B------:R2:W-:Y:S04]  /*d7e0*/  STL.64 [R1+0xfb0], R50 ;  /* 0x000fb03201007387 */ /* 0x0005e80000100a00 */
[----:B------:R-:W-:Y:S01]  /*d7f0*/  LDGSTS.E [R249+0x28008], desc[UR4][R26.64], !P2 ;  /* 0x280080001af97fae */ /* 0x000fe2000d121844 */
[----:B------:R-:W-:-:S03]  /*d800*/  ISETP.GE.U32.AND P2, PT, R4, 0x7fffff4b, PT ;  /* 0x7fffff4b0400780c */ /* 0x000fc60003f46070 */
[----:B------:R-:W3:Y:S04]  /*d810*/  LDL.LU.64 R38, [R1+0xc0] ;  /* 0x0000c00001267983 */ /* 0x000ee80000300a00 */
[----:B------:R2:W-:Y:S04]  /*d820*/  STL.64 [R1+0xfb8], R46 ;  /* 0x000fb82e01007387 */ /* 0x0005e80000100a00 */
[----:B------:R-:W3:Y:S04]  /*d830*/  LDL.LU.64 R34, [R1+0xb8] ;  /* 0x0000b80001227983 */ /* 0x000ee80000300a00 */
[----:B-1----:R-:W3:Y:S04]  /*d840*/  LDL.LU.64 R30, [R1+0xb0] ;  /* 0x0000b000011e7983 */ /* 0x002ee80000300a00 */
[----:B----4-:R-:W4:Y:S04]  /*d850*/  LDL.LU.64 R26, [R1+0xa8] ;  /* 0x0000a800011a7983 */ /* 0x010f280000300a00 */
[----:B------:R2:W-:Y:S04]  /*d860*/  LDGSTS.E [R249+0x2000c], desc[UR4][R50.64], !P4 ;  /* 0x2000c00032f97fae */ /* 0x0005e8000e121844 */
[----:B------:R1:W-:Y:S01]  /*d870*/  LDGSTS.E [R249+0x2800c], desc[UR4][R46.64], !P4 ;  /* 0x2800c0002ef97fae */ /* 0x0003e2000e121844 */
[----:B--2---:R-:W-:-:S03]  /*d880*/  IMAD.WIDE R50, R2, 0x4, R22 ;  /* 0x0000000402327825 */ /* 0x004fc600078e0216 */
[----:B------:R-:W2:Y:S01]  /*d890*/  LDL.LU.64 R22, [R1+0x220] ;  /* 0x0002200001167983 */ /* 0x000ea20000300a00 */
[----:B-1----:R-:W-:-:S03]  /*d8a0*/  IMAD.WIDE R46, R2, 0x4, R18 ;  /* 0x00000004022e7825 */ /* 0x002fc600078e0212 */
[----:B------:R-:W-:Y:S04]  /*d8b0*/  STL.64 [R1+0x1180], R50 ;  /* 0x0011803201007387 */ /* 0x000fe80000100a00 */
[----:B------:R-:W-:Y:S04]  /*d8c0*/  STL.64 [R1+0x1188], R46 ;  /* 0x0011882e01007387 */ /* 0x000fe80000100a00 */
[----:B------:R-:W2:Y:S04]  /*d8d0*/  LDL.LU.64 R18, [R1+0x218] ;  /* 0x0002180001127983 */ /* 0x000ea80000300a00 */
[----:B------:R-:W-:Y:S01]  /*d8e0*/  LDGSTS.E [R249+0x30000], desc[UR4][R50.64], !P0 ;  /* 0x3000000032f97fae */ /* 0x000fe2000c121844 */
[----:B---3--:R-:W-:-:S03]  /*d8f0*/  IMAD.WIDE R14, R2, 0x4, R14 ;  /* 0x00000004020e7825 */ /* 0x008fc600078e020e */
[----:B------:R-:W-:Y:S04]  /*d900*/  LDGSTS.E [R249+0x38000], desc[UR4][R46.64], !P0 ;  /* 0x380000002ef97fae */ /* 0x000fe8000c121844 */
[----:B------:R1:W-:Y:S04]  /*d910*/  STL.64 [R1+0x1190], R14 ;  /* 0x0011900e01007387 */ /* 0x0003e80000100a00 */
[----:B------:R-:W-:Y:S01]  /*d920*/  LDGSTS.E [R249+0x30004], desc[UR4][R14.64], !P2 ;  /* 0x300040000ef97fae */ /* 0x000fe2000d121844 */
[----:B------:R-:W-:-:S05]  /*d930*/  IMAD.WIDE R42, R2, 0x4, R42 ;  /* 0x00000004022a7825 */ /* 0x000fca00078e022a */
[----:B------:R-:W-:Y:S04]  /*d940*/  STL.64 [R1+0x1198], R42 ;  /* 0x0011982a01007387 */ /* 0x000fe80000100a00 */
[----:B-1----:R-:W3:Y:S04]  /*d950*/  LDL.LU.64 R14, [R1+0x210] ;  /* 0x00021000010e7983 */ /* 0x002ee80000300a00 */
[----:B------:R-:W3:Y:S01]  /*d960*/  LDL.LU.64 R46, [R1+0x208] ;  /* 0x00020800012e7983 */ /* 0x000ee20000300a00 */
[----:B------:R-:W-:Y:S02]  /*d970*/  VIADD R5, R240, 0xffffffa7 ;  /* 0xffffffa7f0057836 */ /* 0x000fe40000000000 */
[----:B------:R-:W1:Y:S01]  /*d980*/  LDC R240, c[0x0][0x230] ;  /* 0x00008c00fff07b82 */ /* 0x000e620000000800 */
[----:B------:R-:W-:Y:S02]  /*d990*/  LDGSTS.E [R249+0x38004], desc[UR4][R42.64], !P2 ;  /* 0x380040002af97fae */ /* 0x000fe4000d121844 */
[----:B------:R-:W-:Y:S01]  /*d9a0*/  ISETP.GE.U32.AND P5, PT, R5, 0x7fffff68, PT ;  /* 0x7fffff680500780c */ /* 0x000fe20003fa6070 */
[----:B-1----:R-:W-:-:S04]  /*d9b0*/  VIADD R4, R240, 0xffffff89 ;  /* 0xffffff89f0047836 */ /* 0x002fc80000000000 */
[----:B------:R-:W1:Y:S01]  /*d9c0*/  LDC R240, c[0x0][0x230] ;  /* 0x00008c00fff07b82 */ /* 0x000e620000000800 */
[----:B------:R-:W-:Y:S01]  /*d9d0*/  ISETP.GE.U32.AND P4, PT, R4, 0x7fffff4a, PT ;  /* 0x7fffff4a0400780c */ /* 0x000fe20003f86070 */
[----:B------:R-:W-:-:S05]  /*d9e0*/  VIADD R4, R247, 0xffffff88 ;  /* 0xffffff88f7047836 */ /* 0x000fca0000000000 */
[----:B------:R-:W-:Y:S01]  /*d9f0*/  ISETP.GE.U32.AND P0, PT, R4, 0x7fffff49, PT ;  /* 0x7fffff490400780c */ /* 0x000fe20003f06070 */
[----:B------:R-:W-:-:S04]  /*da00*/  IMAD.WIDE R38, R2, 0x4, R38 ;  /* 0x0000000402267825 */ /* 0x000fc800078e0226 */
[C---:B------:R-:W-:Y:S01]  /*da10*/  IMAD.WIDE R34, R2.reuse, 0x4, R34 ;  /* 0x0000000402227825 */ /* 0x040fe200078e0222 */
[----:B------:R1:W-:Y:S03]  /*da20*/  STL.64 [R1+0x11a0], R38 ;  /* 0x0011a02601007387 */ /* 0x0003e60000100a00 */
[C---:B------:R-:W-:Y:S01]  /*da30*/  IMAD.WIDE R30, R2.reuse, 0x4, R30 ;  /* 0x00000004021e7825 */ /* 0x040fe200078e021e */
[----:B------:R-:W-:Y:S03]  /*da40*/  STL.64 [R1+0x11a8], R34 ;  /* 0x0011a82201007387 */ /* 0x000fe60000100a00 */
[C---:B----4-:R-:W-:Y:S01]  /*da50*/  IMAD.WIDE R26, R2.reuse, 0x4, R26 ;  /* 0x00000004021a7825 */ /* 0x050fe200078e021a */
[----:B------:R-:W-:Y:S04]  /*da60*/  LDGSTS.E [R249+0x30008], desc[UR4][R38.64], !P4 ;  /* 0x3000800026f97fae */ /* 0x000fe8000e121844 */
[----:B------:R2:W-:Y:S04]  /*da70*/  STL.64 [R1+0x11b0], R30 ;  /* 0x0011b01e01007387 */ /* 0x0005e80000100a00 */
[----:B------:R-:W-:Y:S04]  /*da80*/  LDGSTS.E [R249+0x38008], desc[UR4][R34.64], !P4 ;  /* 0x3800800022f97fae */ /* 0x000fe8000e121844 */
[----:B------:R4:W-:Y:S04]  /*da90*/  STL.64 [R1+0x11b8], R26 ;  /* 0x0011b81a01007387 */ /* 0x0009e80000100a00 */
[----:B------:R2:W-:Y:S04]  /*daa0*/  LDGSTS.E [R249+0x3000c], desc[UR4][R30.64], !P0 ;  /* 0x3000c0001ef97fae */ /* 0x0005e8000c121844 */
[----:B-1----:R-:W3:Y:S04]  /*dab0*/  LDL.LU.64 R38, [R1+0x200] ;  /* 0x0002000001267983 */ /* 0x002ee80000300a00 */
[----:B------:R-:W3:Y:S04]  /*dac0*/  LDL.LU.64 R58, [R1+0x1f0] ;  /* 0x0001f000013a7983 */ /* 0x000ee80000300a00 */
[----:B------:R4:W-:Y:S04]  /*dad0*/  LDGSTS.E [R249+0x3800c], desc[UR4][R26.64], !P0 ;  /* 0x3800c0001af97fae */ /* 0x0009e8000c121844 */
[----:B------:R-:W3:Y:S04]  /*dae0*/  LDL.LU.64 R54, [R1+0xa0] ;  /* 0x0000a00001367983 */ /* 0x000ee80000300a00 */
[----:B------:R-:W3:Y:S04]  /*daf0*/  LDL.LU.64 R50, [R1+0x90] ;  /* 0x0000900001327983 */ /* 0x000ee80000300a00 */
[----:B------:R-:W3:Y:S01]  /*db00*/  LDL.LU.64 R42, [R1+0x80] ;  /* 0x00008000012a7983 */ /* 0x000ee20000300a00 */
[----:B--2---:R-:W-:-:S03]  /*db10*/  IMAD.WIDE R30, R2, 0x4, R22 ;  /* 0x00000004021e7825 */ /* 0x004fc600078e0216 */
[----:B------:R-:W2:Y:S04]  /*db20*/  LDL.LU.64 R22, [R1+0x70] ;  /* 0x0000700001167983 */ /* 0x000ea80000300a00 */
[----:B------:R1:W-:Y:S04]  /*db30*/  STL.64 [R1+0xe08], R30 ;  /* 0x000e081e01007387 */ /* 0x0003e80000100a00 */
[----:B------:R-:W2:Y:S01]  /*db40*/  LDL.LU.64 R34, [R1+0x1f8] ;  /* 0x0001f80001227983 */ /* 0x000ea20000300a00 */
[----:B----4-:R-:W-:-:S03]  /*db50*/  IMAD.WIDE R26, R2, 0x4, R18 ;  /* 0x00000004021a7825 */ /* 0x010fc600078e0212 */
[----:B------:R-:W-:Y:S04]  /*db60*/  LDGSTS.E [R250+0x20000], desc[UR4][R30.64], !P5 ;  /* 0x200000001efa7fae */ /* 0x000fe8000e921844 */
[----:B------:R4:W-:Y:S04]  /*db70*/  STL.64 [R1+0xe18], R26 ;  /* 0x000e181a01007387 */ /* 0x0009e80000100a00 */
[----:B------:R-:W-:Y:S01]  /*db80*/  LDGSTS.E [R250+0x28000], desc[UR4][R26.64], !P5 ;  /* 0x280000001afa7fae */ /* 0x000fe2000e921844 */
[----:B---3--:R-:W-:-:S03]  /*db90*/  IMAD.WIDE R18, R2, 0x4, R14 ;  /* 0x0000000402127825 */ /* 0x008fc600078e020e */
[----:B------:R-:W3:Y:S01]  /*dba0*/  LDL.LU.64 R14, [R1+0x1e8] ;  /* 0x0001e800010e7983 */ /* 0x000ee20000300a00 */
[----:B------:R-:W-:-:S03]  /*dbb0*/  IMAD.WIDE R62, R2, 0x4, R46 ;  /* 0x00000004023e7825 */ /* 0x000fc600078e022e */
[----:B------:R4:W-:Y:S04]  /*dbc0*/  STL.64 [R1+0xfd0], R18 ;  /* 0x000fd01201007387 */ /* 0x0009e80000100a00 */
[----:B-1----:R-:W3:Y:S04]  /*dbd0*/  LDL.LU.64 R30, [R1+0x98] ;  /* 0x00009800011e7983 */ /* 0x002ee80000300a00 */
[----:B------:R1:W-:Y:S04]  /*dbe0*/  STL.64 [R1+0xfd8], R62 ;  /* 0x000fd83e01007387 */ /* 0x0003e80000100a00 */
[----:B------:R-:W3:Y:S04]  /*dbf0*/  LDL.LU.64 R46, [R1+0x88] ;  /* 0x00008800012e7983 */ /* 0x000ee80000300a00 */
[----:B----4-:R-:W4:Y:S04]  /*dc00*/  LDL.LU.64 R26, [R1+0x78] ;  /* 0x00007800011a7983 */ /* 0x010f280000300a00 */
[----:B------:R-:W-:Y:S01]  /*dc10*/  LDGSTS.E [R250+0x20004], desc[UR4][R18.64], !P3 ;  /* 0x2000400012fa7fae */ /* 0x000fe2000d921844 */
[----:B------:R-:W-:-:S02]  /*dc20*/  VIADD R5, R244, 0xffffffa5 ;  /* 0xffffffa5f4057836 */ /* 0x000fc40000000000 */
[----:B------:R-:W-:Y:S01]  /*dc30*/  VIADD R4, R241, 0xffffff86 ;  /* 0xffffff86f1047836 */ /* 0x000fe20000000000 */
[----:B------:R1:W-:Y:S01]  /*dc40*/  LDGSTS.E [R250+0x28004], desc[UR4][R62.64], !P3 ;  /* 0x280040003efa7fae */ /* 0x0003e2000d921844 */
[----:B------:R-:W4:Y:S03]  /*dc50*/  LDC R244, c[0x0][0x230] ;  /* 0x00008c00fff47b82 */ /* 0x000f260000000800 */
[----:B------:R-:W4:Y:S01]  /*dc60*/  LDL.LU.64 R18, [R1+0x68] ;  /* 0x0000680001127983 */ /* 0x000f220000300a00 */
[----:B------:R-:W-:Y:S01]  /*dc70*/  ISETP.GE.U32.AND P6, PT, R5, 0x7fffff66, PT ;  /* 0x7fffff660500780c */ /* 0x000fe20003fc6070 */
[----:B------:R-:W-:Y:S01]  /*dc80*/  VIADD R5, R242, 0xffffffa4 ;  /* 0xffffffa4f2057836 */ /* 0x000fe20000000000 */
[----:B------:R-:W-:Y:S02]  /*dc90*/  ISETP.GE.U32.AND P0, PT, R4, 0x7fffff47, PT ;  /* 0x7fffff470400780c */ /* 0x000fe40003f06070 */
[----:B------:R-:W4:Y:S02]  /*dca0*/  LDC R242, c[0x0][0x230] ;  /* 0x00008c00fff27b82 */ /* 0x000f240000000800 */
[----:B------:R-:W-:Y:S01]  /*dcb0*/  ISETP.GE.U32.AND P2, PT, R5, 0x7fffff65, PT ;  /* 0x7fffff650500780c */ /* 0x000fe20003f46070 */
[----:B------:R-:W-:-:S02]  /*dcc0*/  VIADD R5, R245, 0xffffff87 ;  /* 0xffffff87f5057836 */ /* 0x000fc40000000000 */
[----:B------:R-:W-:-:S03]  /*dcd0*/  VIADD R4, R246, 0xffffff84 ;  /* 0xffffff84f6047836 */ /* 0x000fc60000000000 */
[----:B------:R-:W4:Y:S01]  /*dce0*/  LDC R245, c[0x0][0x230] ;  /* 0x00008c00fff57b82 */ /* 0x000f220000000800 */
[----:B------:R-:W-:Y:S01]  /*dcf0*/  ISETP.GE.U32.AND P4, PT, R5, 0x7fffff48, PT ;  /* 0x7fffff480500780c */ /* 0x000fe20003f86070 */
[----:B------:R-:W-:Y:S01]  /*dd00*/  VIADD R5, R240, 0xffffff85 ;  /* 0xffffff85f0057836 */ /* 0x000fe20000000000 */
[----:B------:R-:W-:-:S04]  /*dd10*/  ISETP.GE.U32.AND P3, PT, R4, 0x7fffff45, PT ;  /* 0x7fffff450400780c */ /* 0x000fc80003f66070 */
[----:B------:R-:W-:Y:S01]  /*dd20*/  ISETP.GE.U32.AND P5, PT, R5, 0x7fffff46, PT ;  /* 0x7fffff460500780c */ /* 0x000fe20003fa6070 */
[----:B------:R-:W4:Y:S08]  /*dd30*/  LDC R241, c[0x0][0x230] ;  /* 0x00008c00fff17b82 */ /* 0x000f300000000800 */
[----:B------:R-:W4:Y:S08]  /*dd40*/  LDC R240, c[0x0][0x230] ;  /* 0x00008c00fff07b82 */ /* 0x000f300000000800 */
[----:B------:R-:W4:Y:S08]  /*dd50*/  LDC R246, c[0x0][0x230] ;  /* 0x00008c00fff67b82 */ /* 0x000f300000000800 */
[----:B-1----:R-:W1:Y:S01]  /*dd60*/  LDC R62, c[0x0][0x230] ;  /* 0x00008c00ff3e7b82 */ /* 0x002e620000000800 */
[----:B------:R-:W-:-:S04]  /*dd70*/  IMAD.WIDE R38, R2, 0x4, R38 ;  /* 0x0000000402267825 */ /* 0x000fc800078e0226 */
[C---:B------:R-:W-:Y:S01]  /*dd80*/  IMAD.WIDE R58, R2.reuse, 0x4, R58 ;  /* 0x00000004023a7825 */ /* 0x040fe200078e023a */
[----:B------:R1:W-:Y:S03]  /*dd90*/  STL.64 [R1+0xfe0], R38 ;  /* 0x000fe02601007387 */ /* 0x0003e60000100a00 */
[C---:B------:R-:W-:Y:S01]  /*dda0*/  IMAD.WIDE R54, R2.reuse, 0x4, R54 ;  /* 0x0000000402367825 */ /* 0x040fe200078e0236 */
[----:B------:R-:W-:Y:S03]  /*ddb0*/  STL.64 [R1+0xff0], R58 ;  /* 0x000ff03a01007387 */ /* 0x000fe60000100a00 */
[C---:B------:R-:W-:Y:S01]  /*ddc0*/  IMAD.WIDE R50, R2.reuse, 0x4, R50 ;  /* 0x0000000402327825 */ /* 0x040fe200078e0232 */
[----:B------:R-:W-:Y:S03]  /*ddd0*/  STL.64 [R1+0x11c0], R54 ;  /* 0x0011c03601007387 */ /* 0x000fe60000100a00 */
[C---:B------:R-:W-:Y:S01]  /*dde0*/  IMAD.WIDE R42, R2.reuse, 0x4, R42 ;  /* 0x00000004022a7825 */ /* 0x040fe200078e022a */
[----:B------:R-:W-:Y:S04]  /*ddf0*/  STL.64 [R1+0x11d0], R50 ;  /* 0x0011d03201007387 */ /* 0x000fe80000100a00 */
[----:B------:R-:W-:Y:S04]  /*de00*/  STL.64 [R1+0x11e0], R42 ;  /* 0x0011e02a01007387 */ /* 0x000fe80000100a00 */
[----:B------:R-:W-:Y:S01]  /*de10*/  LDGSTS.E [R250+0x20008], desc[UR4][R38.64], !P6 ;  /* 0x2000800026fa7fae */ /* 0x000fe2000f121844 */
[----:B--2---:R-:W-:-:S04]  /*de20*/  IMAD.WIDE R22, R2, 0x4, R22 ;  /* 0x0000000402167825 */ /* 0x004fc800078e0216 */
[----:B------:R-:W-:-:S05]  /*de30*/  IMAD.WIDE R34, R2, 0x4, R34 ;  /* 0x0000000402227825 */ /* 0x000fca00078e0222 */
[----:B------:R2:W-:Y:S04]  /*de40*/  STL.64 [R1+0xe00], R34 ;  /* 0x000e002201007387 */ /* 0x0005e80000100a00 */
[----:B------:R-:W-:Y:S04]  /*de50*/  STL.64 [R1+0x11f0], R22 ;  /* 0x0011f01601007387 */ /* 0x000fe80000100a00 */
[----:B------:R2:W-:Y:S04]  /*de60*/  LDGSTS.E [R250+0x28008], desc[UR4][R34.64], !P6 ;  /* 0x2800800022fa7fae */ /* 0x0005e8000f121844 */
[----:B------:R-:W-:Y:S01]  /*de70*/  LDGSTS.E [R250+0x2000c], desc[UR4][R58.64], !P2 ;  /* 0x2000c0003afa7fae */ /* 0x000fe2000d121844 */
[----:B---3--:R-:W-:-:S04]  /*de80*/  IMAD.WIDE R14, R2, 0x4, R14 ;  /* 0x00000004020e7825 */ /* 0x008fc800078e020e */
[C---:B------:R-:W-:Y:S01]  /*de90*/  IMAD.WIDE R30, R2.reuse, 0x4, R30 ;  /* 0x00000004021e7825 */ /* 0x040fe200078e021e */
[----:B------:R3:W-:Y:S03]  /*dea0*/  STL.64 [R1+0xff8], R14 ;  /* 0x000ff80e01007387 */ /* 0x0007e60000100a00 */
[C---:B------:R-:W-:Y:S01]  /*deb0*/  IMAD.WIDE R46, R2.reuse, 0x4, R46 ;  /* 0x00000004022e7825 */ /* 0x040fe200078e022e */
[----:B------:R3:W-:Y:S03]  /*dec0*/  STL.64 [R1+0x11c8], R30 ;  /* 0x0011c81e01007387 */ /* 0x0007e60000100a00 */
[C---:B----4-:R-:W-:Y:S01]  /*ded0*/  IMAD.WIDE R26, R2.reuse, 0x4, R26 ;  /* 0x00000004021a7825 */ /* 0x050fe200078e021a */
[----:B------:R-:W-:Y:S04]  /*dee0*/  STL.64 [R1+0x11d8], R46 ;  /* 0x0011d82e01007387 */ /* 0x000fe80000100a00 */
[----:B------:R-:W-:Y:S04]  /*def0*/  STL.64 [R1+0x11e8], R26 ;  /* 0x0011e81a01007387 */ /* 0x000fe80000100a00 */
[----:B-1----:R-:W4:Y:S04]  /*df00*/  LDL.LU.64 R38, [R1+0x1e0] ;  /* 0x0001e00001267983 */ /* 0x002f280000300a00 */
[----:B------:R-:W-:Y:S01]  /*df10*/  LDGSTS.E [R250+0x2800c], desc[UR4][R14.64], !P2 ;  /* 0x2800c0000efa7fae */ /* 0x000fe2000d121844 */
[----:B------:R-:W-:-:S03]  /*df20*/  IMAD.WIDE R18, R2, 0x4, R18 ;  /* 0x0000000402127825 */ /* 0x000fc600078e0212 */
[----:B------:R-:W-:Y:S04]  /*df30*/  LDGSTS.E [R250+0x30000], desc[UR4][R54.64], !P4 ;  /* 0x3000000036fa7fae */ /* 0x000fe8000e121844 */
[----:B------:R1:W-:Y:S04]  /*df40*/  STL.64 [R1+0x11f8], R18 ;  /* 0x0011f81201007387 */ /* 0x0003e80000100a00 */
[----:B--2---:R-:W2:Y:S04]  /*df50*/  LDL.LU.64 R34, [R1+0x1d8] ;  /* 0x0001d80001227983 */ /* 0x004ea80000300a00 */
[----:B---3--:R-:W3:Y:S04]  /*df60*/  LDL.LU.64 R14, [R1+0x1d0] ;  /* 0x0001d000010e7983 */ /* 0x008ee80000300a00 */
[----:B------:R3:W-:Y:S04]  /*df70*/  LDGSTS.E [R250+0x38000], desc[UR4][R30.64], !P4 ;  /* 0x380000001efa7fae */ /* 0x0007e8000e121844 */
[----:B------:R-:W-:Y:S04]  /*df80*/  LDGSTS.E [R250+0x30004], desc[UR4][R50.64], !P0 ;  /* 0x3000400032fa7fae */ /* 0x000fe8000c121844 */
[----:B------:R-:W-:Y:S04]  /*df90*/  LDGSTS.E [R250+0x38004], desc[UR4][R46.64], !P0 ;  /* 0x380040002efa7fae */ /* 0x000fe8000c121844 */
[----:B------:R-:W-:Y:S04]  /*dfa0*/  LDGSTS.E [R250+0x30008], desc[UR4][R42.64], !P5 ;  /* 0x300080002afa7fae */ /* 0x000fe8000e921844 */
[----:B------:R-:W3:Y:S04]  /*dfb0*/  LDL.LU.64 R30, [R1+0x1c8] ;  /* 0x0001c800011e7983 */ /* 0x000ee80000300a00 */
[----:B------:R-:W-:Y:S04]  /*dfc0*/  LDGSTS.E [R250+0x38008], desc[UR4][R26.64], !P5 ;  /* 0x380080001afa7fae */ /* 0x000fe8000e921844 */
[----:B------:R-:W-:Y:S04]  /*dfd0*/  LDGSTS.E [R250+0x3000c], desc[UR4][R22.64], !P3 ;  /* 0x3000c00016fa7fae */ /* 0x000fe8000d921844 */
[----:B------:R3:W-:Y:S04]  /*dfe0*/  LDGSTS.E [R250+0x3800c], desc[UR4][R18.64], !P3 ;  /* 0x3800c00012fa7fae */ /* 0x0007e8000d921844 */
[----:B-1----:R-:W3:Y:S04]  /*dff0*/  LDL.LU.64 R18, [R1+0x3e0] ;  /* 0x0003e00001127983 */ /* 0x002ee80000300a00 */
[----:B------:R-:W3:Y:S01]  /*e000*/  LDL.LU.64 R26, [R1+0x3d0] ;  /* 0x0003d000011a7983 */ /* 0x000ee20000300a00 */
[----:B------:R-:W-:-:S02]  /*e010*/  VIADD R5, R242, 0xffffffa3 ;  /* 0xffffffa3f2057836 */ /* 0x000fc40000000000 */
[----:B------:R-:W-:Y:S01]  /*e020*/  VIADD R4, R244, 0xffffffa2 ;  /* 0xffffffa2f4047836 */ /* 0x000fe20000000000 */
[----:B------:R-:W3:Y:S02]  /*e030*/  LDL.LU.64 R58, [R1+0x360] ;  /* 0x00036000013a7983 */ /* 0x000ee40000300a00 */
[----:B------:R-:W-:Y:S02]  /*e040*/  ISETP.GE.U32.AND P6, PT, R5, 0x7fffff64, PT ;  /* 0x7fffff640500780c */ /* 0x000fe40003fc6070 */
[----:B------:R-:W3:Y:S01]  /*e050*/  LDL.LU.64 R50, [R1+0x350] ;  /* 0x0003500001327983 */ /* 0x000ee20000300a00 */
[----:B------:R-:W-:-:S03]  /*e060*/  VIADD R5, R245, 0xffffff83 ;  /* 0xffffff83f5057836 */ /* 0x000fc60000000000 */
[----:B------:R-:W3:Y:S01]  /*e070*/  LDL.LU.64 R42, [R1+0x340] ;  /* 0x00034000012a7983 */ /* 0x000ee20000300a00 */
[----:B------:R-:W-:-:S03]  /*e080*/  ISETP.GE.U32.AND P0, PT, R4, 0x7fffff63, PT ;  /* 0x7fffff630400780c */ /* 0x000fc60003f06070 */
[----:B------:R-:W3:Y:S01]  /*e090*/  LDL.LU.64 R22, [R1+0x3d8] ;  /* 0x0003d80001167983 */ /* 0x000ee20000300a00 */
[----:B------:R-:W-:-:S03]  /*e0a0*/  VIADD R241, R241, 0xffffffa1 ;  /* 0xffffffa1f1f17836 */ /* 0x000fc60000000000 */
[----:B------:R-:W3:Y:S01]  /*e0b0*/  LDL.LU.64 R244, [R1+0x330] ;  /* 0x0003300001f47983 */ /* 0x000ee20000300a00 */
[----:B------:R-:W-:-:S03]  /*e0c0*/  VIADD R240, R240, 0xffffffa0 ;  /* 0xffffffa0f0f07836 */ /* 0x000fc60000000000 */
[----:B------:R-:W3:Y:S01]  /*e0d0*/  LDL.LU.64 R54, [R1+0x3c8] ;  /* 0x0003c80001367983 */ /* 0x000ee20000300a00 */
[----:B------:R-:W-:-:S03]  /*e0e0*/  VIADD R4, R246, 0xffffff82 ;  /* 0xffffff82f6047836 */ /* 0x000fc60000000000 */
[----:B------:R-:W3:Y:S01]  /*e0f0*/  LDL.LU.64 R46, [R1+0x358] ;  /* 0x00035800012e7983 */ /* 0x000ee20000300a00 */
[----:B------:R-:W-:Y:S02]  /*e100*/  ISETP.GE.U32.AND P2, PT, R241, 0x7fffff62, PT ;  /* 0x7fffff62f100780c */ /* 0x000fe40003f46070 */
[----:B------:R-:W-:Y:S02]  /*e110*/  ISETP.GE.U32.AND P3, PT, R240, 0x7fffff61, PT ;  /* 0x7fffff61f000780c */ /* 0x000fe40003f66070 */
[----:B------:R-:W-:Y:S01]  /*e120*/  ISETP.GE.U32.AND P4, PT, R5, 0x7fffff44, PT ;  /* 0x7fffff440500780c */ /* 0x000fe20003f86070 */
[----:B------:R-:W-:Y:S02]  /*e130*/  VIADD R5, R62, 0xffffff80 ;  /* 0xffffff803e057836 */ /* 0x000fe40000000000 */
[----:B----4-:R-:W-:-:S05]  /*e140*/  IMAD.WIDE R246, R2, 0x4, R38 ;  /* 0x0000000402f67825 */ /* 0x010fca00078e0226 */
[----:B------:R-:W-:Y:S01]  /*e150*/  LDGSTS.E [R0+0x20000], desc[UR4][R246.64], !P6 ;  /* 0x20000000f6007fae */ /* 0x000fe2000f121844 */
[----:B--2---:R-:W-:-:S04]  /*e160*/  IMAD.WIDE R248, R2, 0x4, R34 ;  /* 0x0000000402f87825 */ /* 0x004fc800078e0222 */
[C---:B---3--:R-:W-:Y:S01]  /*e170*/  IMAD.WIDE R34, R2.reuse, 0x4, R14 ;  /* 0x0000000402227825 */ /* 0x048fe200078e020e */
[----:B------:R-:W-:Y:S04]  /*e180*/  LDGSTS.E [R0+0x28000], desc[UR4][R248.64], !P6 ;  /* 0x28000000f8007fae */ /* 0x000fe8000f121844 */
[----:B------:R-:W2:Y:S04]  /*e190*/  LDL.LU.64 R14, [R1+0x348] ;  /* 0x00034800010e7983 */ /* 0x000ea80000300a00 */
[----:B------:R1:W-:Y:S04]  /*e1a0*/  STL.64 [R1+0xe10], R34 ;  /* 0x000e102201007387 */ /* 0x0003e80000100a00 */
[----:B------:R-:W3:Y:S04]  /*e1b0*/  LDL.LU.64 R38, [R1+0x338] ;  /* 0x0003380001267983 */ /* 0x000ee80000300a00 */
[----:B------:R-:W4:Y:S01]  /*e1c0*/  LDL.LU.64 R240, [R1+0x328] ;  /* 0x0003280001f07983 */ /* 0x000f220000300a00 */
[----:B------:R-:W-:-:S03]  /*e1d0*/  IMAD.WIDE R30, R2, 0x4, R30 ;  /* 0x00000004021e7825 */ /* 0x000fc600078e021e */
[----:B------:R4:W-:Y:S04]  /*e1e0*/  LDGSTS.E [R0+0x20004], desc[UR4][R34.64], !P0 ;  /* 0x2000400022007fae */ /* 0x0009e8000c121844 */
[----:B------:R1:W-:Y:S04]  /*e1f0*/  STL.64 [R1+0xe30], R30 ;  /* 0x000e301e01007387 */ /* 0x0003e80000100a00 */
[----:B------:R4:W-:Y:S04]  /*e200*/  LDGSTS.E [R0+0x28004], desc[UR4][R30.64], !P0 ;  /* 0x280040001e007fae */ /* 0x0009e8000c121844 */
[----:B-1----:R-:W4:Y:S04]  /*e210*/  LDL.LU.64 R34, [R1+0x60] ;  /* 0x0000600001227983 */ /* 0x002f280000300a00 */
[----:B------:R-:W4:Y:S01]  /*e220*/  LDL.LU.64 R30, [R1+0x50] ;  /* 0x00005000011e7983 */ /* 0x000f220000300a00 */
[----:B------:R-:W-:-:S04]  /*e230*/  IMAD.WIDE R18, R2, 0x4, R18 ;  /* 0x0000000402127825 */ /* 0x000fc800078e0212 */
[----:B------:R-:W-:Y:S01]  /*e240*/  IMAD.WIDE R62, R2, 0x4, R26 ;  /* 0x00000004023e7825 */ /* 0x000fe200078e021a */
[----:B------:R1:W-:Y:S04]  /*e250*/  STL.64 [R1+0xe28], R18 ;  /* 0x000e281201007387 */ /* 0x0003e80000100a00 */
[----:B------:R-:W4:Y:S01]  /*e260*/  LDL.LU.64 R26, [R1+0x40] ;  /* 0x00004000011a7983 */ /* 0x000f220000300a00 */
[----:B------:R-:W-:Y:S01]  /*e270*/  ISETP.GE.U32.AND P5, PT, R4, 0x7fffff43, PT ;  /* 0x7fffff430400780c */ /* 0x000fe20003fa6070 */
[----:B------:R-:W-:Y:S02]  /*e280*/  VIADD R4, R251, 0xffffff81 ;  /* 0xffffff81fb047836 */ /* 0x000fe40000000000 */
[----:B------:R-:W-:Y:S01]  /*e290*/  IMAD.WIDE R58, R2, 0x4, R58 ;  /* 0x00000004023a7825 */ /* 0x000fe200078e023a */
[----:B------:R-:W-:Y:S01]  /*e2a0*/  ISETP.GE.U32.AND P0, PT, R5, 0x7fffff41, PT ;  /* 0x7fffff410500780c */ /* 0x000fe20003f06070 */
[----:B------:R-:W-:Y:S01]  /*e2b0*/  LDGSTS.E [R0+0x20008], desc[UR4][R18.64], !P2 ;  /* 0x2000800012007fae */ /* 0x000fe2000d121844 */
[----:B------:R-:W-:Y:S01]  /*e2c0*/  ISETP.GE.U32.AND P6, PT, R4, 0x7fffff42, PT ;  /* 0x7fffff420400780c */ /* 0x000fe20003fc6070 */
[----:B------:R-:W-:-:S02]  /*e2d0*/  IMAD.SHL.U32 R4, R243, 0x40, RZ ;  /* 0x00000040f3047824 */ /* 0x000fc400078e00ff */
[C---:B------:R-:W-:Y:S01]  /*e2e0*/  IMAD.WIDE R50, R2.reuse, 0x4, R50 ;  /* 0x0000000402327825 */ /* 0x040fe200078e0232 */
[----:B------:R1:W-:Y:S03]  /*e2f0*/  STL.64 [R1+0x1030], R62 ;  /* 0x0010303e01007387 */ /* 0x0003e60000100a00 */
[C---:B------:R-:W-:Y:S01]  /*e300*/  IMAD.WIDE R42, R2.reuse, 0x4, R42 ;  /* 0x00000004022a7825 */ /* 0x040fe200078e022a */
[----:B------:R1:W-:Y:S03]  /*e310*/  STL.64 [R1+0x1200], R58 ;  /* 0x0012003a01007387 */ /* 0x0003e60000100a00 */
[C---:B------:R-:W-:Y:S01]  /*e320*/  IMAD.WIDE R242, R2.reuse, 0x4, R244 ;  /* 0x0000000402f27825 */ /* 0x040fe200078e02f4 */
[----:B------:R-:W-:Y:S03]  /*e330*/  STL.64 [R1+0x1210], R50 ;  /* 0x0012103201007387 */ /* 0x000fe60000100a00 */
[----:B------:R-:W-:-:S02]  /*e340*/  IMAD.WIDE R244, R2, 0x4, R22 ;  /* 0x0000000402f47825 */ /* 0x000fc400078e0216 */
[----:B------:R-:W4:Y:S02]  /*e350*/  LDL.LU.64 R22, [R1+0x30] ;  /* 0x0000300001167983 */ /* 0x000f240000300a00 */
[C---:B------:R-:W-:Y:S02]  /*e360*/  IMAD.WIDE R250, R2.reuse, 0x4, R54 ;  /* 0x0000000402fa7825 */ /* 0x040fe400078e0236 */
[----:B------:R-:W-:Y:S02]  /*e370*/  STL.64 [R1+0x1220], R42 ;  /* 0x0012202a01007387 */ /* 0x000fe40000100a00 */
[C---:B------:R-:W-:Y:S02]  /*e380*/  IMAD.WIDE R54, R2.reuse, 0x4, R46 ;  /* 0x0000000402367825 */ /* 0x040fe400078e022e */
[----:B------:R-:W-:Y:S04]  /*e390*/  LDGSTS.E [R0+0x28008], desc[UR4][R244.64], !P2 ;  /* 0x28008000f4007fae */ /* 0x000fe8000d121844 */
[----:B------:R-:W-:Y:S04]  /*e3a0*/  STL.64 [R1+0x1230], R242 ;  /* 0x001230f201007387 */ /* 0x000fe80000100a00 */
[----:B------:R-:W-:Y:S04]  /*e3b0*/  LDGSTS.E [R0+0x2000c], desc[UR4][R62.64], !P3 ;  /* 0x2000c0003e007fae */ /* 0x000fe8000d921844 */
[----:B------:R-:W-:Y:S04]  /*e3c0*/  LDGSTS.E [R0+0x2800c], desc[UR4][R250.64], !P3 ;  /* 0x2800c000fa007fae */ /* 0x000fe8000d921844 */
[----:B------:R-:W-:Y:S04]  /*e3d0*/  LDGSTS.E [R0+0x30000], desc[UR4][R58.64], !P4 ;  /* 0x300000003a007fae */ /* 0x000fe8000e121844 */
[----:B------:R-:W-:Y:S04]  /*e3e0*/  LDGSTS.E [R0+0x38000], desc[UR4][R54.64], !P4 ;  /* 0x3800000036007fae */ /* 0x000fe8000e121844 */
[----:B------:R-:W-:Y:S01]  /*e3f0*/  LDGSTS.E [R0+0x30004], desc[UR4][R50.64], !P5 ;  /* 0x3000400032007fae */ /* 0x000fe2000e921844 */
[----:B--2---:R-:W-:-:S03]  /*e400*/  IMAD.WIDE R46, R2, 0x4, R14 ;  /* 0x00000004022e7825 */ /* 0x004fc600078e020e */
[----:B------:R-:W2:Y:S04]  /*e410*/  LDL.LU.64 R14, [R1+0x20] ;  /* 0x00002000010e7983 */ /* 0x000ea80000300a00 */
[----:B------:R1:W-:Y:S01]  /*e420*/  STL.64 [R1+0x1208], R54 ;  /* 0x0012083601007387 */ /* 0x0003e20000100a00 */
[----:B---3--:R-:W-:-:S03]  /*e430*/  IMAD.WIDE R38, R2, 0x4, R38 ;  /* 0x0000000402267825 */ /* 0x008fc600078e0226 */
[----:B------:R3:W-:Y:S01]  /*e440*/  STL.64 [R1+0x1218], R46 ;  /* 0x0012182e01007387 */ /* 0x0007e20000100a00 */
[----:B----4-:R-:W-:-:S03]  /*e450*/  IMAD.WIDE R240, R2, 0x4, R240 ;  /* 0x0000000402f07825 */ /* 0x010fc600078e02f0 */
[----:B-1----:R-:W4:Y:S04]  /*e460*/  LDL.LU.64 R18, [R1+0x10] ;  /* 0x0000100001127983 */ /* 0x002f280000300a00 */
[----:B------:R1:W-:Y:S04]  /*e470*/  STL.64 [R1+0x1228], R38 ;  /* 0x0012282601007387 */ /* 0x0003e80000100a00 */
[----:B------:R-:W-:Y:S04]  /*e480*/  LDGSTS.E [R0+0x38004], desc[UR4][R46.64], !P5 ;  /* 0x380040002e007fae */ /* 0x000fe8000e921844 */
[----:B------:R-:W-:Y:S04]  /*e490*/  STL.64 [R1+0x1238], R240 ;  /* 0x001238f001007387 */ /* 0x000fe80000100a00 */
[----:B------:R-:W-:Y:S01]  /*e4a0*/  LDGSTS.E [R0+0x30008], desc[UR4][R42.64], !P6 ;  /* 0x300080002a007fae */ /* 0x000fe2000f121844 */
[----:B------:R-:W-:-:S03]  /*e4b0*/  IMAD.WIDE R34, R4, 0x4, R34 ;  /* 0x0000000404227825 */ /* 0x000fc600078e0222 */
[----:B------:R-:W4:Y:S04]  /*e4c0*/  LDL.LU.64 R62, [R1+0x17b8] ;  /* 0x0017b800013e7983 */ /* 0x000f280000300a00 */
[----:B------:R-:W-:Y:S01]  /*e4d0*/  LDGSTS.E [R0+0x38008], desc[UR4][R38.64], !P6 ;  /* 0x3800800026007fae */ /* 0x000fe2000f121844 */
[----:B------:R-:W-:-:S03]  /*e4e0*/  IMAD.WIDE R30, R4, 0x4, R30 ;  /* 0x00000004041e7825 */ /* 0x000fc600078e021e */
[----:B------:R-:W4:Y:S04]  /*e4f0*/  LDL.LU.64 R58, [R1+0x17b0] ;  /* 0x0017b000013a7983 */ /* 0x000f280000300a00 */
[----:B------:R3:W-:Y:S04]  /*e500*/  LDGSTS.E [R0+0x3000c], desc[UR4][R242.64], !P0 ;  /* 0x3000c000f2007fae */ /* 0x0007e8000c121844 */
[----:B------:R-:W4:Y:S01]  /*e510*/  LDL.LU.64 R54, [R1+0x17a8] ;  /* 0x0017a80001367983 */ /* 0x000f220000300a00 */
[----:B------:R-:W-:-:S03]  /*e520*/  IMAD.WIDE R26, R4, 0x4, R26 ;  /* 0x00000004041a7825 */ /* 0x000fc600078e021a */
[----:B------:R-:W4:Y:S01]  /*e530*/  LDL.LU.64 R50, [R1+0x17a0] ;  /* 0x0017a00001327983 */ /* 0x000f220000300a00 */
[----:B---3--:R-:W-:-:S03]  /*e540*/  VIADD R242, R3, 0x100000 ;  /* 0x0010000003f27836 */ /* 0x008fc60000000000 */
[----:B------:R-:W3:Y:S01]  /*e550*/  LDL.LU.64 R46, [R1+0x1798] ;  /* 0x00179800012e7983 */ /* 0x000ee20000300a00 */
[----:B------:R-:W-:-:S03]  /*e560*/  VIADD R243, R3, 0x100000 ;  /* 0x0010000003f37836 */ /* 0x000fc60000000000 */
[----:B------:R-:W3:Y:S04]  /*e570*/  LDL.LU.64 R42, [R1+0x1790] ;  /* 0x00179000012a7983 */ /* 0x000ee80000300a00 */
[----:B------:R1:W-:Y:S04]  /*e580*/  LDGSTS.E [R0+0x3800c], desc[UR4][R240.64], !P0 ;  /* 0x3800c000f0007fae */ /* 0x0003e8000c121844 */
[----:B-1----:R-:W3:Y:S04]  /*e590*/  LDL.LU.64 R38, [R1+0x1788] ;  /* 0x0017880001267983 */ /* 0x002ee80000300a00 */
[----:B------:R-:W0:Y:S04]  /*e5a0*/  LDGDEPBAR ;  /* 0x00000000000079af */ /* 0x000e280000000000 */
[----:B------:R1:W-:Y:S04]  /*e5b0*/  STL.64 [R1+0x1240], R34 ;  /* 0x0012402201007387 */ /* 0x0003e80000100a00 */
[----:B------:R-:W-:Y:S04]  /*e5c0*/  LDGSTS.E [R242+-0x80000], desc[UR4][R34.64], P1 ;  /* 0x8000000022f27fae */ /* 0x000fe80008921844 */
[----:B------:R4:W-:Y:S04]  /*e5d0*/  LDGSTS.E [R243+-0x7fc00], desc[UR4][R30.64], P1 ;  /* 0x804000001ef37fae */ /* 0x0009e80008921844 */
[----:B-1----:R-:W3:Y:S04]  /*e5e0*/  LDL.LU.64 R34, [R1+0x1780] ;  /* 0x0017800001227983 */ /* 0x002ee80000300a00 */
[----:B------:R1:W-:Y:S04]  /*e5f0*/  STL.64 [R1+0x1250], R30 ;  /* 0x0012501e01007387 */ /* 0x0003e80000100a00 */
[----:B------:R1:W-:Y:S04]  /*e600*/  STL.64 [R1+0x1260], R26 ;  /* 0x0012601a01007387 */ /* 0x0003e80000100a00 */
[----:B-1----:R-:W3:Y:S04]  /*e610*/  LDL.LU.64 R30, [R1+0x1778] ;  /* 0x00177800011e7983 */ /* 0x002ee80000300a00 */
[----:B------:R-:W3:Y:S01]  /*e620*/  LDL.LU.64 R242, [R1] ;  /* 0x0000000001f27983 */ /* 0x000ee20000300a00 */
[----:B------:R-:W-:-:S02]  /*e630*/  VIADD R241, R3, 0x100000 ;  /* 0x0010000003f17836 */ /* 0x000fc40000000000 */
[C---:B------:R-:W-:Y:S02]  /*e640*/  VIADD R5, R3.reuse, 0x100000 ;  /* 0x0010000003057836 */ /* 0x040fe40000000000 */
[----:B------:R-:W-:Y:S01]  /*e650*/  IMAD.WIDE R22, R4, 0x4, R22 ;  /* 0x0000000404167825 */ /* 0x000fe200078e0216 */
[----:B------:R1:W-:Y:S03]  /*e660*/  LDGSTS.E [R241+-0x7f800], desc[UR4][R26.64], P1 ;  /* 0x808000001af17fae */ /* 0x0003e60008921844 */
[C---:B------:R-:W-:Y:S01]  /*e670*/  VIADD R0, R3.reuse, 0x100000 ;  /* 0x0010000003007836 */ /* 0x040fe20000000000 */
[----:B------:R1:W-:Y:S01]  /*e680*/  LDGSTS.E [R5+-0x7f400], desc[UR4][R22.64], P1 ;  /* 0x80c0000016057fae */ /* 0x0003e20008921844 */
[----:B------:R-:W-:-:S03]  /*e690*/  VIADD R240, R3, 0x100000 ;  /* 0x0010000003f07836 */ /* 0x000fc60000000000 */
[----:B------:R-:W1:Y:S04]  /*e6a0*/  LDL.LU.64 R26, [R1+0x1770] ;  /* 0x00177000011a7983 */ /* 0x000e680000300a00 */
[----:B------:R2:W-:Y:S04]  /*e6b0*/  STL.64 [R1+0x1270], R22 ;  /* 0x0012701601007387 */ /* 0x0005e80000100a00 */
[----:B--2---:R-:W2:Y:S01]  /*e6c0*/  LDL.LU.64 R22, [R1+0x1768] ;  /* 0x0017680001167983 */ /* 0x004ea20000300a00 */
[----:B------:R-:W-:-:S05]  /*e6d0*/  IMAD.WIDE R14, R4, 0x4, R14 ;  /* 0x00000004040e7825 */ /* 0x000fca00078e020e */
[----:B------:R4:W-:Y:S04]  /*e6e0*/  STL.64 [R1+0x1280], R14 ;  /* 0x0012800e01007387 */ /* 0x0009e80000100a00 */
[----:B------:R2:W-:Y:S01]  /*e6f0*/  LDGSTS.E [R0+-0x7f000], desc[UR4][R14.64], P1 ;  /* 0x810000000e007fae */ /* 0x0005e20008921844 */
[----:B----4-:R-:W-:-:S05]  /*e700*/  IMAD.WIDE R18, R4, 0x4, R18 ;  /* 0x0000000404127825 */ /* 0x010fca00078e0212 */
[----:B------:R-:W-:Y:S04]  /*e710*/  LDGSTS.E [R240+-0x7ec00], desc[UR4][R18.64], P1 ;  /* 0x8140000012f07fae */ /* 0x000fe80008921844 */
[----:B------:R-:W4:Y:S04]  /*e720*/  LDL.LU.64 R14, [R1+0x1760] ;  /* 0x00176000010e7983 */ /* 0x000f280000300a00 */
[----:B------:R3:W-:Y:S02]  /*e730*/  STL.64 [R1+0x1290], R18 ;  /* 0x0012901201007387 */ /* 0x0007e40000100a00 */
[----:B---3--:R-:W-:-:S05]  /*e740*/  IMAD.WIDE R242, R4, 0x4, R242 ;  /* 0x0000000404f27825 */ /* 0x008fca00078e02f2 */
[----:B------:R-:W-:Y:S04]  /*e750*/  STL.64 [R1+0x12a0], R242 ;  /* 0x0012a0f201007387 */ /* 0x000fe80000100a00 */
[----:B------:R-:W3:Y:S04]  /*e760*/  LDL.LU.64 R18, [R1+0x1758] ;  /* 0x0017580001127983 */ /* 0x000ee80000300a00 */
[----:B------:R-:W-:Y:S01]  /*e770*/  LDGSTS.E [R5+-0x7e800], desc[UR4][R242.64], P1 ;  /* 0x81800000f2057fae */ /* 0x000fe20008921844 */
[----:B-1----:R-:W-:-:S04]  /*e780*/  IMAD.WIDE R26, R4, 0x4, R26 ;  /* 0x00000004041a7825 */ /* 0x002fc800078e021a */
[----:B--2---:R-:W-:-:S04]  /*e790*/  IMAD.WIDE R22, R4, 0x4, R22 ;  /* 0x0000000404167825 */ /* 0x004fc800078e0216 */
[----:B----4-:R-:W-:-:S05]  /*e7a0*/  IMAD.WIDE R14, R4, 0x4, R14 ;  /* 0x00000004040e7825 */ /* 0x010fca00078e020e */
[----:B------:R1:W-:Y:S04]  /*e7b0*/  STL.64 [R1+0x12b0], R14 ;  /* 0x0012b00e01007387 */ /* 0x0003e80000100a00 */
[----:B------:R1:W-:Y:S02]  /*e7c0*/  LDGSTS.E [R0+-0x7e400], desc[UR4][R14.64], P1 ;  /* 0x81c000000e007fae */ /* 0x0003e40008921844 */
[----:B-1----:R-:W-:Y:S02]  /*e7d0*/  VIADD R14, R3, 0x100000 ;  /* 0x00100000030e7836 */ /* 0x002fe40000000000 */
[----:B---3--:R-:W-:-:S05]  /*e7e0*/  IMAD.WIDE R18, R4, 0x4, R18 ;  /* 0x0000000404127825 */ /* 0x008fca00078e0212 */
[----:B------:R1:W-:Y:S04]  /*e7f0*/  STL.64 [R1+0x12c0], R18 ;  /* 0x0012c01201007387 */ /* 0x0003e80000100a00 */
[----:B------:R1:W-:Y:S04]  /*e800*/  LDGSTS.E [R5+-0x7e000], desc[UR4][R18.64], P1 ;  /* 0x8200000012057fae */ /* 0x0003e80008921844 */
[----:B------:R2:W-:Y:S04]  /*e810*/  STL.64 [R1+0x12d0], R22 ;  /* 0x0012d01601007387 */ /* 0x0005e80000100a00 */
[----:B------:R2:W-:Y:S01]  /*e820*/  LDGSTS.E [R0+-0x7dc00], desc[UR4][R22.64], P1 ;  /* 0x8240000016007fae */ /* 0x0005e20008921844 */
[----:B-1----:R-:W-:-:S03]  /*e830*/  IMAD.WIDE R18, R4, 0x4, R30 ;  /* 0x0000000404127825 */ /* 0x002fc600078e021e */
[----:B------:R1:W-:Y:S04]  /*e840*/  STL.64 [R1+0x12e0], R26 ;  /* 0x0012e01a01007387 */ /* 0x0003e80000100a00 */
[----:B------:R1:W-:Y:S01]  /*e850*/  LDGSTS.E [R14+-0x7d800], desc[UR4][R26.64], P1 ;  /* 0x828000001a0e7fae */ /* 0x0003e20008921844 */
[----:B--2---:R-:W-:-:S03]  /*e860*/  IMAD.WIDE R22, R4, 0x4, R34 ;  /* 0x0000000404167825 */ /* 0x004fc600078e0222 */
        /* <DEDUP_REMOVED lines=14> */
[----:B-1----:R-:W-:-:S05]  /*e950*/  IMAD.WIDE R18, R4, 0x4, R50 ;  /* 0x0000000404127825 */ /* 0x002fca00078e0232 */
[----:B------:R1:W-:Y:S01]  /*e960*/  STL.64 [R1+0x1340], R18 ;  /* 0x0013401201007387 */ /* 0x0003e20000100a00 */
[----:B--2---:R-:W-:-:S03]  /*e970*/  IMAD.WIDE R22, R4, 0x4, R58 ;  /* 0x0000000404167825 */ /* 0x004fc600078e023a */
        /* <DEDUP_REMOVED lines=109> */
[----:B------:R-:W-:Y:S04]  /*f050*/  STL.64 [R1+0x1530], R22 ;  /* 0x0015301601007387 */ /* 0x000fe80000100a00 */
[----:B------:R2:W-:Y:S01]  /*f060*/  STL.64 [R1+0x15a8], R18 ;  /* 0x0015a81201007387 */ /* 0x0005e20000100a00 */
[----:B-1----:R-:W-:-:S03]  /*f070*/  IMAD.WIDE R26, R4, 0x4, R206 ;  /* 0x00000004041a7825 */ /* 0x002fc600078e02ce */
[----:B------:R-:W-:Y:S04]  /*f080*/  LDGSTS.E [R5+-0x6ac00], desc[UR4][R22.64], P1 ;  /* 0x9540000016057fae */ /* 0x000fe80008921844 */
[----:B------:R-:W3:Y:S04]  /*f090*/  LDL.LU.64 R30, [R1+0x58] ;  /* 0x00005800011e7983 */ /* 0x000ee80000300a00 */
[----:B------:R-:W-:Y:S04]  /*f0a0*/  LDGSTS.E [R14+-0x6a800], desc[UR4][R18.64], P1 ;  /* 0x95800000120e7fae */ /* 0x000fe80008921844 */
[----:B------:R1:W-:Y:S01]  /*f0b0*/  STL.64 [R1+0x15a0], R26 ;  /* 0x0015a01a01007387 */ /* 0x0003e20000100a00 */
[----:B------:R-:W-:-:S03]  /*f0c0*/  IMAD.WIDE R34, R4, 0x4, R210 ;  /* 0x0000000404227825 */ /* 0x000fc600078e02d2 */
[----:B------:R1:W-:Y:S04]  /*f0d0*/  LDGSTS.E [R0+-0x6a400], desc[UR4][R26.64], P1 ;  /* 0x95c000001a007fae */ /* 0x0003e80008921844 */
[----:B--2---:R-:W2:Y:S04]  /*f0e0*/  LDL.LU.64 R18, [R1+0x48] ;  /* 0x0000480001127983 */ /* 0x004ea80000300a00 */
[----:B------:R-:W4:Y:S04]  /*f0f0*/  LDL.LU.64 R22, [R1+0x38] ;  /* 0x0000380001167983 */ /* 0x000f280000300a00 */
[----:B------:R-:W4:Y:S04]  /*f100*/  LDL.LU.64 R240, [R1+0x28] ;  /* 0x0000280001f07983 */ /* 0x000f280000300a00 */
[----:B------:R-:W4:Y:S01]  /*f110*/  LDL.LU.64 R242, [R1+0x18] ;  /* 0x0000180001f27983 */ /* 0x000f220000300a00 */
[----:B------:R-:W-:-:S04]  /*f120*/  IMAD.WIDE R38, R4, 0x4, R214 ;  /* 0x0000000404267825 */ /* 0x000fc800078e02d6 */
[C---:B-1----:R-:W-:Y:S01]  /*f130*/  IMAD.WIDE R26, R4.reuse, 0x4, R218 ;  /* 0x00000004041a7825 */ /* 0x042fe200078e02da */
[----:B------:R1:W-:Y:S04]  /*f140*/  STL.64 [R1+0x1528], R34 ;  /* 0x0015282201007387 */ /* 0x0003e80000100a00 */
[----:B------:R1:W-:Y:S04]  /*f150*/  LDGSTS.E [R5+-0x6a000], desc[UR4][R34.64], P1 ;  /* 0x9600000022057fae */ /* 0x0003e80008921844 */
[----:B------:R1:W-:Y:S04]  /*f160*/  STL.64 [R1+0x1520], R38 ;  /* 0x0015202601007387 */ /* 0x0003e80000100a00 */
[----:B------:R1:W-:Y:S02]  /*f170*/  LDGSTS.E [R0+-0x69c00], desc[UR4][R38.64], P1 ;  /* 0x9640000026007fae */ /* 0x0003e40008921844 */
[----:B-1----:R-:W-:-:S02]  /*f180*/  IMAD.WIDE R34, R4, 0x4, R222 ;  /* 0x0000000404227825 */ /* 0x002fc400078e02de */
[----:B------:R1:W-:Y:S04]  /*f190*/  STL.64 [R1+0x1598], R26 ;  /* 0x0015981a01007387 */ /* 0x0003e80000100a00 */
[----:B------:R1:W-:Y:S01]  /*f1a0*/  LDGSTS.E [R14+-0x69800], desc[UR4][R26.64], P1 ;  /* 0x968000001a0e7fae */ /* 0x0003e20008921844 */
[----:B------:R-:W-:Y:S02]  /*f1b0*/  VIADD R3, R3, 0x100000 ;  /* 0x0010000003037836 */ /* 0x000fe40000000000 */
[C---:B------:R-:W-:Y:S01]  /*f1c0*/  IMAD.WIDE R38, R4.reuse, 0x4, R230 ;  /* 0x0000000404267825 */ /* 0x040fe200078e02e6 */
[----:B------:R1:W-:Y:S04]  /*f1d0*/  STL.64 [R1+0x1590], R34 ;  /* 0x0015902201007387 */ /* 0x0003e80000100a00 */
[----:B------:R1:W-:Y:S02]  /*f1e0*/  LDGSTS.E [R5+-0x69400], desc[UR4][R34.64], P1 ;  /* 0x96c0000022057fae */ /* 0x0003e40008921844 */
[----:B-1----:R-:W-:-:S05]  /*f1f0*/  IMAD.WIDE R26, R4, 0x4, R226 ;  /* 0x00000004041a7825 */ /* 0x002fca00078e02e2 */
[----:B------:R1:W-:Y:S01]  /*f200*/  STL.64 [R1+0x1518], R26 ;  /* 0x0015181a01007387 */ /* 0x0003e20000100a00 */
[----:B------:R-:W-:-:S03]  /*f210*/  IMAD.WIDE R34, R4, 0x4, R234 ;  /* 0x0000000404227825 */ /* 0x000fc600078e02ea */
[----:B------:R1:W-:Y:S04]  /*f220*/  LDGSTS.E [R0+-0x69000], desc[UR4][R26.64], P1 ;  /* 0x970000001a007fae */ /* 0x0003e80008921844 */
[----:B------:R1:W-:Y:S04]  /*f230*/  LDGSTS.E [R5+-0x68c00], desc[UR4][R38.64], P1 ;  /* 0x9740000026057fae */ /* 0x0003e80008921844 */
[----:B------:R-:W-:Y:S01]  /*f240*/  LDGSTS.E [R14+-0x68800], desc[UR4][R34.64], P1 ;  /* 0x97800000220e7fae */ /* 0x000fe20008921844 */
[----:B-1----:R-:W-:-:S04]  /*f250*/  IMAD.WIDE R26, R4, 0x4, R238 ;  /* 0x00000004041a7825 */ /* 0x002fc800078e02ee */
[C---:B------:R-:W-:Y:S01]  /*f260*/  VIADD R0, R9.reuse, 0x100000 ;  /* 0x0010000009007836 */ /* 0x040fe20000000000 */
[----:B------:R1:W-:Y:S01]  /*f270*/  LDGSTS.E [R3+-0x68400], desc[UR4][R26.64], P1 ;  /* 0x97c000001a037fae */ /* 0x0003e20008921844 */
[----:B------:R-:W-:Y:S02]  /*f280*/  VIADD R5, R9, 0x100000 ;  /* 0x0010000009057836 */ /* 0x000fe40000000000 */
[----:B------:R-:W-:-:S04]  /*f290*/  IMAD.WIDE R162, R4, 0x4, R6 ;  /* 0x0000000404a27825 */ /* 0x000fc800078e0206 */
[----:B------:R-:W-:-:S04]  /*f2a0*/  IMAD.WIDE R12, R4, 0x4, R12 ;  /* 0x00000004040c7825 */ /* 0x000fc800078e020c */
[----:B-1----:R-:W-:Y:S02]  /*f2b0*/  VIADD R3, R9, 0x100000 ;  /* 0x0010000009037836 */ /* 0x002fe40000000000 */
[----:B------:R-:W-:-:S04]  /*f2c0*/  IMAD.WIDE R16, R4, 0x4, R16 ;  /* 0x0000000404107825 */ /* 0x000fc800078e0210 */
        /* <DEDUP_REMOVED lines=15> */
[C---:B------:R-:W-:Y:S01]  /*f3c0*/  IMAD.WIDE R222, R4.reuse, 0x4, R80 ;  /* 0x0000000404de7825 */ /* 0x040fe200078e0250 */
[----:B------:R-:W-:Y:S03]  /*f3d0*/  STL.64 [R1+0x1510], R38 ;  /* 0x0015102601007387 */ /* 0x000fe60000100a00 */
[C---:B------:R-:W-:Y:S01]  /*f3e0*/  IMAD.WIDE R226, R4.reuse, 0x4, R84 ;  /* 0x0000000404e27825 */ /* 0x040fe200078e0254 */
[----:B------:R-:W-:Y:S03]  /*f3f0*/  STL.64 [R1+0x1588], R34 ;  /* 0x0015882201007387 */ /* 0x000fe60000100a00 */
[C---:B------:R-:W-:Y:S01]  /*f400*/  IMAD.WIDE R230, R4.reuse, 0x4, R88 ;  /* 0x0000000404e67825 */ /* 0x040fe200078e0258 */
[----:B------:R1:W-:Y:S03]  /*f410*/  STL.64 [R1+0x1508], R26 ;  /* 0x0015081a01007387 */ /* 0x0003e60000100a00 */
[C---:B------:R-:W-:Y:S01]  /*f420*/  IMAD.WIDE R234, R4.reuse, 0x4, R92 ;  /* 0x0000000404ea7825 */ /* 0x040fe200078e025c */
[----:B------:R-:W5:Y:S03]  /*f430*/  LDL.LU.64 R6, [R1+0x1750] ;  /* 0x0017500001067983 */ /* 0x000f660000300a00 */
[----:B------:R-:W-:-:S04]  /*f440*/  IMAD.WIDE R238, R4, 0x4, R96 ;  /* 0x0000000404ee7825 */ /* 0x000fc800078e0260 */
[----:B-1----:R-:W-:-:S05]  /*f450*/  IMAD.WIDE R26, R4, 0x4, R108 ;  /* 0x00000004041a7825 */ /* 0x002fca00078e026c */
[----:B------:R1:W-:Y:S01]  /*f460*/  STL.64 [R1+0x1428], R26 ;  /* 0x0014281a01007387 */ /* 0x0003e20000100a00 */
[----:B------:R-:W-:-:S04]  /*f470*/  IMAD.WIDE R28, R4, 0x4, R120 ;  /* 0x00000004041c7825 */ /* 0x000fc800078e0278 */
[----:B------:R-:W-:-:S04]  /*f480*/  IMAD.WIDE R24, R4, 0x4, R124 ;  /* 0x0000000404187825 */ /* 0x000fc800078e027c */
[----:B------:R-:W-:-:S04]  /*f490*/  IMAD.WIDE R168, R4, 0x4, R168 ;  /* 0x0000000404a87825 */ /* 0x000fc800078e02a8 */
[----:B------:R-:W-:-:S04]  /*f4a0*/  IMAD.WIDE R180, R4, 0x4, R180 ;  /* 0x0000000404b47825 */ /* 0x000fc800078e02b4 */
[----:B------:R-:W-:-:S04]  /*f4b0*/  IMAD.WIDE R184, R4, 0x4, R184 ;  /* 0x0000000404b87825 */ /* 0x000fc800078e02b8 */
[----:B------:R-:W-:-:S04]  /*f4c0*/  IMAD.WIDE R188, R4, 0x4, R188 ;  /* 0x0000000404bc7825 */ /* 0x000fc800078e02bc */
[----:B---3--:R-:W-:-:S05]  /*f4d0*/  IMAD.WIDE R14, R4, 0x4, R30 ;  /* 0x00000004040e7825 */ /* 0x008fca00078e021e */
[----:B------:R-:W-:Y:S01]  /*f4e0*/  LDGSTS.E [R0+-0x7fe00], desc[UR4][R14.64], P1 ;  /* 0x802000000e007fae */ /* 0x000fe20008921844 */
[----:B--2---:R-:W-:-:S04]  /*f4f0*/  IMAD.WIDE R18, R4, 0x4, R18 ;  /* 0x0000000404127825 */ /* 0x004fc800078e0212 */
[C---:B----4-:R-:W-:Y:S01]  /*f500*/  IMAD.WIDE R22, R4.reuse, 0x4, R22 ;  /* 0x0000000404167825 */ /* 0x050fe200078e0216 */
[----:B------:R-:W-:Y:S03]  /*f510*/  LDGSTS.E [R3+-0x7fa00], desc[UR4][R18.64], P1 ;  /* 0x8060000012037fae */ /* 0x000fe60008921844 */
[C---:B------:R-:W-:Y:S01]  /*f520*/  IMAD.WIDE R154, R4.reuse, 0x4, R240 ;  /* 0x00000004049a7825 */ /* 0x040fe200078e02f0 */
[----:B------:R-:W-:Y:S03]  /*f530*/  LDGSTS.E [R5+-0x7f600], desc[UR4][R22.64], P1 ;  /* 0x80a0000016057fae */ /* 0x000fe60008921844 */
[C---:B------:R-:W-:Y:S01]  /*f540*/  IMAD.WIDE R158, R4.reuse, 0x4, R242 ;  /* 0x00000004049e7825 */ /* 0x040fe200078e02f2 */
[----:B------:R-:W-:Y:S04]  /*f550*/  LDGSTS.E [R0+-0x7f200], desc[UR4][R154.64], P1 ;  /* 0x80e000009a007fae */ /* 0x000fe80008921844 */
        /* <DEDUP_REMOVED lines=15> */
[----:B------:R-:W-:Y:S01]  /*f650*/  LDGSTS.E [R0+-0x7b200], desc[UR4][R206.64], P1 ;  /* 0x84e00000ce007fae */ /* 0x000fe20008921844 */
[----:B------:R-:W-:-:S03]  /*f660*/  IMAD.WIDE R240, R4, 0x4, R100 ;  /* 0x0000000404f07825 */ /* 0x000fc600078e0264 */
[----:B------:R-:W-:Y:S01]  /*f670*/  LDGSTS.E [R3+-0x7ae00], desc[UR4][R210.64], P1 ;  /* 0x85200000d2037fae */ /* 0x000fe20008921844 */
[----:B------:R-:W-:-:S03]  /*f680*/  IMAD.WIDE R242, R4, 0x4, R104 ;  /* 0x0000000404f27825 */ /* 0x000fc600078e0268 */
[----:B------:R-:W-:Y:S04]  /*f690*/  LDGSTS.E [R0+-0x7aa00], desc[UR4][R214.64], P1 ;  /* 0x85600000d6007fae */ /* 0x000fe80008921844 */
[----:B------:R-:W-:Y:S04]  /*f6a0*/  LDGSTS.E [R5+-0x7a600], desc[UR4][R218.64], P1 ;  /* 0x85a00000da057fae */ /* 0x000fe80008921844 */
[----:B------:R-:W-:Y:S04]  /*f6b0*/  LDGSTS.E [R3+-0x7a200], desc[UR4][R222.64], P1 ;  /* 0x85e00000de037fae */ /* 0x000fe80008921844 */
[----:B------:R-:W-:Y:S04]  /*f6c0*/  LDGSTS.E [R0+-0x79e00], desc[UR4][R226.64], P1 ;  /* 0x86200000e2007fae */ /* 0x000fe80008921844 */
[----:B------:R-:W-:Y:S04]  /*f6d0*/  LDGSTS.E [R3+-0x79a00], desc[UR4][R230.64], P1 ;  /* 0x86600000e6037fae */ /* 0x000fe80008921844 */
[----:B------:R-:W-:Y:S01]  /*f6e0*/  LDGSTS.E [R5+-0x79600], desc[UR4][R234.64], P1 ;  /* 0x86a00000ea057fae */ /* 0x000fe20008921844 */
[----:B------:R-:W-:-:S03]  /*f6f0*/  IMAD.WIDE R30, R4, 0x4, R112 ;  /* 0x00000004041e7825 */ /* 0x000fc600078e0270 */
[----:B------:R-:W-:Y:S04]  /*f700*/  LDGSTS.E [R0+-0x79200], desc[UR4][R238.64], P1 ;  /* 0x86e00000ee007fae */ /* 0x000fe80008921844 */
[----:B------:R-:W-:Y:S04]  /*f710*/  LDGSTS.E [R3+-0x78e00], desc[UR4][R240.64], P1 ;  /* 0x87200000f0037fae */ /* 0x000fe80008921844 */
[----:B------:R-:W-:Y:S04]  /*f720*/  LDGSTS.E [R0+-0x78a00], desc[UR4][R242.64], P1 ;  /* 0x87600000f2007fae */ /* 0x000fe80008921844 */
[----:B------:R1:W-:Y:S04]  /*f730*/  LDGSTS.E [R5+-0x78600], desc[UR4][R26.64], P1 ;  /* 0x87a000001a057fae */ /* 0x0003e80008921844 */
[----:B------:R-:W-:Y:S04]  /*f740*/  STL.64 [R1+0x1438], R30 ;  /* 0x0014381e01007387 */ /* 0x000fe80000100a00 */
[----:B------:R-:W-:Y:S01]  /*f750*/  LDGSTS.E [R3+-0x78200], desc[UR4][R30.64], P1 ;  /* 0x87e000001e037fae */ /* 0x000fe20008921844 */
[----:B-1----:R-:W-:-:S05]  /*f760*/  IMAD.WIDE R26, R4, 0x4, R116 ;  /* 0x00000004041a7825 */ /* 0x002fca00078e0274 */
        /* <DEDUP_REMOVED lines=26> */
[----:B------:R-:W-:Y:S04]  /*f910*/  STL.64 [R1+0x1460], R28 ;  /* 0x0014601c01007387 */ /* 0x000fe80000100a00 */
[----:B------:R-:W-:Y:S01]  /*f920*/  LDGSTS.E [R3+-0x6da00], desc[UR4][R28.64], P1 ;  /* 0x926000001c037fae */ /* 0x000fe20008921844 */
[----:B-1----:R-:W-:-:S03]  /*f930*/  IMAD.WIDE R26, R4, 0x4, R160 ;  /* 0x00000004041a7825 */ /* 0x002fc600078e02a0 */
[----:B------:R1:W-:Y:S04]  /*f940*/  STL.64 [R1+0x14e0], R24 ;  /* 0x0014e01801007387 */ /* 0x0003e80000100a00 */
[----:B------:R1:W-:Y:S04]  /*f950*/  LDGSTS.E [R5+-0x6d600], desc[UR4][R24.64], P1 ;  /* 0x92a0000018057fae */ /* 0x0003e80008921844 */
[----:B------:R2:W-:Y:S04]  /*f960*/  STL.64 [R1+0x14d8], R26 ;  /* 0x0014d81a01007387 */ /* 0x0005e80000100a00 */
[----:B------:R2:W-:Y:S01]  /*f970*/  LDGSTS.E [R0+-0x6d200], desc[UR4][R26.64], P1 ;  /* 0x92e000001a007fae */ /* 0x0005e20008921844 */
[----:B-1----:R-:W-:-:S05]  /*f980*/  IMAD.WIDE R24, R4, 0x4, R164 ;  /* 0x0000000404187825 */ /* 0x002fca00078e02a4 */
[----:B------:R1:W-:Y:S01]  /*f990*/  STL.64 [R1+0x1458], R24 ;  /* 0x0014581801007387 */ /* 0x0003e20000100a00 */
[----:B--2---:R-:W-:-:S03]  /*f9a0*/  IMAD.WIDE R26, R4, 0x4, R172 ;  /* 0x00000004041a7825 */ /* 0x004fc600078e02ac */
[----:B------:R1:W-:Y:S04]  /*f9b0*/  LDGSTS.E [R3+-0x6ce00], desc[UR4][R24.64], P1 ;  /* 0x9320000018037fae */ /* 0x0003e80008921844 */
[----:B------:R-:W-:Y:S01]  /*f9c0*/  LDGSTS.E [R0+-0x6ca00], desc[UR4][R168.64], P1 ;  /* 0x93600000a8007fae */ /* 0x000fe20008921844 */
[----:B------:R-:W-:-:S03]  /*f9d0*/  IMAD.WIDE R164, R4, 0x4, R196 ;  /* 0x0000000404a47825 */ /* 0x000fc600078e02c4 */
[----:B------:R-:W-:Y:S01]  /*f9e0*/  LDGSTS.E [R5+-0x6c600], desc[UR4][R26.64], P1 ;  /* 0x93a000001a057fae */ /* 0x000fe20008921844 */
[----:B-1----:R-:W-:-:S03]  /*f9f0*/  IMAD.WIDE R24, R4, 0x4, R176 ;  /* 0x0000000404187825 */ /* 0x002fc600078e02b0 */
[----:B------:R-:W-:Y:S01]  /*fa00*/  STL.64 [R1+0x14d0], R26 ;  /* 0x0014d01a01007387 */ /* 0x000fe20000100a00 */
[----:B------:R-:W-:-:S03]  /*fa10*/  IMAD.WIDE R176, R4, 0x4, R192 ;  /* 0x0000000404b07825 */ /* 0x000fc600078e02c0 */
[----:B------:R1:W-:Y:S01]  /*fa20*/  LDGSTS.E [R3+-0x6c200], desc[UR4][R24.64], P1 ;  /* 0x93e0000018037fae */ /* 0x0003e20008921844 */
[----:B------:R-:W-:-:S03]  /*fa30*/  IMAD.WIDE R160, R4, 0x4, R200 ;  /* 0x0000000404a07825 */ /* 0x000fc600078e02c8 */
[----:B------:R-:W-:Y:S01]  /*fa40*/  LDGSTS.E [R0+-0x6be00], desc[UR4][R180.64], P1 ;  /* 0x94200000b4007fae */ /* 0x000fe20008921844 */
[----:B------:R-:W-:-:S03]  /*fa50*/  IMAD.WIDE R172, R4, 0x4, R204 ;  /* 0x0000000404ac7825 */ /* 0x000fc600078e02cc */
[----:B------:R1:W-:Y:S04]  /*fa60*/  STL.64 [R1+0x14b0], R24 ;  /* 0x0014b01801007387 */ /* 0x0003e80000100a00 */
[----:B------:R-:W-:Y:S01]  /*fa70*/  LDGSTS.E [R3+-0x6ba00], desc[UR4][R184.64], P1 ;  /* 0x94600000b8037fae */ /* 0x000fe20008921844 */
[----:B------:R-:W-:-:S03]  /*fa80*/  IMAD.WIDE R156, R4, 0x4, R212 ;  /* 0x00000004049c7825 */ /* 0x000fc600078e02d4 */
[----:B------:R-:W-:Y:S01]  /*fa90*/  LDGSTS.E [R5+-0x6b600], desc[UR4][R188.64], P1 ;  /* 0x94a00000bc057fae */ /* 0x000fe20008921844 */
[----:B-1----:R-:W-:-:S03]  /*faa0*/  IMAD.WIDE R24, R4, 0x4, R208 ;  /* 0x0000000404187825 */ /* 0x002fc600078e02d0 */
[----:B------:R-:W-:Y:S04]  /*fab0*/  LDGSTS.E [R0+-0x6b200], desc[UR4][R176.64], P1 ;  /* 0x94e00000b0007fae */ /* 0x000fe80008921844 */
[----:B------:R-:W-:Y:S01]  /*fac0*/  LDGSTS.E [R3+-0x6ae00], desc[UR4][R164.64], P1 ;  /* 0x95200000a4037fae */ /* 0x000fe20008921844 */
[----:B------:R-:W-:-:S03]  /*fad0*/  IMAD.WIDE R152, R4, 0x4, R216 ;  /* 0x0000000404987825 */ /* 0x000fc600078e02d8 */
[----:B------:R-:W-:Y:S01]  /*fae0*/  LDGSTS.E [R0+-0x6aa00], desc[UR4][R160.64], P1 ;  /* 0x95600000a0007fae */ /* 0x000fe20008921844 */
[----:B------:R-:W-:-:S03]  /*faf0*/  IMAD.WIDE R26, R4, 0x4, R220 ;  /* 0x00000004041a7825 */ /* 0x000fc600078e02dc */
[----:B------:R-:W-:Y:S04]  /*fb00*/  LDGSTS.E [R5+-0x6a600], desc[UR4][R172.64], P1 ;  /* 0x95a00000ac057fae */ /* 0x000fe80008921844 */
[----:B------:R1:W-:Y:S04]  /*fb10*/  STL.64 [R1+0x14a8], R24 ;  /* 0x0014a81801007387 */ /* 0x0003e80000100a00 */
[----:B------:R1:W-:Y:S01]  /*fb20*/  LDGSTS.E [R3+-0x6a200], desc[UR4][R24.64], P1 ;  /* 0x95e0000018037fae */ /* 0x0003e20008921844 */
[----:B------:R-:W-:-:S03]  /*fb30*/  IMAD.WIDE R28, R4, 0x4, R228 ;  /* 0x00000004041c7825 */ /* 0x000fc600078e02e4 */
[----:B------:R-:W-:Y:S04]  /*fb40*/  LDGSTS.E [R0+-0x69e00], desc[UR4][R156.64], P1 ;  /* 0x962000009c007fae */ /* 0x000fe80008921844 */
[----:B------:R-:W-:Y:S01]  /*fb50*/  LDGSTS.E [R3+-0x69a00], desc[UR4][R152.64], P1 ;  /* 0x9660000098037fae */ /* 0x000fe20008921844 */
[----:B-1----:R-:W-:-:S03]  /*fb60*/  IMAD.WIDE R24, R4, 0x4, R224 ;  /* 0x0000000404187825 */ /* 0x002fc600078e02e0 */
[----:B------:R1:W-:Y:S04]  /*fb70*/  STL.64 [R1+0x14a0], R26 ;  /* 0x0014a01a01007387 */ /* 0x0003e80000100a00 */
[----:B------:R1:W-:Y:S04]  /*fb80*/  LDGSTS.E [R5+-0x69600], desc[UR4][R26.64], P1 ;  /* 0x96a000001a057fae */ /* 0x0003e80008921844 */
[----:B------:R2:W-:Y:S04]  /*fb90*/  STL.64 [R1+0x1498], R24 ;  /* 0x0014981801007387 */ /* 0x0005e80000100a00 */
[----:B------:R2:W-:Y:S01]  /*fba0*/  LDGSTS.E [R0+-0x69200], desc[UR4][R24.64], P1 ;  /* 0x96e0000018007fae */ /* 0x0005e20008921844 */
[----:B-1----:R-:W-:-:S03]  /*fbb0*/  IMAD.WIDE R26, R4, 0x4, R232 ;  /* 0x00000004041a7825 */ /* 0x002fc600078e02e8 */
[----:B------:R1:W-:Y:S01]  /*fbc0*/  STL.64 [R1+0x1450], R28 ;  /* 0x0014501c01007387 */ /* 0x0003e20000100a00 */
[----:B--2---:R-:W-:-:S03]  /*fbd0*/  IMAD.WIDE R24, R4, 0x4, R236 ;  /* 0x0000000404187825 */ /* 0x004fc600078e02ec */
[----:B------:R2:W-:Y:S04]  /*fbe0*/  STL.64 [R1+0x1448], R26 ;  /* 0x0014481a01007387 */ /* 0x0005e80000100a00 */
[----:B------:R3:W-:Y:S04]  /*fbf0*/  STL.64 [R1+0x1490], R24 ;  /* 0x0014901801007387 */ /* 0x0007e80000100a00 */
[----:B------:R4:W-:Y:S04]  /*fc00*/  STL [R1+0xc00], RZ ;  /* 0x000c00ff01007387 */ /* 0x0009e80000100800 */
        /* <DEDUP_REMOVED lines=767> */
[----:B------:R4:W-:Y:S04]  /*12c00*/  STL [R1], RZ ;  /* 0x000000ff01007387 */ /* 0x0009e80000100800 */
        /* <DEDUP_REMOVED lines=126> */
[----:B------:R4:W-:Y:S01]  /*133f0*/  STL [R1+0x1fc], RZ ;  /* 0x0001fcff01007387 */ /* 0x0009e20000100800 */
[----:B------:R-:W4:Y:S01]  /*13400*/  S2R R197, SR_TID.X ;  /* 0x0000000000c57919 */ /* 0x000f220000002100 */
[----:B------:R-:W-:Y:S01]  /*13410*/  ISETP.GE.AND P0, PT, R252, 0x40, PT ;  /* 0x00000040fc00780c */ /* 0x000fe20003f06270 */
[----:B------:R-:W-:-:S02]  /*13420*/  VIADD R9, R9, 0x100000 ;  /* 0x0010000009097836 */ /* 0x000fc40000000000 */
[----:B------:R-:W-:Y:S01]  /*13430*/  IMAD.WIDE R10, R4, 0x4, R10 ;  /* 0x00000004040a7825 */ /* 0x000fe200078e020a */
[----:B------:R1:W-:Y:S04]  /*13440*/  LDGSTS.E [R3+-0x68e00], desc[UR4][R28.64], P1 ;  /* 0x972000001c037fae */ /* 0x0003e80008921844 */
[----:B------:R2:W-:Y:S04]  /*13450*/  LDGSTS.E [R0+-0x68a00], desc[UR4][R26.64], P1 ;  /* 0x976000001a007fae */ /* 0x0005e80008921844 */
[----:B------:R3:W-:Y:S04]  /*13460*/  LDGSTS.E [R5+-0x68600], desc[UR4][R24.64], P1 ;  /* 0x97a0000018057fae */ /* 0x0007e80008921844 */
[----:B------:R4:W-:Y:S01]  /*13470*/  LDGSTS.E [R9+-0x68200], desc[UR4][R10.64], P1 ;  /* 0x97e000000a097fae */ /* 0x0009e20008921844 */
[----:B-1----:R-:W-:-:S03]  /*13480*/  CS2R R28, SRZ ;  /* 0x00000000001c7805 */ /* 0x002fc6000001ff00 */
[----:B------:R-:W0:Y:S01]  /*13490*/  LDGDEPBAR ;  /* 0x00000000000079af */ /* 0x000e220000000000 */
[----:B--2---:R-:W-:Y:S02]  /*134a0*/  CS2R R26, SRZ ;  /* 0x00000000001a7805 */ /* 0x004fe4000001ff00 */
[----:B------:R-:W-:Y:S02]  /*134b0*/  CS2R R30, SRZ ;  /* 0x00000000001e7805 */ /* 0x000fe4000001ff00 */
[----:B------:R-:W-:Y:S02]  /*134c0*/  CS2R R32, SRZ ;  /* 0x0000000000207805 */ /* 0x000fe4000001ff00 */
[----:B---3--:R-:W-:Y:S02]  /*134d0*/  CS2R R24, SRZ ;  /* 0x0000000000187805 */ /* 0x008fe4000001ff00 */
[----:B------:R-:W-:Y:S02]  /*134e0*/  CS2R R34, SRZ ;  /* 0x0000000000227805 */ /* 0x000fe4000001ff00 */
[----:B------:R-:W-:-:S02]  /*134f0*/  CS2R R36, SRZ ;  /* 0x0000000000247805 */ /* 0x000fc4000001ff00 */
[----:B------:R-:W-:Y:S02]  /*13500*/  CS2R R38, SRZ ;  /* 0x0000000000267805 */ /* 0x000fe4000001ff00 */
[----:B------:R-:W-:Y:S02]  /*13510*/  CS2R R40, SRZ ;  /* 0x0000000000287805 */ /* 0x000fe4000001ff00 */
[----:B------:R-:W-:Y:S02]  /*13520*/  CS2R R42, SRZ ;  /* 0x00000000002a7805 */ /* 0x000fe4000001ff00 */
[----:B------:R-:W-:Y:S02]  /*13530*/  CS2R R44, SRZ ;  /* 0x00000000002c7805 */ /* 0x000fe4000001ff00 */
        /* <DEDUP_REMOVED lines=52> */
[----:B------:R-:W-:Y:S01]  /*13880*/  CS2R R150, SRZ ;  /* 0x0000000000967805 */ /* 0x000fe2000001ff00 */
[----:B----4-:R-:W-:Y:S06]  /*13890*/  @!P0 BRA `(.L_x_0) ;  /* 0x0000017000f08947 */ /* 0x010fec0003800000 */
[----:B------:R-:W2:Y:S04]  /*138a0*/  LDL.LU.64 R212, [R1+0xe40] ;  /* 0x000e400001d47983 */ /* 0x000ea80000300a00 */
[----:B------:R-:W3:Y:S04]  /*138b0*/  LDL.LU.64 R228, [R1+0xe48] ;  /* 0x000e480001e47983 */ /* 0x000ee80000300a00 */
[----:B------:R-:W4:Y:S04]  /*138c0*/  LDL.LU.64 R208, [R1+0xe50] ;  /* 0x000e500001d07983 */ /* 0x000f280000300a00 */
        /* <DEDUP_REMOVED lines=8> */
[----:B--2---:R1:W-:Y:S01]  /*13950*/  STL [R1+0xe40], R212 ;  /* 0x000e40d401007387 */ /* 0x0043e20000100800 */
[----:B------:R-:W-:-:S03]  /*13960*/  IMAD.MOV.U32 R0, RZ, RZ, R213 ;  /* 0x000000ffff007224 */ /* 0x000fc600078e00d5 */
[----:B-1----:R-:W2:Y:S04]  /*13970*/  LDL.LU.64 R212, [R1+0xe98] ;  /* 0x000e980001d47983 */ /* 0x002ea80000300a00 */
[----:B------:R1:W-:Y:S04]  /*13980*/  STL [R1+0xe3c], R0 ;  /* 0x000e3c0001007387 */ /* 0x0003e80000100800 */
[----:B---3--:R3:W-:Y:S01]  /*13990*/  STL [R1+0xe48], R228 ;  /* 0x000e48e401007387 */ /* 0x0087e20000100800 */
[----:B-1----:R-:W-:-:S03]  /*139a0*/  IMAD.MOV.U32 R0, RZ, RZ, R229 ;  /* 0x000000ffff007224 */ /* 0x002fc600078e00e5 */
[----:B---3--:R-:W3:Y:S04]  /*139b0*/  LDL.LU.64 R228, [R1+0xea0] ;  /* 0x000ea00001e47983 */ /* 0x008ee80000300a00 */
[----:B------:R1:W-:Y:S04]  /*139c0*/  STL [R1+0xe44], R0 ;  /* 0x000e440001007387 */ /* 0x0003e80000100800 */
[----:B----4-:R4:W-:Y:S01]  /*139d0*/  STL [R1+0xe50], R208 ;  /* 0x000e50d001007387 */ /* 0x0109e20000100800 */
[----:B-1----:R-:W-:-:S03]  /*139e0*/  IMAD.MOV.U32 R0, RZ, RZ, R209 ;  /* 0x000000ffff007224 */ /* 0x002fc600078e00d1 */
[----:B----4-:R-:W4:Y:S04]  /*139f0*/  LDL.LU.64 R208, [R1+0xea8] ;  /* 0x000ea80001d07983 */ /* 0x010f280000300a00 */
[----:B------:R1:W-:Y:S04]  /*13a00*/  STL [R1+0xe4c], R0 ;  /* 0x000e4c0001007387 */ /* 0x0003e80000100800 */
[----:B------:R1:W-:Y:S02]  /*13a10*/  STL [R1+0xe58], R204 ;  /* 0x000e58cc01007387 */ /* 0x0003e40000100800 */
[----:B-1----:R-:W-:-:S02]  /*13a20*/  IMAD.MOV.U32 R0, RZ, RZ, R205 ;  /* 0x000000ffff007224 */ /* 0x002fc400078e00cd */
[----:B------:R-:W4:Y:S04]  /*13a30*/  LDL.LU.64 R204, [R1+0xeb0] ;  /* 0x000eb00001cc7983 */ /* 0x000f280000300a00 */
        /* <DEDUP_REMOVED lines=29> */
[----:B--2---:R2:W-:Y:S01]  /*13c10*/  STL [R1+0xe98], R212 ;  /* 0x000e98d401007387 */ /* 0x0045e20000100800 */
[----:B-1----:R-:W-:-:S03]  /*13c20*/  IMAD.MOV.U32 R0, RZ, RZ, R213 ;  /* 0x000000ffff007224 */ /* 0x002fc600078e00d5 */
[----:B--2---:R-:W2:Y:S04]  /*13c30*/  LDL.LU.64 R212, [R1+0xef0] ;  /* 0x000ef00001d47983 */ /* 0x004ea80000300a00 */
[----:B------:R1:W-:Y:S04]  /*13c40*/  STL [R1+0xe94], R0 ;  /* 0x000e940001007387 */ /* 0x0003e80000100800 */
[----:B---3--:R-:W-:Y:S04]  /*13c50*/  STL [R1+0xea0], R228 ;  /* 0x000ea0e401007387 */ /* 0x008fe80000100800 */
[----:B------:R-:W3:Y:S01]  /*13c60*/  LDL.LU.64 R150, [R1+0xef8] ;  /* 0x000ef80001967983 */ /* 0x000ee20000300a00 */
[----:B-1----:R-:W-:-:S05]  /*13c70*/  IMAD.MOV.U32 R0, RZ, RZ, R229 ;  /* 0x000000ffff007224 */ /* 0x002fca00078e00e5 */
        /* <DEDUP_REMOVED lines=9> */
[----:B------:R-:W-:Y:S04]  /*13d10*/  STL [R1+0xeb8], R224 ;  /* 0x000eb8e001007387 */ /* 0x000fe80000100800 */
[----:B------:R-:W4:Y:S01]  /*13d20*/  LDL.LU.64 R228, [R1+0xf10] ;  /* 0x000f100001e47983 */ /* 0x000f220000300a00 */
[----:B-1----:R-:W-:-:S05]  /*13d30*/  IMAD.MOV.U32 R0, RZ, RZ, R225 ;  /* 0x000000ffff007224 */ /* 0x002fca00078e00e1 */
[----:B------:R1:W-:Y:S02]  /*13d40*/  STL [R1+0xeb4], R0 ;  /* 0x000eb40001007387 */ /* 0x0003e40000100800 */
[----:B-1----:R-:W-:Y:S02]  /*13d50*/  IMAD.MOV.U32 R0, RZ, RZ, R201 ;  /* 0x000000ffff007224 */ /* 0x002fe400078e00c9 */
[----:B------:R1:W-:Y:S04]  /*13d60*/  STL [R1+0xec0], R200 ;  /* 0x000ec0c801007387 */ /* 0x0003e80000100800 */
[----:B-1----:R-:W4:Y:S04]  /*13d70*/  LDL.LU.64 R200, [R1+0xf18] ;  /* 0x000f180001c87983 */ /* 0x002f280000300a00 */
[----:B------:R1:W-:Y:S04]  /*13d80*/  STL [R1+0xebc], R0 ;  /* 0x000ebc0001007387 */ /* 0x0003e80000100800 */
[----:B------:R-:W-:Y:S04]  /*13d90*/  STL [R1+0xec8], R220 ;  /* 0x000ec8dc01007387 */ /* 0x000fe80000100800 */
[----:B------:R-:W4:Y:S01]  /*13da0*/  LDL.LU.64 R224, [R1+0xf20] ;  /* 0x000f200001e07983 */ /* 0x000f220000300a00 */
[----:B-1----:R-:W-:-:S05]  /*13db0*/  IMAD.MOV.U32 R0, RZ, RZ, R221 ;  /* 0x000000ffff007224 */ /* 0x002fca00078e00dd */
[----:B------:R1:W-:Y:S04]  /*13dc0*/  STL [R1+0xec4], R0 ;  /* 0x000ec40001007387 */ /* 0x0003e80000100800 */
[----:B------:R1:W-:Y:S02]  /*13dd0*/  STL [R1+0xed0], R236 ;  /* 0x000ed0ec01007387 */ /* 0x0003e40000100800 */
[----:B-1----:R-:W-:Y:S02]  /*13de0*/  IMAD.MOV.U32 R0, RZ, RZ, R237 ;  /* 0x000000ffff007224 */ /* 0x002fe400078e00ed */
[----:B------:R-:W4:Y:S04]  /*13df0*/  LDL.LU.64 R220, [R1+0xf28] ;  /* 0x000f280001dc7983 */ /* 0x000f280000300a00 */
[----:B------:R-:W-:Y:S04]  /*13e00*/  STL [R1+0xed8], R216 ;  /* 0x000ed8d801007387 */ /* 0x000fe80000100800 */
[----:B------:R1:W-:Y:S04]  /*13e10*/  STL [R1+0xecc], R0 ;  /* 0x000ecc0001007387 */ /* 0x0003e80000100800 */
[----:B------:R-:W4:Y:S01]  /*13e20*/  LDL.LU.64 R236, [R1+0xf30] ;  /* 0x000f300001ec7983 */ /* 0x000f220000300a00 */
[----:B-1----:R-:W-:-:S03]  /*13e30*/  IMAD.MOV.U32 R0, RZ, RZ, R217 ;  /* 0x000000ffff007224 */ /* 0x002fc600078e00d9 */
        /* <DEDUP_REMOVED lines=8> */
[----:B--2---:R-:W-:Y:S04]  /*13ec0*/  STL [R1+0xef0], R212 ;  /* 0x000ef0d401007387 */ /* 0x004fe80000100800 */
[----:B------:R1:W-:Y:S04]  /*13ed0*/  STL [R1+0xee4], R0 ;  /* 0x000ee40001007387 */ /* 0x0003e80000100800 */
[----:B------:R-:W2:Y:S01]  /*13ee0*/  LDL.LU.64 R232, [R1+0xf48] ;  /* 0x000f480001e87983 */ /* 0x000ea20000300a00 */
[----:B-1----:R-:W-:-:S03]  /*13ef0*/  IMAD.MOV.U32 R0, RZ, RZ, R213 ;  /* 0x000000ffff007224 */ /* 0x002fc600078e00d5 */
[----:B---3--:R-:W-:Y:S04]  /*13f00*/  STL [R1+0xef8], R150 ;  /* 0x000ef89601007387 */ /* 0x008fe80000100800 */
[----:B------:R1:W-:Y:S04]  /*13f10*/  STL [R1+0xeec], R0 ;  /* 0x000eec0001007387 */ /* 0x0003e80000100800 */
[----:B------:R-:W3:Y:S01]  /*13f20*/  LDL.LU.64 R212, [R1+0xf50] ;  /* 0x000f500001d47983 */ /* 0x000ee20000300a00 */
[----:B-1----:R-:W-:-:S03]  /*13f30*/  IMAD.MOV.U32 R0, RZ, RZ, R151 ;  /* 0x000000ffff007224 */ /* 0x002fc600078e0097 */
[----:B----4-:R-:W-:Y:S04]  /*13f40*/  STL [R1+0xf00], R208 ;  /* 0x000f00d001007387 */ /* 0x010fe80000100800 */
[----:B------:R1:W-:Y:S02]  /*13f50*/  STL [R1+0xef4], R0 ;  /* 0x000ef40001007387 */ /* 0x0003e40000100800 */
[----:B-1----:R-:W-:Y:S02]  /*13f60*/  IMAD.MOV.U32 R0, RZ, RZ, R209 ;  /* 0x000000ffff007224 */ /* 0x002fe400078e00d1 */
        /* <DEDUP_REMOVED lines=25> */
[----:B------:R1:W-:Y:S02]  /*14100*/  STL [R1+0xf2c], R0 ;  /* 0x000f2c0001007387 */ /* 0x0003e40000100800 */
[----:B-1----:R-:W-:Y:S02]  /*14110*/  IMAD.MOV.U32 R0, RZ, RZ, R217 ;  /* 0x000000ffff007224 */ /* 0x002fe400078e00d9 */
[----:B------:R-:W4:Y:S04]  /*14120*/  LDL.LU.64 R216, [R1+0xf88] ;  /* 0x000f880001d87983 */ /* 0x000f280000300a00 */
[----:B------:R1:W-:Y:S04]  /*14130*/  STL [R1+0xf34], R0 ;  /* 0x000f340001007387 */ /* 0x0003e80000100800 */
[----:B------:R1:W-:Y:S02]  /*14140*/  STL [R1+0xf40], R192 ;  /* 0x000f40c001007387 */ /* 0x0003e40000100800 */
[----:B-1----:R-:W-:-:S02]  /*14150*/  IMAD.MOV.U32 R0, RZ, RZ, R193 ;  /* 0x000000ffff007224 */ /* 0x002fc400078e00c1 */
[----:B------:R-:W4:Y:S04]  /*14160*/  LDL.LU.64 R192, [R1+0xf90] ;  /* 0x000f900001c07983 */ /* 0x000f280000300a00 */
[----:B------:R2:W-:Y:S02]  /*14170*/  STL [R1+0xf3c], R0 ;  /* 0x000f3c0001007387 */ /* 0x0005e40000100800 */
[----:B--2---:R-:W-:Y:S02]  /*14180*/  IMAD.MOV.U32 R0, RZ, RZ, R233 ;  /* 0x000000ffff007224 */ /* 0x004fe400078e00e9 */
[----:B------:R-:W-:Y:S04]  /*14190*/  STL [R1+0xf48], R232 ;  /* 0x000f48e801007387 */ /* 0x000fe80000100800 */
[----:B------:R-:W2:Y:S04]  /*141a0*/  LDL.LU.64 R148, [R1+0xf98] ;  /* 0x000f980001947983 */ /* 0x000ea80000300a00 */
[----:B------:R1:W-:Y:S04]  /*141b0*/  STL [R1+0xf44], R0 ;  /* 0x000f440001007387 */ /* 0x0003e80000100800 */
[----:B---3--:R-:W-:Y:S04]  /*141c0*/  STL [R1+0xf50], R212 ;  /* 0x000f50d401007387 */ /* 0x008fe80000100800 */
[----:B------:R-:W3:Y:S01]  /*141d0*/  LDL.LU.64 R150, [R1+0xfa0] ;  /* 0x000fa00001967983 */ /* 0x000ee20000300a00 */
[----:B-1----:R-:W-:-:S03]  /*141e0*/  IMAD.MOV.U32 R0, RZ, RZ, R213 ;  /* 0x000000ffff007224 */ /* 0x002fc600078e00d5 */
[----:B------:R-:W3:Y:S04]  /*141f0*/  LDL.LU.64 R236, [R1+0xfa8] ;  /* 0x000fa80001ec7983 */ /* 0x000ee80000300a00 */
[----:B------:R1:W-:Y:S04]  /*14200*/  STL [R1+0xf4c], R0 ;  /* 0x000f4c0001007387 */ /* 0x0003e80000100800 */
[----:B----4-:R4:W-:Y:S01]  /*14210*/  STL [R1+0xf58], R208 ;  /* 0x000f58d001007387 */ /* 0x0109e20000100800 */
[----:B-1----:R-:W-:-:S03]  /*14220*/  IMAD.MOV.U32 R0, RZ, RZ, R209 ;  /* 0x000000ffff007224 */ /* 0x002fc600078e00d1 */
[----:B------:R-:W3:Y:S04]  /*14230*/  LDL.LU.64 R212, [R1+0xfb0] ;  /* 0x000fb00001d47983 */ /* 0x000ee80000300a00 */
[----:B------:R-:W-:Y:S04]  /*14240*/  STL [R1+0xf60], R204 ;  /* 0x000f60cc01007387 */ /* 0x000fe80000100800 */
[----:B------:R1:W-:Y:S04]  /*14250*/  STL [R1+0xf54], R0 ;  /* 0x000f540001007387 */ /* 0x0003e80000100800 */
[----:B----4-:R-:W4:Y:S01]  /*14260*/  LDL.LU.64 R208, [R1+0xfb8] ;  /* 0x000fb80001d07983 */ /* 0x010f220000300a00 */
        /* <DEDUP_REMOVED lines=9> */
[----:B------:R-:W4:Y:S04]  /*14300*/  LDL.LU.64 R200, [R1+0xfd0] ;  /* 0x000fd00001c87983 */ /* 0x000f280000300a00 */
[----:B------:R1:W-:Y:S04]  /*14310*/  STL [R1+0xf6c], R0 ;  /* 0x000f6c0001007387 */ /* 0x0003e80000100800 */
        /* <DEDUP_REMOVED lines=19> */
[----:B---3--:R-:W-:Y:S04]  /*14450*/  STL [R1+0xfa0], R150 ;  /* 0x000fa09601007387 */ /* 0x008fe80000100800 */
[----:B------:R1:W-:Y:S04]  /*14460*/  STL [R1+0xf94], R0 ;  /* 0x000f940001007387 */ /* 0x0003e80000100800 */
[----:B------:R-:W-:Y:S01]  /*14470*/  STL [R1+0xfa8], R236 ;  /* 0x000fa8ec01007387 */ /* 0x000fe20000100800 */
[----:B-1----:R-:W-:-:S05]  /*14480*/  IMAD.MOV.U32 R0, RZ, RZ, R151 ;  /* 0x000000ffff007224 */ /* 0x002fca00078e0097 */
[----:B------:R1:W-:Y:S02]  /*14490*/  STL [R1+0xf9c], R0 ;  /* 0x000f9c0001007387 */ /* 0x0003e40000100800 */
[----:B-1----:R-:W-:Y:S02]  /*144a0*/  IMAD.MOV.U32 R0, RZ, RZ, R237 ;  /* 0x000000ffff007224 */ /* 0x002fe400078e00ed */
[----:B------:R-:W-:Y:S04]  /*144b0*/  STL [R1+0xfb0], R212 ;  /* 0x000fb0d401007387 */ /* 0x000fe80000100800 */
[----:B------:R1:W-:Y:S02]  /*144c0*/  STL [R1+0xfa4], R0 ;  /* 0x000fa40001007387 */ /* 0x0003e40000100800 */
[----:B-1----:R-:W-:-:S02]  /*144d0*/  IMAD.MOV.U32 R0, RZ, RZ, R213 ;  /* 0x000000ffff007224 */ /* 0x002fc400078e00d5 */
[----:B------:R-:W2:Y:S04]  /*144e0*/  LDL.LU.64 R212, [R1+0xe10] ;  /* 0x000e100001d47983 */ /* 0x000ea80000300a00 */
[----:B------:R1:W-:Y:S04]  /*144f0*/  STL [R1+0xfac], R0 ;  /* 0x000fac0001007387 */ /* 0x0003e80000100800 */
[----:B----4-:R3:W-:Y:S01]  /*14500*/  STL [R1+0xfb8], R208 ;  /* 0x000fb8d001007387 */ /* 0x0107e20000100800 */
[----:B-1----:R-:W-:-:S03]  /*14510*/  IMAD.MOV.U32 R0, RZ, RZ, R209 ;  /* 0x000000ffff007224 */ /* 0x002fc600078e00d1 */
[----:B---3--:R-:W3:Y:S04]  /*14520*/  LDL.LU.64 R208, [R1+0xe30] ;  /* 0x000e300001d07983 */ /* 0x008ee80000300a00 */
[----:B------:R1:W-:Y:S04]  /*14530*/  STL [R1+0xfb4], R0 ;  /* 0x000fb40001007387 */ /* 0x0003e80000100800 */
[----:B------:R4:W-:Y:S01]  /*14540*/  STL [R1+0xfc0], R204 ;  /* 0x000fc0cc01007387 */ /* 0x0009e20000100800 */
[----:B-1----:R-:W-:-:S03]  /*14550*/  IMAD.MOV.U32 R0, RZ, RZ, R205 ;  /* 0x000000ffff007224 */ /* 0x002fc600078e00cd */
[----:B----4-:R-:W4:Y:S04]  /*14560*/  LDL.LU.64 R204, [R1+0xe28] ;  /* 0x000e280001cc7983 */ /* 0x010f280000300a00 */
[----:B------:R1:W-:Y:S04]  /*14570*/  STL [R1+0xfbc], R0 ;  /* 0x000fbc0001007387 */ /* 0x0003e80000100800 */
[----:B------:R-:W-:Y:S01]  /*14580*/  STL [R1+0xfc8], R232 ;  /* 0x000fc8e801007387 */ /* 0x000fe20000100800 */
[----:B-1----:R-:W-:-:S03]  /*14590*/  IMAD.MOV.U32 R0, RZ, RZ, R233 ;  /* 0x000000ffff007224 */ /* 0x002fc600078e00e9 */
[----:B------:R-:W-:Y:S04]  /*145a0*/  STL [R1+0xfd0], R200 ;  /* 0x000fd0c801007387 */ /* 0x000fe80000100800 */
[----:B------:R1:W-:Y:S02]  /*145b0*/  STL [R1+0xfc4], R0 ;  /* 0x000fc40001007387 */ /* 0x0003e40000100800 */
[----:B-1----:R-:W-:Y:S02]  /*145c0*/  IMAD.MOV.U32 R0, RZ, RZ, R201 ;  /* 0x000000ffff007224 */ /* 0x002fe400078e00c9 */
[----:B------:R-:W-:Y:S04]  /*145d0*/  STL [R1+0xfd8], R228 ;  /* 0x000fd8e401007387 */ /* 0x000fe80000100800 */
[----:B------:R1:W-:Y:S04]  /*145e0*/  STL [R1+0xfcc], R0 ;  /* 0x000fcc0001007387 */ /* 0x0003e80000100800 */
[----:B------:R-:W4:Y:S01]  /*145f0*/  LDL.LU.64 R200, [R1+0x1030] ;  /* 0x0010300001c87983 */ /* 0x000f220000300a00 */
[----:B-1----:R-:W-:-:S03]  /*14600*/  IMAD.MOV.U32 R0, RZ, RZ, R229 ;  /* 0x000000ffff007224 */ /* 0x002fc600078e00e5 */
[----:B------:R-:W-:Y:S04]  /*14610*/  STL [R1+0xfe0], R224 ;  /* 0x000fe0e001007387 */ /* 0x000fe80000100800 */
[----:B------:R1:W-:Y:S04]  /*14620*/  STL [R1+0xfd4], R0 ;  /* 0x000fd40001007387 */ /* 0x0003e80000100800 */
[----:B------:R-:W-:Y:S01]  /*14630*/  STL [R1+0xfe8], R220 ;  /* 0x000fe8dc01007387 */ /* 0x000fe20000100800 */
[----:B-1----:R-:W-:-:S05]  /*14640*/  IMAD.MOV.U32 R0, RZ, RZ, R225 ;  /* 0x000000ffff007224 */ /* 0x002fca00078e00e1 */
[----:B------:R1:W-:Y:S04]  /*14650*/  STL [R1+0xfdc], R0 ;  /* 0x000fdc0001007387 */ /* 0x0003e80000100800 */
[----:B------:R-:W4:Y:S01]  /*14660*/  LDL.LU.64 R228, [R1+0x1040] ;  /* 0x0010400001e47983 */ /* 0x000f220000300a00 */
[----:B-1----:R-:W-:-:S05]  /*14670*/  IMAD.MOV.U32 R0, RZ, RZ, R221 ;  /* 0x000000ffff007224 */ /* 0x002fca00078e00dd */
[----:B------:R1:W-:Y:S04]  /*14680*/  STL [R1+0xfe4], R0 ;  /* 0x000fe40001007387 */ /* 0x0003e80000100800 */
[----:B------:R-:W-:Y:S04]  /*14690*/  STL [R1+0xff0], R216 ;  /* 0x000ff0d801007387 */ /* 0x000fe80000100800 */
[----:B------:R-:W4:Y:S01]  /*146a0*/  LDL.LU.64 R220, [R1+0x1048] ;  /* 0x0010480001dc7983 */ /* 0x000f220000300a00 */
[----:B-1----:R-:W-:-:S05]  /*146b0*/  IMAD.MOV.U32 R0, RZ, RZ, R217 ;  /* 0x000000ffff007224 */ /* 0x002fca00078e00d9 */
[----:B------:R1:W-:Y:S04]  /*146c0*/  STL [R1+0xfec], R0 ;  /* 0x000fec0001007387 */ /* 0x0003e80000100800 */
[----:B------:R1:W-:Y:S04]  /*146d0*/  STL [R1+0xff8], R192 ;  /* 0x000ff8c001007387 */ /* 0x0003e80000100800 */
[----:B------:R-:W4:Y:S01]  /*146e0*/  LDL.LU.64 R224, [R1+0x1050] ;  /* 0x0010500001e07983 */ /* 0x000f220000300a00 */
[----:B-1----:R-:W-:-:S05]  /*146f0*/  IMAD.MOV.U32 R0, RZ, RZ, R193 ;  /* 0x000000ffff007224 */ /* 0x002fca00078e00c1 */
[----:B------:R2:W-:Y:S04]  /*14700*/  STL [R1+0xff4], R0 ;  /* 0x000ff40001007387 */ /* 0x0005e80000100800 */
[----:B------:R-:W-:Y:S04]  /*14710*/  STL [R1+0x1000], R246 ;  /* 0x001000f601007387 */ /* 0x000fe80000100800 */
[----:B------:R-:W-:Y:S04]  /*14720*/  STL [R1+0xffc], R247 ;  /* 0x000ffcf701007387 */ /* 0x000fe80000100800 */
[----:B------:R-:W4:Y:S04]  /*14730*/  LDL.LU.64 R192, [R1+0x1058] ;  /* 0x0010580001c07983 */ /* 0x000f280000300a00 */
[----:B------:R-:W-:Y:S04]  /*14740*/  STL [R1+0x1008], R248 ;  /* 0x001008f801007387 */ /* 0x000fe80000100800 */
[----:B------:R-:W-:Y:S04]  /*14750*/  STL [R1+0x1004], R249 ;  /* 0x001004f901007387 */ /* 0x000fe80000100800 */
[----:B------:R-:W4:Y:S01]  /*14760*/  LDL.LU.64 R216, [R1+0x1060] ;  /* 0x0010600001d87983 */ /* 0x000f220000300a00 */
[----:B--2---:R-:W-:-:S03]  /*14770*/  IMAD.MOV.U32 R0, RZ, RZ, R213 ;  /* 0x000000ffff007224 */ /* 0x004fc600078e00d5 */
[----:B------:R1:W-:Y:S04]  /*14780*/  STL [R1+0x1010], R212 ;  /* 0x001010d401007387 */ /* 0x0003e80000100800 */
[----:B-1----:R-:W2:Y:S04]  /*14790*/  LDL.LU.64 R212, [R1+0x1068] ;  /* 0x0010680001d47983 */ /* 0x002ea80000300a00 */
[----:B------:R1:W-:Y:S04]  /*147a0*/  STL [R1+0x100c], R0 ;  /* 0x00100c0001007387 */ /* 0x0003e80000100800 */
[----:B---3--:R-:W-:Y:S04]  /*147b0*/  STL [R1+0x1018], R208 ;  /* 0x001018d001007387 */ /* 0x008fe80000100800 */
[----:B------:R-:W3:Y:S01]  /*147c0*/  LDL.LU.64 R236, [R1+0x1070] ;  /* 0x0010700001ec7983 */ /* 0x000ee20000300a00 */
[----:B-1----:R-:W-:-:S05]  /*147d0*/  IMAD.MOV.U32 R0, RZ, RZ, R209 ;  /* 0x000000ffff007224 */ /* 0x002fca00078e00d1 */
[----:B------:R1:W-:Y:S04]  /*147e0*/  STL [R1+0x1014], R0 ;  /* 0x0010140001007387 */ /* 0x0003e80000100800 */
[----:B----4-:R4:W-:Y:S01]  /*147f0*/  STL [R1+0x1020], R204 ;  /* 0x001020cc01007387 */ /* 0x0109e20000100800 */
[----:B-1----:R-:W-:-:S03]  /*14800*/  IMAD.MOV.U32 R0, RZ, RZ, R205 ;  /* 0x000000ffff007224 */ /* 0x002fc600078e00cd */
[----:B------:R-:W3:Y:S04]  /*14810*/  LDL.LU.64 R208, [R1+0x1078] ;  /* 0x0010780001d07983 */ /* 0x000ee80000300a00 */
[----:B------:R1:W-:Y:S04]  /*14820*/  STL [R1+0x101c], R0 ;  /* 0x00101c0001007387 */ /* 0x0003e80000100800 */
[----:B------:R-:W-:Y:S04]  /*14830*/  STL [R1+0x1028], R244 ;  /* 0x001028f401007387 */ /* 0x000fe80000100800 */
[----:B------:R-:W-:Y:S04]  /*14840*/  STL [R1+0x1024], R245 ;  /* 0x001024f501007387 */ /* 0x000fe80000100800 */
[----:B----4-:R-:W4:Y:S01]  /*14850*/  LDL.LU.64 R204, [R1+0x1080] ;  /* 0x0010800001cc7983 */ /* 0x010f220000300a00 */
[----:B-1----:R-:W-:-:S03]  /*14860*/  IMAD.MOV.U32 R0, RZ, RZ, R201 ;  /* 0x000000ffff007224 */ /* 0x002fc600078e00c9 */
[----:B------:R1:W-:Y:S04]  /*14870*/  STL [R1+0x1030], R200 ;  /* 0x001030c801007387 */ /* 0x0003e80000100800 */
[----:B------:R-:W4:Y:S04]  /*14880*/  LDL.LU.64 R232, [R1+0x1088] ;  /* 0x0010880001e87983 */ /* 0x000f280000300a00 */
[----:B------:R1:W-:Y:S04]  /*14890*/  STL [R1+0x102c], R0 ;  /* 0x00102c0001007387 */ /* 0x0003e80000100800 */
[----:B------:R-:W-:Y:S04]  /*148a0*/  STL [R1+0x1038], R250 ;  /* 0x001038fa01007387 */ /* 0x000fe80000100800 */
[----:B------:R-:W-:Y:S04]  /*148b0*/  STL [R1+0x1034], R251 ;  /* 0x001034fb01007387 */ /* 0x000fe80000100800 */
[----:B-1----:R-:W4:Y:S04]  /*148c0*/  LDL.LU.64 R200, [R1+0x1090] ;  /* 0x0010900001c87983 */ /* 0x002f280000300a00 */
[----:B------:R1:W-:Y:S01]  /*148d0*/  STL [R1+0x1040], R228 ;  /* 0x001040e401007387 */ /* 0x0003e20000100800 */
[----:B------:R-:W-:-:S03]  /*148e0*/  IMAD.MOV.U32 R0, RZ, RZ, R229 ;  /* 0x000000ffff007224 */ /* 0x000fc600078e00e5 */
[----:B-1----:R-:W4:Y:S04]  /*148f0*/  LDL.LU.64 R228, [R1+0x1098] ;  /* 0x0010980001e47983 */ /* 0x002f280000300a00 */
        /* <DEDUP_REMOVED lines=21> */
[----:B---3--:R3:W-:Y:S01]  /*14a50*/  STL [R1+0x1070], R236 ;  /* 0x001070ec01007387 */ /* 0x0087e20000100800 */
[----:B-1----:R-:W-:-:S03]  /*14a60*/  IMAD.MOV.U32 R0, RZ, RZ, R237 ;  /* 0x000000ffff007224 */ /* 0x002fc600078e00ed */
[----:B---3--:R-:W3:Y:S04]  /*14a70*/  LDL.LU.64 R236, [R1+0x10c8] ;  /* 0x0010c80001ec7983 */ /* 0x008ee80000300a00 */
[----:B------:R1:W-:Y:S04]  /*14a80*/  STL [R1+0x106c], R0 ;  /* 0x00106c0001007387 */ /* 0x0003e80000100800 */
[----:B------:R1:W-:Y:S02]  /*14a90*/  STL [R1+0x1078], R208 ;  /* 0x001078d001007387 */ /* 0x0003e40000100800 */
[----:B-1----:R-:W-:-:S02]  /*14aa0*/  IMAD.MOV.U32 R0, RZ, RZ, R209 ;  /* 0x000000ffff007224 */ /* 0x002fc400078e00d1 */
[----:B------:R-:W3:Y:S04]  /*14ab0*/  LDL.LU.64 R208, [R1+0x10d0] ;  /* 0x0010d00001d07983 */ /* 0x000ee80000300a00 */
        /* <DEDUP_REMOVED lines=34> */
[----:B------:R1:W-:Y:S04]  /*14ce0*/  STL [R1+0x10c0], R212 ;  /* 0x0010c0d401007387 */ /* 0x0003e80000100800 */
[----:B-1----:R-:W2:Y:S04]  /*14cf0*/  LDL.LU.64 R212, [R1+0x1118] ;  /* 0x0011180001d47983 */ /* 0x002ea80000300a00 */
        /* <DEDUP_REMOVED lines=43> */
[----:B------:R-:W4:Y:S04]  /*14fb0*/  LDL.LU.64 R224, [R1+0x1170] ;  /* 0x0011700001e07983 */ /* 0x000f280000300a00 */
[----:B---3--:R-:W-:Y:S04]  /*14fc0*/  STL [R1+0x1120], R236 ;  /* 0x001120ec01007387 */ /* 0x008fe80000100800 */
[----:B------:R1:W-:Y:S04]  /*14fd0*/  STL [R1+0x1114], R0 ;  /* 0x0011140001007387 */ /* 0x0003e80000100800 */
[----:B--2---:R-:W2:Y:S01]  /*14fe0*/  LDL.LU.64 R212, [R1+0x1178] ;  /* 0x0011780001d47983 */ /* 0x004ea20000300a00 */
[----:B-1----:R-:W-:-:S03]  /*14ff0*/  IMAD.MOV.U32 R0, RZ, RZ, R237 ;  /* 0x000000ffff007224 */ /* 0x002fc600078e00ed */
[----:B------:R-:W-:Y:S04]  /*15000*/  STL [R1+0x1128], R208 ;  /* 0x001128d001007387 */ /* 0x000fe80000100800 */
[----:B------:R1:W-:Y:S04]  /*15010*/  STL [R1+0x111c], R0 ;  /* 0x00111c0001007387 */ /* 0x0003e80000100800 */
[----:B------:R-:W3:Y:S01]  /*15020*/  LDL.LU.64 R236, [R1+0x1180] ;  /* 0x0011800001ec7983 */ /* 0x000ee20000300a00 */
[----:B-1----:R-:W-:-:S03]  /*15030*/  IMAD.MOV.U32 R0, RZ, RZ, R209 ;  /* 0x000000ffff007224 */ /* 0x002fc600078e00d1 */
[----:B----4-:R-:W-:Y:S04]  /*15040*/  STL [R1+0x1130], R204 ;  /* 0x001130cc01007387 */ /* 0x010fe80000100800 */
        /* <DEDUP_REMOVED lines=47> */
[----:B------:R1:W-:Y:S04]  /*15340*/  STL [R1+0x1190], R204 ;  /* 0x001190cc01007387 */ /* 0x0003e80000100800 */
[----:B------:R-:W4:Y:S01]  /*15350*/  LDL.LU.64 R148, [R1+0x11e0] ;  /* 0x0011e00001947983 */ /* 0x000f220000300a00 */
[----:B-1----:R-:W-:-:S05]  /*15360*/  IMAD.MOV.U32 R0, RZ, RZ, R205 ;  /* 0x000000ffff007224 */ /* 0x002fca00078e00cd */
[----:B------:R1:W-:Y:S04]  /*15370*/  STL [R1+0x118c], R0 ;  /* 0x00118c0001007387 */ /* 0x0003e80000100800 */
[----:B------:R-:W-:Y:S04]  /*15380*/  STL [R1+0x1198], R232 ;  /* 0x001198e801007387 */ /* 0x000fe80000100800 */
[----:B------:R-:W4:Y:S01]  /*15390*/  LDL.LU.64 R204, [R1+0x11e8] ;  /* 0x0011e80001cc7983 */ /* 0x000f220000300a00 */
[----:B-1----:R-:W-:-:S03]  /*153a0*/  IMAD.MOV.U32 R0, RZ, RZ, R233 ;  /* 0x000000ffff007224 */ /* 0x002fc600078e00e9 */
[----:B------:R-:W-:Y:S04]  /*153b0*/  STL [R1+0x11a0], R200 ;  /* 0x0011a0c801007387 */ /* 0x000fe80000100800 */
[----:B------:R1:W-:Y:S04]  /*153c0*/  STL [R1+0x1194], R0 ;  /* 0x0011940001007387 */ /* 0x0003e80000100800 */
[----:B------:R-:W4:Y:S01]  /*153d0*/  LDL.LU.64 R150, [R1+0x11f0] ;  /* 0x0011f00001967983 */ /* 0x000f220000300a00 */
[----:B-1----:R-:W-:-:S03]  /*153e0*/  IMAD.MOV.U32 R0, RZ, RZ, R201 ;  /* 0x000000ffff007224 */ /* 0x002fc600078e00c9 */
[----:B------:R-:W4:Y:S04]  /*153f0*/  LDL.LU.64 R200, [R1+0x11f8] ;  /* 0x0011f80001c87983 */ /* 0x000f280000300a00 */
[----:B------:R1:W-:Y:S02]  /*15400*/  STL [R1+0x119c], R0 ;  /* 0x00119c0001007387 */ /* 0x0003e40000100800 */
[----:B-1----:R-:W-:Y:S02]  /*15410*/  IMAD.MOV.U32 R0, RZ, RZ, R221 ;  /* 0x000000ffff007224 */ /* 0x002fe400078e00dd */
[----:B------:R-:W-:Y:S04]  /*15420*/  STL [R1+0x11a8], R220 ;  /* 0x0011a8dc01007387 */ /* 0x000fe80000100800 */
[----:B------:R-:W4:Y:S04]  /*15430*/  LDL.LU.64 R236, [R1+0x1200] ;  /* 0x0012000001ec7983 */ /* 0x000f280000300a00 */
[----:B------:R1:W-:Y:S04]  /*15440*/  STL [R1+0x11a4], R0 ;  /* 0x0011a40001007387 */ /* 0x0003e80000100800 */
[----:B------:R-:W-:Y:S01]  /*15450*/  STL [R1+0x11b0], R228 ;  /* 0x0011b0e401007387 */ /* 0x000fe20000100800 */
[----:B-1----:R-:W-:-:S03]  /*15460*/  IMAD.MOV.U32 R0, RZ, RZ, R229 ;  /* 0x000000ffff007224 */ /* 0x002fc600078e00e5 */
[----:B------:R-:W4:Y:S04]  /*15470*/  LDL.LU.64 R220, [R1+0x1208] ;  /* 0x0012080001dc7983 */ /* 0x000f280000300a00 */
        /* <DEDUP_REMOVED lines=9> */
[----:B------:R2:W-:Y:S02]  /*15510*/  STL [R1+0x11bc], R0 ;  /* 0x0011bc0001007387 */ /* 0x0005e40000100800 */
[----:B--2---:R-:W-:-:S02]  /*15520*/  IMAD.MOV.U32 R0, RZ, RZ, R225 ;  /* 0x000000ffff007224 */ /* 0x004fc400078e00e1 */
[----:B------:R1:W-:Y:S04]  /*15530*/  STL [R1+0x11c8], R224 ;  /* 0x0011c8e001007387 */ /* 0x0003e80000100800 */
[----:B------:R-:W2:Y:S04]  /*15540*/  LDL.LU.64 R216, [R1+0x1228] ;  /* 0x0012280001d87983 */ /* 0x000ea80000300a00 */
[----:B---3--:R-:W-:Y:S04]  /*15550*/  STL [R1+0x11d0], R212 ;  /* 0x0011d0d401007387 */ /* 0x008fe80000100800 */
[----:B------:R3:W-:Y:S04]  /*15560*/  STL [R1+0x11c4], R0 ;  /* 0x0011c40001007387 */ /* 0x0007e80000100800 */
[----:B-1----:R-:W2:Y:S01]  /*15570*/  LDL.LU.64 R224, [R1+0x1230] ;  /* 0x0012300001e07983 */ /* 0x002ea20000300a00 */
[----:B---3--:R-:W-:-:S03]  /*15580*/  IMAD.MOV.U32 R0, RZ, RZ, R213 ;  /* 0x000000ffff007224 */ /* 0x008fc600078e00d5 */
[----:B------:R-:W3:Y:S04]  /*15590*/  LDL.LU.64 R212, [R1+0x1238] ;  /* 0x0012380001d47983 */ /* 0x000ee80000300a00 */
[----:B------:R4:W-:Y:S02]  /*155a0*/  STL [R1+0x11cc], R0 ;  /* 0x0011cc0001007387 */ /* 0x0009e40000100800 */
[----:B----4-:R-:W-:Y:S02]  /*155b0*/  IMAD.MOV.U32 R0, RZ, RZ, R209 ;  /* 0x000000ffff007224 */ /* 0x010fe400078e00d1 */
[----:B------:R1:W-:Y:S04]  /*155c0*/  STL [R1+0x11d8], R208 ;  /* 0x0011d8d001007387 */ /* 0x0003e80000100800 */
[----:B-1----:R-:W4:Y:S04]  /*155d0*/  LDL.LU.64 R208, [R1+0x1240] ;  /* 0x0012400001d07983 */ /* 0x002f280000300a00 */
[----:B------:R1:W-:Y:S04]  /*155e0*/  STL [R1+0x11d4], R0 ;  /* 0x0011d40001007387 */ /* 0x0003e80000100800 */
[----:B------:R-:W-:Y:S01]  /*155f0*/  STL [R1+0x11e0], R148 ;  /* 0x0011e09401007387 */ /* 0x000fe20000100800 */
[----:B-1----:R-:W-:-:S03]  /*15600*/  IMAD.MOV.U32 R0, RZ, RZ, R149 ;  /* 0x000000ffff007224 */ /* 0x002fc600078e0095 */
[----:B------:R-:W-:Y:S04]  /*15610*/  STL [R1+0x11e8], R204 ;  /* 0x0011e8cc01007387 */ /* 0x000fe80000100800 */
[----:B------:R1:W-:Y:S02]  /*15620*/  STL [R1+0x11dc], R0 ;  /* 0x0011dc0001007387 */ /* 0x0003e40000100800 */
[----:B-1----:R-:W-:Y:S02]  /*15630*/  IMAD.MOV.U32 R0, RZ, RZ, R205 ;  /* 0x000000ffff007224 */ /* 0x002fe400078e00cd */
[----:B------:R-:W4:Y:S04]  /*15640*/  LDL.LU.64 R204, [R1+0x1250] ;  /* 0x0012500001cc7983 */ /* 0x000f280000300a00 */
        /* <DEDUP_REMOVED lines=21> */
[----:B------:R1:W-:Y:S02]  /*157a0*/  STL [R1+0x1214], R0 ;  /* 0x0012140001007387 */ /* 0x0003e40000100800 */
[----:B-1----:R-:W-:-:S02]  /*157b0*/  IMAD.MOV.U32 R0, RZ, RZ, R229 ;  /* 0x000000ffff007224 */ /* 0x002fc400078e00e5 */
[----:B------:R-:W-:Y:S04]  /*157c0*/  STL [R1+0x1220], R228 ;  /* 0x001220e401007387 */ /* 0x000fe80000100800 */
[----:B--2---:R-:W-:Y:S04]  /*157d0*/  STL [R1+0x1228], R216 ;  /* 0x001228d801007387 */ /* 0x004fe80000100800 */
[----:B------:R1:W-:Y:S02]  /*157e0*/  STL [R1+0x121c], R0 ;  /* 0x00121c0001007387 */ /* 0x0003e40000100800 */
[----:B-1----:R-:W-:-:S02]  /*157f0*/  IMAD.MOV.U32 R0, RZ, RZ, R217 ;  /* 0x000000ffff007224 */ /* 0x002fc400078e00d9 */
[----:B------:R-:W2:Y:S04]  /*15800*/  LDL.LU.64 R216, [R1+0x1290] ;  /* 0x0012900001d87983 */ /* 0x000ea80000300a00 */
[----:B------:R1:W-:Y:S04]  /*15810*/  STL [R1+0x1224], R0 ;  /* 0x0012240001007387 */ /* 0x0003e80000100800 */
[----:B------:R-:W-:Y:S01]  /*15820*/  STL [R1+0x1230], R224 ;  /* 0x001230e001007387 */ /* 0x000fe20000100800 */
[----:B-1----:R-:W-:-:S03]  /*15830*/  IMAD.MOV.U32 R0, RZ, RZ, R225 ;  /* 0x000000ffff007224 */ /* 0x002fc600078e00e1 */
[----:B---3--:R-:W-:Y:S04]  /*15840*/  STL [R1+0x1238], R212 ;  /* 0x001238d401007387 */ /* 0x008fe80000100800 */
[----:B------:R1:W-:Y:S02]  /*15850*/  STL [R1+0x122c], R0 ;  /* 0x00122c0001007387 */ /* 0x0003e40000100800 */
[----:B-1----:R-:W-:Y:S02]  /*15860*/  IMAD.MOV.U32 R0, RZ, RZ, R213 ;  /* 0x000000ffff007224 */ /* 0x002fe400078e00d5 */
[----:B------:R-:W3:Y:S04]  /*15870*/  LDL.LU.64 R212, [R1+0x12a0] ;  /* 0x0012a00001d47983 */ /* 0x000ee80000300a00 */
[----:B------:R1:W-:Y:S04]  /*15880*/  STL [R1+0x1234], R0 ;  /* 0x0012340001007387 */ /* 0x0003e80000100800 */
[----:B----4-:R4:W-:Y:S01]  /*15890*/  STL [R1+0x1240], R208 ;  /* 0x001240d001007387 */ /* 0x0109e20000100800 */
[----:B-1----:R-:W-:-:S03]  /*158a0*/  IMAD.MOV.U32 R0, RZ, RZ, R209 ;  /* 0x000000ffff007224 */ /* 0x002fc600078e00d1 */
[----:B------:R-:W-:Y:S04]  /*158b0*/  STL [R1+0x1248], R14 ;  /* 0x0012480e01007387 */ /* 0x000fe80000100800 */
[----:B------:R1:W-:Y:S04]  /*158c0*/  STL [R1+0x123c], R0 ;  /* 0x00123c0001007387 */ /* 0x0003e80000100800 */
[----:B------:R-:W-:Y:S04]  /*158d0*/  STL [R1+0x1244], R15 ;  /* 0x0012440f01007387 */ /* 0x000fe80000100800 */
[----:B----4-:R-:W4:Y:S01]  /*158e0*/  LDL.LU.64 R208, [R1+0x12b0] ;  /* 0x0012b00001d07983 */ /* 0x010f220000300a00 */
[----:B-1----:R-:W-:-:S03]  /*158f0*/  IMAD.MOV.U32 R0, RZ, RZ, R205 ;  /* 0x000000ffff007224 */ /* 0x002fc600078e00cd */
[----:B------:R1:W-:Y:S04]  /*15900*/  STL [R1+0x1250], R204 ;  /* 0x001250cc01007387 */ /* 0x0003e80000100800 */
[----:B------:R-:W-:Y:S04]  /*15910*/  STL [R1+0x1258], R18 ;  /* 0x0012581201007387 */ /* 0x000fe80000100800 */
[----:B------:R1:W-:Y:S04]  /*15920*/  STL [R1+0x124c], R0 ;  /* 0x00124c0001007387 */ /* 0x0003e80000100800 */
[----:B------:R-:W-:Y:S04]  /*15930*/  STL [R1+0x1254], R19 ;  /* 0x0012541301007387 */ /* 0x000fe80000100800 */
[----:B-1----:R-:W4:Y:S01]  /*15940*/  LDL.LU.64 R204, [R1+0x12c0] ;  /* 0x0012c00001cc7983 */ /* 0x002f220000300a00 */
[----:B------:R-:W-:-:S03]  /*15950*/  IMAD.MOV.U32 R0, RZ, RZ, R201 ;  /* 0x000000ffff007224 */ /* 0x000fc600078e00c9 */
        /* <DEDUP_REMOVED lines=17> */
[----:B--2---:R-:W-:-:S03]  /*15a70*/  IMAD.MOV.U32 R0, RZ, RZ, R217 ;  /* 0x000000ffff007224 */ /* 0x004fc600078e00d9 */
[----:B------:R1:W-:Y:S04]  /*15a80*/  STL [R1+0x1290], R216 ;  /* 0x001290d801007387 */ /* 0x0003e80000100800 */
[----:B------:R-:W-:Y:S04]  /*15a90*/  STL [R1+0x1298], R162 ;  /* 0x001298a201007387 */ /* 0x000fe80000100800 */
[----:B------:R3:W-:Y:S04]  /*15aa0*/  STL [R1+0x128c], R0 ;  /* 0x00128c0001007387 */ /* 0x0007e80000100800 */
[----:B------:R-:W-:Y:S04]  /*15ab0*/  STL [R1+0x1294], R163 ;  /* 0x001294a301007387 */ /* 0x000fe80000100800 */
[----:B-1----:R-:W2:Y:S01]  /*15ac0*/  LDL.LU.64 R216, [R1+0x1300] ;  /* 0x0013000001d87983 */ /* 0x002ea20000300a00 */
[----:B---3--:R-:W-:-:S03]  /*15ad0*/  IMAD.MOV.U32 R0, RZ, RZ, R213 ;  /* 0x000000ffff007224 */ /* 0x008fc600078e00d5 */
[----:B------:R1:W-:Y:S04]  /*15ae0*/  STL [R1+0x12a0], R212 ;  /* 0x0012a0d401007387 */ /* 0x0003e80000100800 */
[----:B------:R-:W-:Y:S04]  /*15af0*/  STL [R1+0x12a8], R12 ;  /* 0x0012a80c01007387 */ /* 0x000fe80000100800 */
[----:B------:R4:W-:Y:S04]  /*15b00*/  STL [R1+0x129c], R0 ;  /* 0x00129c0001007387 */ /* 0x0009e80000100800 */
[----:B------:R-:W-:Y:S04]  /*15b10*/  STL [R1+0x12a4], R13 ;  /* 0x0012a40d01007387 */ /* 0x000fe80000100800 */
[----:B-1----:R-:W3:Y:S01]  /*15b20*/  LDL.LU.64 R212, [R1+0x1310] ;  /* 0x0013100001d47983 */ /* 0x002ee20000300a00 */
[----:B----4-:R-:W-:-:S03]  /*15b30*/  IMAD.MOV.U32 R0, RZ, RZ, R209 ;  /* 0x000000ffff007224 */ /* 0x010fc600078e00d1 */
        /* <DEDUP_REMOVED lines=27> */
[----:B-1----:R-:W4:Y:S04]  /*15cf0*/  LDL.LU.64 R192, [R1+0x1360] ;  /* 0x0013600001c07983 */ /* 0x002f280000300a00 */
[----:B------:R-:W-:Y:S01]  /*15d00*/  STL [R1+0x12f4], R175 ;  /* 0x0012f4af01007387 */ /* 0x000fe20000100800 */
[----:B--2---:R-:W-:-:S03]  /*15d10*/  IMAD.MOV.U32 R0, RZ, RZ, R217 ;  /* 0x000000ffff007224 */ /* 0x004fc600078e00d9 */
[----:B------:R1:W-:Y:S04]  /*15d20*/  STL [R1+0x1300], R216 ;  /* 0x001300d801007387 */ /* 0x0003e80000100800 */
[----:B------:R-:W-:Y:S04]  /*15d30*/  STL [R1+0x1308], R178 ;  /* 0x001308b201007387 */ /* 0x000fe80000100800 */
[----:B------:R3:W-:Y:S04]  /*15d40*/  STL [R1+0x12fc], R0 ;  /* 0x0012fc0001007387 */ /* 0x0007e80000100800 */
[----:B-1----:R-:W2:Y:S04]  /*15d50*/  LDL.LU.64 R216, [R1+0x1370] ;  /* 0x0013700001d87983 */ /* 0x002ea80000300a00 */
[----:B------:R-:W-:Y:S01]  /*15d60*/  STL [R1+0x1304], R179 ;  /* 0x001304b301007387 */ /* 0x000fe20000100800 */
[----:B---3--:R-:W-:-:S03]  /*15d70*/  IMAD.MOV.U32 R0, RZ, RZ, R213 ;  /* 0x000000ffff007224 */ /* 0x008fc600078e00d5 */
        /* <DEDUP_REMOVED lines=22> */
[----:B-1----:R-:W2:Y:S01]  /*15ee0*/  LDL.LU.64 R200, [R1+0x13b0] ;  /* 0x0013b00001c87983 */ /* 0x002ea20000300a00 */
[----:B---3--:R-:W-:-:S03]  /*15ef0*/  IMAD.MOV.U32 R0, RZ, RZ, R221 ;  /* 0x000000ffff007224 */ /* 0x008fc600078e00dd */
[----:B------:R-:W-:Y:S04]  /*15f00*/  STL [R1+0x1350], R220 ;  /* 0x001350dc01007387 */ /* 0x000fe80000100800 */
[----:B------:R-:W-:Y:S04]  /*15f10*/  STL [R1+0x1358], R198 ;  /* 0x001358c601007387 */ /* 0x000fe80000100800 */
[----:B------:R1:W-:Y:S04]  /*15f20*/  STL [R1+0x134c], R0 ;  /* 0x00134c0001007387 */ /* 0x0003e80000100800 */
[----:B------:R-:W-:Y:S04]  /*15f30*/  STL [R1+0x1354], R199 ;  /* 0x001354c701007387 */ /* 0x000fe80000100800 */
[----:B----4-:R3:W-:Y:S01]  /*15f40*/  STL [R1+0x1360], R192 ;  /* 0x001360c001007387 */ /* 0x0107e20000100800 */
[----:B-1----:R-:W-:-:S03]  /*15f50*/  IMAD.MOV.U32 R0, RZ, RZ, R193 ;  /* 0x000000ffff007224 */ /* 0x002fc600078e00c1 */
[----:B---3--:R-:W3:Y:S04]  /*15f60*/  LDL.LU.64 R192, [R1+0x13c0] ;  /* 0x0013c00001c07983 */ /* 0x008ee80000300a00 */
[----:B------:R2:W-:Y:S04]  /*15f70*/  STL [R1+0x135c], R0 ;  /* 0x00135c0001007387 */ /* 0x0005e80000100800 */
[----:B------:R-:W-:Y:S04]  /*15f80*/  STL [R1+0x1368], R202 ;  /* 0x001368ca01007387 */ /* 0x000fe80000100800 */
[----:B------:R-:W-:Y:S01]  /*15f90*/  STL [R1+0x1364], R203 ;  /* 0x001364cb01007387 */ /* 0x000fe20000100800 */
[----:B--2---:R-:W-:-:S03]  /*15fa0*/  IMAD.MOV.U32 R0, RZ, RZ, R217 ;  /* 0x000000ffff007224 */ /* 0x004fc600078e00d9 */
[----:B------:R-:W-:Y:S04]  /*15fb0*/  STL [R1+0x1370], R216 ;  /* 0x001370d801007387 */ /* 0x000fe80000100800 */
[----:B------:R-:W-:Y:S04]  /*15fc0*/  STL [R1+0x1378], R206 ;  /* 0x001378ce01007387 */ /* 0x000fe80000100800 */
[----:B------:R1:W-:Y:S04]  /*15fd0*/  STL [R1+0x136c], R0 ;  /* 0x00136c0001007387 */ /* 0x0003e80000100800 */
[----:B------:R-:W2:Y:S04]  /*15fe0*/  LDL.LU.64 R232, [R1+0x13d0] ;  /* 0x0013d00001e87983 */ /* 0x000ea80000300a00 */
[----:B------:R-:W-:Y:S01]  /*15ff0*/  STL [R1+0x1374], R207 ;  /* 0x001374cf01007387 */ /* 0x000fe20000100800 */
[----:B-1----:R-:W-:-:S03]  /*16000*/  IMAD.MOV.U32 R0, RZ, RZ, R213 ;  /* 0x000000ffff007224 */ /* 0x002fc600078e00d5 */
[----:B------:R-:W-:Y:S04]  /*16010*/  STL [R1+0x1380], R212 ;  /* 0x001380d401007387 */ /* 0x000fe80000100800 */
[----:B------:R-:W4:Y:S04]  /*16020*/  LDL.LU.64 R228, [R1+0x13e0] ;  /* 0x0013e00001e47983 */ /* 0x000f280000300a00 */
[----:B------:R1:W-:Y:S04]  /*16030*/  STL [R1+0x137c], R0 ;  /* 0x00137c0001007387 */ /* 0x0003e80000100800 */
[----:B------:R-:W-:Y:S04]  /*16040*/  STL [R1+0x1388], R210 ;  /* 0x001388d201007387 */ /* 0x000fe80000100800 */
[----:B------:R-:W-:Y:S04]  /*16050*/  STL [R1+0x1384], R211 ;  /* 0x001384d301007387 */ /* 0x000fe80000100800 */
[----:B------:R-:W-:Y:S01]  /*16060*/  STL [R1+0x1390], R208 ;  /* 0x001390d001007387 */ /* 0x000fe20000100800 */
[----:B-1----:R-:W-:-:S03]  /*16070*/  IMAD.MOV.U32 R0, RZ, RZ, R209 ;  /* 0x000000ffff007224 */ /* 0x002fc600078e00d1 */
[----:B------:R-:W4:Y:S04]  /*16080*/  LDL.LU.64 R224, [R1+0x13f0] ;  /* 0x0013f00001e07983 */ /* 0x000f280000300a00 */
[----:B------:R-:W-:Y:S04]  /*16090*/  STL [R1+0x1398], R214 ;  /* 0x001398d601007387 */ /* 0x000fe80000100800 */
[----:B------:R1:W-:Y:S04]  /*160a0*/  STL [R1+0x138c], R0 ;  /* 0x00138c0001007387 */ /* 0x0003e80000100800 */
[----:B------:R-:W-:Y:S04]  /*160b0*/  STL [R1+0x1394], R215 ;  /* 0x001394d701007387 */ /* 0x000fe80000100800 */
[----:B------:R-:W4:Y:S01]  /*160c0*/  LDL.LU.64 R220, [R1+0x1400] ;  /* 0x0014000001dc7983 */ /* 0x000f220000300a00 */
[----:B-1----:R-:W-:-:S03]  /*160d0*/  IMAD.MOV.U32 R0, RZ, RZ, R205 ;  /* 0x000000ffff007224 */ /* 0x002fc600078e00cd */
[----:B------:R-:W-:Y:S04]  /*160e0*/  STL [R1+0x13a0], R204 ;  /* 0x0013a0cc01007387 */ /* 0x000fe80000100800 */
[----:B------:R-:W-:Y:S04]  /*160f0*/  STL [R1+0x13a8], R218 ;  /* 0x0013a8da01007387 */ /* 0x000fe80000100800 */
[----:B------:R1:W-:Y:S04]  /*16100*/  STL [R1+0x139c], R0 ;  /* 0x00139c0001007387 */ /* 0x0003e80000100800 */
[----:B------:R-:W4:Y:S04]  /*16110*/  LDL.LU.64 R216, [R1+0x1410] ;  /* 0x0014100001d87983 */ /* 0x000f280000300a00 */
[----:B------:R-:W-:Y:S01]  /*16120*/  STL [R1+0x13a4], R219 ;  /* 0x0013a4db01007387 */ /* 0x000fe20000100800 */
[----:B-1----:R-:W-:-:S03]  /*16130*/  IMAD.MOV.U32 R0, RZ, RZ, R201 ;  /* 0x000000ffff007224 */ /* 0x002fc600078e00c9 */
[----:B------:R-:W-:Y:S04]  /*16140*/  STL [R1+0x13b0], R200 ;  /* 0x0013b0c801007387 */ /* 0x000fe80000100800 */
[----:B------:R-:W4:Y:S04]  /*16150*/  LDL.LU.64 R212, [R1+0x1420] ;  /* 0x0014200001d47983 */ /* 0x000f280000300a00 */
[----:B------:R3:W-:Y:S04]  /*16160*/  STL [R1+0x13ac], R0 ;  /* 0x0013ac0001007387 */ /* 0x0007e80000100800 */
[----:B------:R-:W-:Y:S04]  /*16170*/  STL [R1+0x13b8], R222 ;  /* 0x0013b8de01007387 */ /* 0x000fe80000100800 */
[----:B------:R-:W4:Y:S04]  /*16180*/  LDL.LU.64 R208, [R1+0x1428] ;  /* 0x0014280001d07983 */ /* 0x000f280000300a00 */
[----:B------:R-:W-:Y:S04]  /*16190*/  STL [R1+0x13b4], R223 ;  /* 0x0013b4df01007387 */ /* 0x000fe80000100800 */
[----:B------:R-:W4:Y:S01]  /*161a0*/  LDL.LU.64 R204, [R1+0x1430] ;  /* 0x0014300001cc7983 */ /* 0x000f220000300a00 */
[----:B---3--:R-:W-:-:S03]  /*161b0*/  IMAD.MOV.U32 R0, RZ, RZ, R193 ;  /* 0x000000ffff007224 */ /* 0x008fc600078e00c1 */
[----:B------:R1:W-:Y:S04]  /*161c0*/  STL [R1+0x13c0], R192 ;  /* 0x0013c0c001007387 */ /* 0x0003e80000100800 */
[----:B------:R-:W3:Y:S04]  /*161d0*/  LDL.LU.64 R200, [R1+0x1438] ;  /* 0x0014380001c87983 */ /* 0x000ee80000300a00 */
[----:B------:R-:W-:Y:S04]  /*161e0*/  STL [R1+0x13c8], R226 ;  /* 0x0013c8e201007387 */ /* 0x000fe80000100800 */
[----:B------:R2:W-:Y:S04]  /*161f0*/  STL [R1+0x13bc], R0 ;  /* 0x0013bc0001007387 */ /* 0x0005e80000100800 */
[----:B------:R-:W-:Y:S04]  /*16200*/  STL [R1+0x13c4], R227 ;  /* 0x0013c4e301007387 */ /* 0x000fe80000100800 */
[----:B-1----:R-:W3:Y:S01]  /*16210*/  LDL.LU.64 R192, [R1+0x1440] ;  /* 0x0014400001c07983 */ /* 0x002ee20000300a00 */
[----:B--2---:R-:W-:-:S03]  /*16220*/  IMAD.MOV.U32 R0, RZ, RZ, R233 ;  /* 0x000000ffff007224 */ /* 0x004fc600078e00e9 */
[----:B------:R-:W-:Y:S04]  /*16230*/  STL [R1+0x13d0], R232 ;  /* 0x0013d0e801007387 */ /* 0x000fe80000100800 */
[----:B------:R-:W-:Y:S04]  /*16240*/  STL [R1+0x13d8], R230 ;  /* 0x0013d8e601007387 */ /* 0x000fe80000100800 */
[----:B------:R4:W-:Y:S04]  /*16250*/  STL [R1+0x13cc], R0 ;  /* 0x0013cc0001007387 */ /* 0x0009e80000100800 */
[----:B------:R-:W-:Y:S01]  /*16260*/  STL [R1+0x13d4], R231 ;  /* 0x0013d4e701007387 */ /* 0x000fe20000100800 */
[----:B----4-:R-:W-:-:S03]  /*16270*/  IMAD.MOV.U32 R0, RZ, RZ, R229 ;  /* 0x000000ffff007224 */ /* 0x010fc600078e00e5 */
[----:B------:R-:W-:Y:S04]  /*16280*/  STL [R1+0x13e0], R228 ;  /* 0x0013e0e401007387 */ /* 0x000fe80000100800 */
[----:B------:R-:W-:Y:S04]  /*16290*/  STL [R1+0x13e8], R234 ;  /* 0x0013e8ea01007387 */ /* 0x000fe80000100800 */
[----:B------:R1:W-:Y:S04]  /*162a0*/  STL [R1+0x13dc], R0 ;  /* 0x0013dc0001007387 */ /* 0x0003e80000100800 */
[----:B------:R-:W-:Y:S01]  /*162b0*/  STL [R1+0x13e4], R235 ;  /* 0x0013e4eb01007387 */ /* 0x000fe20000100800 */
[----:B-1----:R-:W-:-:S03]  /*162c0*/  IMAD.MOV.U32 R0, RZ, RZ, R225 ;  /* 0x000000ffff007224 */ /* 0x002fc600078e00e1 */
        /* <DEDUP_REMOVED lines=19> */
[----:B-1----:R-:W-:-:S05]  /*16400*/  IMAD.MOV.U32 R0, RZ, RZ, R209 ;  /* 0x000000ffff007224 */ /* 0x002fca00078e00d1 */
[----:B------:R1:W-:Y:S02]  /*16410*/  STL [R1+0x1424], R0 ;  /* 0x0014240001007387 */ /* 0x0003e40000100800 */
[----:B-1----:R-:W-:Y:S02]  /*16420*/  IMAD.MOV.U32 R0, RZ, RZ, R205 ;  /* 0x000000ffff007224 */ /* 0x002fe400078e00cd */
[----:B---3--:R-:W-:Y:S01]  /*16430*/  IMAD.MOV.U32 R5, RZ, RZ, R201 ;  /* 0x000000ffff057224 */ /* 0x008fe200078e00c9 */
[----:B------:R-:W-:Y:S04]  /*16440*/  STL [R1+0x1438], R200 ;  /* 0x001438c801007387 */ /* 0x000fe80000100800 */
[----:B------:R-:W-:Y:S04]  /*16450*/  STL [R1+0x142c], R0 ;  /* 0x00142c0001007387 */ /* 0x000fe80000100800 */
[----:B------:R-:W-:Y:S01]  /*16460*/  STL [R1+0x1434], R5 ;  /* 0x0014340501007387 */ /* 0x000fe20000100800 */
[----:B------:R-:W-:-:S03]  /*16470*/  IMAD.MOV.U32 R9, RZ, RZ, R193 ;  /* 0x000000ffff097224 */ /* 0x000fc600078e00c1 */
[----:B------:R-:W-:Y:S04]  /*16480*/  STL [R1+0x1440], R192 ;  /* 0x001440c001007387 */ /* 0x000fe80000100800 */
[----:B------:R-:W-:Y:S04]  /*16490*/  STL [R1+0x143c], R9 ;  /* 0x00143c0901007387 */ /* 0x000fe80000100800 */
[----:B------:R-:W2:Y:S04]  /*164a0*/  LDL.LU.64 R14, [R1+0x1488] ;  /* 0x00148800010e7983 */ /* 0x000ea80000300a00 */
[----:B------:R-:W3:Y:S04]  /*164b0*/  LDL.LU.64 R12, [R1+0x1580] ;  /* 0x00158000010c7983 */ /* 0x000ee80000300a00 */
[----:B--2---:R1:W-:Y:S04]  /*164c0*/  STL.64 [R1+0xe28], R14 ;  /* 0x000e280e01007387 */ /* 0x0043e80000100a00 */
[----:B-1----:R-:W2:Y:S04]  /*164d0*/  LDL.LU.64 R14, [R1+0x1480] ;  /* 0x00148000010e7983 */ /* 0x002ea80000300a00 */
[----:B---3--:R1:W-:Y:S04]  /*164e0*/  STL.64 [R1+0xe20], R12 ;  /* 0x000e200c01007387 */ /* 0x0083e80000100a00 */
[----:B-1----:R-:W3:Y:S04]  /*164f0*/  LDL.LU.64 R12, [R1+0x15f8] ;  /* 0x0015f800010c7983 */ /* 0x002ee80000300a00 */
[----:B--2---:R1:W-:Y:S04]  /*16500*/  STL.64 [R1+0xe18], R14 ;  /* 0x000e180e01007387 */ /* 0x0043e80000100a00 */
[----:B-1----:R-:W2:Y:S04]  /*16510*/  LDL.LU.64 R14, [R1+0x1500] ;  /* 0x00150000010e7983 */ /* 0x002ea80000300a00 */
[----:B---3--:R1:W-:Y:S04]  /*16520*/  STL.64 [R1+0xe10], R12 ;  /* 0x000e100c01007387 */ /* 0x0083e80000100a00 */
[----:B-1----:R-:W3:Y:S01]  /*16530*/  LDL.LU.64 R12, [R1+0x15f0] ;  /* 0x0015f000010c7983 */ /* 0x002ee20000300a00 */
[----:B------:R-:W-:Y:S01]  /*16540*/  SHF.R.U32.HI R3, RZ, 0x5, R197 ;  /* 0x00000005ff037819 */ /* 0x000fe200000116c5 */
[----:B------:R-:W-:-:S02]  /*16550*/  IMAD.MOV.U32 R190, RZ, RZ, R188 ;  /* 0x000000ffffbe7224 */ /* 0x000fc400078e00bc */
[----:B------:R-:W-:Y:S02]  /*16560*/  IMAD.MOV.U32 R191, RZ, RZ, R189 ;  /* 0x000000ffffbf7224 */ /* 0x000fe400078e00bd */
[----:B------:R-:W-:Y:S02]  /*16570*/  IMAD.MOV.U32 R194, RZ, RZ, R184 ;  /* 0x000000ffffc27224 */ /* 0x000fe400078e00b8 */
[----:B------:R-:W-:Y:S02]  /*16580*/  IMAD.MOV.U32 R195, RZ, RZ, R185 ;  /* 0x000000ffffc37224 */ /* 0x000fe400078e00b9 */
[----:B------:R-:W-:Y:S02]  /*16590*/  IMAD.MOV.U32 R198, RZ, RZ, R180 ;  /* 0x000000ffffc67224 */ /* 0x000fe400078e00b4 */
[----:B------:R-:W-:Y:S02]  /*165a0*/  IMAD.MOV.U32 R199, RZ, RZ, R181 ;  /* 0x000000ffffc77224 */ /* 0x000fe400078e00b5 */
        /* <DEDUP_REMOVED lines=13> */
[----:B------:R-:W-:Y:S01]  /*16680*/  IMAD.MOV.U32 R163, RZ, RZ, R153 ;  /* 0x000000ffffa37224 */ /* 0x000fe200078e0099 */
[----:B--2---:R1:W-:Y:S04]  /*16690*/  STL.64 [R1+0xe08], R14 ;  /* 0x000e080e01007387 */ /* 0x0043e80000100a00 */
[----:B------:R2:W5:Y:S04]  /*166a0*/  LDL.LU.64 R250, [R1+0x14f8] ;  /* 0x0014f80001fa7983 */ /* 0x0005680000300a00 */
[----:B---3--:R3:W-:Y:S04]  /*166b0*/  STL.64 [R1+0xe00], R12 ;  /* 0x000e000c01007387 */ /* 0x0087e80000100a00 */
[----:B------:R2:W5:Y:S04]  /*166c0*/  LDL.LU.64 R248, [R1+0x1578] ;  /* 0x0015780001f87983 */ /* 0x0005680000300a00 */
        /* <DEDUP_REMOVED lines=42> */
[----:B-1----:R2:W5:Y:S04]  /*16970*/  LDL.LU.64 R14, [R1+0x1490] ;  /* 0x00149000010e7983 */ /* 0x0025680000300a00 */
[----:B---3--:R2:W5:Y:S04]  /*16980*/  LDL.LU.64 R12, [R1+0x1508] ;  /* 0x00150800010c7983 */ /* 0x0085680000300a00 */
[----:B------:R-:W-:Y:S04]  /*16990*/  STL [R1+0xc00], RZ ;  /* 0x000c00ff01007387 */ /* 0x000fe80000100800 */
        /* <DEDUP_REMOVED lines=767> */
[----:B------:R-:W-:Y:S04]  /*19990*/  STL [R1], RZ ;  /* 0x000000ff01007387 */ /* 0x000fe80000100800 */
        /* <DEDUP_REMOVED lines=110> */
[----:B------:R-:W-:Y:S01]  /*1a080*/  STL [R1+0x1bc], RZ ;  /* 0x0001bcff01007387 */ /* 0x000fe20000100800 */
[----:B------:R-:W-:-:S03]  /*1a090*/  SHF.R.S32.HI R0, RZ, 0x1f, R252 ;  /* 0x0000001fff007819 */ /* 0x000fc600000114fc */
[----:B------:R-:W-:Y:S04]  /*1a0a0*/  STL [R1+0x1c0], RZ ;  /* 0x0001c0ff01007387 */ /* 0x000fe80000100800 */
[----:B------:R-:W-:Y:S04]  /*1a0b0*/  STL [R1+0x1c4], RZ ;  /* 0x0001c4ff01007387 */ /* 0x000fe80000100800 */
[----:B------:R-:W-:Y:S04]  /*1a0c0*/  STL [R1+0x1c8], RZ ;  /* 0x0001c8ff01007387 */ /* 0x000fe80000100800 */
[----:B------:R-:W-:Y:S01]  /*1a0d0*/  STL [R1+0x1cc], RZ ;  /* 0x0001ccff01007387 */ /* 0x000fe20000100800 */
[----:B------:R-:W-:-:S03]  /*1a0e0*/  LEA.HI R5, R0, R252, RZ, 0x6 ;  /* 0x000000fc00057211 */ /* 0x000fc600078f30ff */
        /* <DEDUP_REMOVED lines=13> */
[----:B------:R1:W-:Y:S02]  /*1a1c0*/  STL [R1+0x14b8], R5 ;  /* 0x0014b80501007387 */ /* 0x0003e40000100800 */
[----:B-1----:R-:W-:-:S05]  /*1a1d0*/  VIADD R5, R5, 0xfffffffe ;  /* 0xfffffffe05057836 */ /* 0x002fca0000000000 */
[----:B------:R2:W-:Y:S01]  /*1a1e0*/  STL [R1+0x14d0], R5 ;  /* 0x0014d00501007387 */ /* 0x0005e20000100800 */
[----:B------:R-:W-:Y:S02]  /*1a1f0*/  R2UR UR61, R3 ;  /* 0x00000000033d72ca */ /* 0x000fe400000e0000 */
[----:B------:R-:W-:Y:S02]  /*1a200*/  SHF.R.S32.HI R0, RZ, 0x1f, R2 ;  /* 0x0000001fff007819 */ /* 0x000fe40000011402 */
[----:B------:R-:W-:Y:S01]  /*1a210*/  SHF.R.S32.HI R3, RZ, 0x1f, R4 ;  /* 0x0000001fff037819 */ /* 0x000fe20000011404 */
[----:B------:R-:W-:Y:S01]  /*1a220*/  IMAD.MOV.U32 R252, RZ, RZ, RZ ;  /* 0x000000fffffc7224 */ /* 0x000fe200078e00ff */
[C---:B------:R-:W-:Y:S01]  /*1a230*/  SHF.L.U64.HI R0, R2.reuse, 0x2, R0 ;  /* 0x0000000202007819 */ /* 0x040fe20000010200 */
[----:B------:R-:W-:Y:S01]  /*1a240*/  IMAD.SHL.U32 R2, R2, 0x4, RZ ;  /* 0x0000000402027824 */ /* 0x000fe200078e00ff */
[C---:B------:R-:W-:Y:S01]  /*1a250*/  SHF.L.U64.HI R3, R4.reuse, 0x2, R3 ;  /* 0x0000000204037819 */ /* 0x040fe20000010203 */
[----:B------:R-:W-:Y:S01]  /*1a260*/  IMAD.SHL.U32 R4, R4, 0x4, RZ ;  /* 0x0000000404047824 */ /* 0x000fe200078e00ff */
        /* <DEDUP_REMOVED lines=64> */
[----:B------:R-:W-:Y:S01]  /*1a670*/  UMOV UR6, 0x1 ;  /* 0x0000000100067882 */ /* 0x000fe20000000000 */
[----:B--2---:R-:W-:-:S05]  /*1a680*/  UMOV UR7, 0xffffffff ;  /* 0xffffffff00077882 */ /* 0x004fca0000000000 */
.L_x_1:
[----:B-----5:R-:W-:Y:S01]  /*1a690*/  STL.64 [R1+0x1988], R250 ;  /* 0x001988fa01007387 */ /* 0x020fe20000100a00 */
[----:B------:R-:W-:Y:S01]  /*1a6a0*/  UIADD3 UR7, UR7, 0x1, URZ ;  /* 0x0000000107077890 */ /* 0x000fe2000fffe03f */
[----:B------:R-:W-:-:S04]  /*1a6b0*/  DEPBAR.LE SB0, 0x2 ;  /* 0x000080800000791a */ /* 0x000fc80000000000 */
[----:B------:R-:W-:Y:S01]  /*1a6c0*/  STL.64 [R1+0x1980], R248 ;  /* 0x001980f801007387 */ /* 0x000fe20000100a00 */
[----:B------:R-:W-:Y:S01]  /*1a6d0*/  USHF.L.U32 UR9, UR61, 0x7, URZ ;  /* 0x000000073d097899 */ /* 0x000fe2000800063f */
[----:B------:R-:W1:Y:S02]  /*1a6e0*/  LDC R5, c[0x0][0x230] ;  /* 0x00008c00ff057b82 */ /* 0x000e640000000800 */
[----:B------:R-:W-:Y:S04]  /*1a6f0*/  STL.64 [R1+0x1978], R246 ;  /* 0x001978f601007387 */ /* 0x000fe80000100a00 */
        /* <DEDUP_REMOVED lines=60> */
[----:B------:R2:W-:Y:S04]  /*1aac0*/  STL.64 [R1+0x1790], R124 ;  /* 0x0017907c01007387 */ /* 0x0005e80000100a00 */
[----:B--2---:R-:W2:Y:S04]  /*1aad0*/  LDL.LU.64 R124, [R1+0xc00] ;  /* 0x000c0000017c7983 */ /* 0x004ea80000300a00 */
[----:B------:R-:W2:Y:S04]  /*1aae0*/  LDL.LU.64 R126, [R1+0xc08] ;  /* 0x000c0800017e7983 */ /* 0x000ea80000300a00 */
        /* <DEDUP_REMOVED lines=61> */
[----:B------:R-:W2:Y:S01]  /*1aec0*/  LDL.LU.64 R250, [R1+0xdf8] ;  /* 0x000df80001fa7983 */ /* 0x000ea20000300a00 */
[----:B------:R-:W-:-:S02]  /*1aed0*/  UISETP.GT.AND UP0, UPT, UR7, 0x2, UPT ;  /* 0x000000020700788c */ /* 0x000fc4000bf04270 */
[----:B------:R-:W-:Y:S01]  /*1aee0*/  ULOP3.LUT UR10, UR9, 0x200, URZ, 0xc0, !UPT ;  /* 0x00000200090a7892 */ /* 0x000fe2000f8ec03f */
[----:B------:R-:W-:Y:S01]  /*1aef0*/  BAR.SYNC.DEFER_BLOCKING 0x0 ;  /* 0x0000000000007b1d */ /* 0x000fe20000010000 */
[----:B------:R-:W-:-:S04]  /*1af00*/  USEL UR7, UR7, URZ, !UP0 ;  /* 0x0000003f07077287 */ /* 0x000fc8000c000000 */
[----:B------:R-:W-:Y:S01]  /*1af10*/  ULEA UR8, UR7, UR60, 0x11 ;  /* 0x0000003c07087291 */ /* 0x000fe2000f8e883f */
[----:B------:R-:W-:Y:S01]  /*1af20*/  UMOV UR11, 0x40000040 ;  /* 0x40000040000b7882 */ /* 0x000fe20000000000 */
[----:B------:R-:W-:Y:S02]  /*1af30*/  UMOV UR12, URZ ;  /* 0x0000003f000c7c82 */ /* 0x000fe40008000000 */
[----:B------:R-:W-:Y:S01]  /*1af40*/  UIADD3 UR9, UR8, 0x60000, URZ ;  /* 0x0006000008097890 */ /* 0x000fe2000fffe03f */
[----:B------:R-:W-:Y:S01]  /*1af50*/  STL.64 [R1+0x1788], R14 ;  /* 0x0017880e01007387 */ /* 0x000fe20000100a00 */
[----:B------:R-:W-:Y:S02]  /*1af60*/  ULEA.HI UR10, UR8, UR10, URZ, 0x1c ;  /* 0x0000000a080a7291 */ /* 0x000fe4000f8fe03f */
[----:B------:R-:W-:Y:S01]  /*1af70*/  USHF.R.U32.HI UR9, URZ, 0x4, UR9 ;  /* 0x000000043f097899 */ /* 0x000fe20008011609 */
[----:B------:R-:W-:Y:S01]  /*1af80*/  STL.64 [R1+0x1780], R10 ;  /* 0x0017800a01007387 */ /* 0x000fe20000100a00 */
[----:B------:R-:W-:-:S02]  /*1af90*/  ULOP3.LUT UR8, UR10, 0x3fff, URZ, 0xc0, !UPT ;  /* 0x00003fff0a087892 */ /* 0x000fc4000f8ec03f */
[----:B------:R-:W-:Y:S01]  /*1afa0*/  USGXT.U32 UR10, UR9, 0xe ;  /* 0x0000000e090a789a */ /* 0x000fe20008000000 */
[----:B------:R-:W-:Y:S01]  /*1afb0*/  STL [R1+0x1768], R8 ;  /* 0x0017680801007387 */ /* 0x000fe20000100800 */
[----:B------:R-:W-:Y:S01]  /*1afc0*/  UIADD3 UR14, UP0, UR8, 0x2, URZ ;  /* 0x00000002080e7890 */ /* 0x000fe2000ff1e03f */
[----:B------:R-:W-:Y:S01]  /*1afd0*/  UMOV UR9, 0x40000040 ;  /* 0x4000004000097882 */ /* 0x000fe20000000000 */
[----:B------:R-:W-:Y:S01]  /*1afe0*/  UIADD3 UR16, UP1, UR10, 0x2, URZ ;  /* 0x000000020a107890 */ /* 0x000fe2000ff3e03f */
[----:B------:R-:W-:Y:S01]  /*1aff0*/  STL.64 [R1+0x1750], R6 ;  /* 0x0017500601007387 */ /* 0x000fe20000100a00 */
[----:B------:R-:W-:Y:S01]  /*1b000*/  UMOV UR13, URZ ;  /* 0x0000003f000d7c82 */ /* 0x000fe20008000000 */
[----:B------:R-:W-:Y:S02]  /*1b010*/  UIADD3.X UR15, UR12, 0x40000040, URZ, UP0, !UPT ;  /* 0x400000400c0f7890 */ /* 0x000fe400087fe43f */
[----:B------:R-:W-:Y:S01]  /*1b020*/  UIADD3.X UR17, UR13, 0x40000040, URZ, UP1, !UPT ;  /* 0x400000400d117890 */ /* 0x000fe20008ffe43f */
[----:B------:R-:W-:Y:S01]  /*1b030*/  UMOV UR12, UR14 ;  /* 0x0000000e000c7c82 */ /* 0x000fe20008000000 */
[----:B------:R-:W-:-:S03]  /*1b040*/  UMOV UR14, UR16 ;  /* 0x00000010000e7c82 */ /* 0x000fc60008000000 */
[----:B------:R-:W-:Y:S02]  /*1b050*/  UMOV UR13, UR15 ;  /* 0x0000000f000d7c82 */ /* 0x000fe40008000000 */
[----:B------:R-:W-:Y:S01]  /*1b060*/  UMOV UR15, UR17 ;  /* 0x00000011000f7c82 */ /* 0x000fe20008000000 */
[----:B------:R-:W-:Y:S02]  /*1b070*/  UIADD3.64 UR36, UR12, 0x2, URZ ;  /* 0x000000020c247897 */ /* 0x000fe4000fffe03f */
[----:B------:R-:W-:Y:S02]  /*1b080*/  UIADD3.64 UR38, UR14, 0x2, URZ ;  /* 0x000000020e267897 */ /* 0x000fe4000fffe03f */
[----:B------:R-:W-:Y:S02]  /*1b090*/  UIADD3.64 UR32, UR12, 0x4, URZ ;  /* 0x000000040c207897 */ /* 0x000fe4000fffe03f */
[----:B------:R-:W-:Y:S02]  /*1b0a0*/  UIADD3.64 UR34, UR14, 0x4, URZ ;  /* 0x000000040e227897 */ /* 0x000fe4000fffe03f */
[----:B------:R-:W-:-:S02]  /*1b0b0*/  UIADD3.64 UR28, UR12, 0xffe, URZ ;  /* 0x00000ffe0c1c7897 */ /* 0x000fc4000fffe03f */
[----:B------:R-:W-:Y:S02]  /*1b0c0*/  UIADD3.64 UR30, UR14, 0x7fe, URZ ;  /* 0x000007fe0e1e7897 */ /* 0x000fe4000fffe03f */
[----:B------:R-:W-:Y:S02]  /*1b0d0*/  UIADD3.64 UR24, UR12, 0x1000, URZ ;  /* 0x000010000c187897 */ /* 0x000fe4000fffe03f */
[----:B------:R-:W-:Y:S02]  /*1b0e0*/  UIADD3.64 UR26, UR14, 0x800, URZ ;  /* 0x000008000e1a7897 */ /* 0x000fe4000fffe03f */
[----:B------:R-:W-:Y:S02]  /*1b0f0*/  UIADD3.64 UR20, UR12, 0x1002, URZ ;  /* 0x000010020c147897 */ /* 0x000fe4000fffe03f */
[----:B------:R-:W-:Y:S02]  /*1b100*/  UIADD3.64 UR22, UR14, 0x802, URZ ;  /* 0x000008020e167897 */ /* 0x000fe4000fffe03f */
[----:B------:R-:W-:-:S02]  /*1b110*/  UIADD3.64 UR16, UR12, 0x1004, URZ ;  /* 0x000010040c107897 */ /* 0x000fc4000fffe03f */
[----:B------:R-:W-:Y:S01]  /*1b120*/  UIADD3.64 UR18, UR14, 0x804, URZ ;  /* 0x000008040e127897 */ /* 0x000fe2000fffe03f */
[----:B--2---:R-:W-:-:S06]  /*1b130*/  WARPGROUP.ARRIVE ;  /* 0x00000000000079c5 */ /* 0x004fcc0000000000 */
[----:B------:R-:W-:Y:S03]  /*1b140*/  HGMMA.64x256x8.F32.TF32 R124, gdesc[UR8], R124, gsb0 ;  /* 0x07e00000087c79f0 */ /* 0x000fe6000800287c */
[----:B------:R-:W-:Y:S02]  /*1b150*/  WARPGROUP.DEPBAR.LE gsb0, 0x0 ;  /* 0x00008000000079c5 */ /* 0x000fe40000010000 */
[----:B------:R-:W-:-:S15]  /*1b160*/  WARPGROUP.ARRIVE ;  /* 0x00000000000079c5 */ /* 0x000fde0000000000 */
[----:B------:R-:W-:-:S08]  /*1b170*/  NOP ;  /* 0x0000000000007918 */ /* 0x000fd00000000000 */
        /* <DEDUP_REMOVED lines=26> */
[----:B------:R2:W-:Y:S04]  /*1b320*/  STL.64 [R1+0xc00], R124 ;  /* 0x000c007c01007387 */ /* 0x0005e80000100a00 */
        /* <DEDUP_REMOVED lines=63> */
[----:B--2---:R-:W2:Y:S04]  /*1b720*/  LDL.LU.64 R124, [R1+0x800] ;  /* 0x00080000017c7983 */ /* 0x004ea80000300a00 */
[----:B---3--:R-:W3:Y:S04]  /*1b730*/  LDL.LU.64 R126, [R1+0x808] ;  /* 0x00080800017e7983 */ /* 0x008ee80000300a00 */
[----:B----4-:R-:W4:Y:S04]  /*1b740*/  LDL.LU.64 R128, [R1+0x810] ;  /* 0x0008100001807983 */ /* 0x010f280000300a00 */
[----:B-1----:R-:W2:Y:S04]  /*1b750*/  LDL.LU.64 R130, [R1+0x818] ;  /* 0x0008180001827983 */ /* 0x002ea80000300a00 */
[----:B------:R-:W3:Y:S04]  /*1b760*/  LDL.LU.64 R132, [R1+0x820] ;  /* 0x0008200001847983 */ /* 0x000ee80000300a00 */
[----:B------:R-:W4:Y:S04]  /*1b770*/  LDL.LU.64 R134, [R1+0x828] ;  /* 0x0008280001867983 */ /* 0x000f280000300a00 */
[----:B------:R-:W2:Y:S04]  /*1b780*/  LDL.LU.64 R136, [R1+0x830] ;  /* 0x0008300001887983 */ /* 0x000ea80000300a00 */
[----:B------:R-:W3:Y:S04]  /*1b790*/  LDL.LU.64 R138, [R1+0x838] ;  /* 0x00083800018a7983 */ /* 0x000ee80000300a00 */
[----:B------:R-:W4:Y:S04]  /*1b7a0*/  LDL.LU.64 R140, [R1+0x840] ;  /* 0x00084000018c7983 */ /* 0x000f280000300a00 */
[----:B------:R-:W2:Y:S04]  /*1b7b0*/  LDL.LU.64 R142, [R1+0x848] ;  /* 0x00084800018e7983 */ /* 0x000ea80000300a00 */
[----:B------:R-:W3:Y:S04]  /*1b7c0*/  LDL.LU.64 R144, [R1+0x850] ;  /* 0x0008500001907983 */ /* 0x000ee80000300a00 */
[----:B------:R-:W4:Y:S04]  /*1b7d0*/  LDL.LU.64 R146, [R1+0x858] ;  /* 0x0008580001927983 */ /* 0x000f280000300a00 */
[----:B------:R-:W2:Y:S04]  /*1b7e0*/  LDL.LU.64 R148, [R1+0x860] ;  /* 0x0008600001947983 */ /* 0x000ea80000300a00 */
[----:B------:R-:W3:Y:S04]  /*1b7f0*/  LDL.LU.64 R150, [R1+0x868] ;  /* 0x0008680001967983 */ /* 0x000ee80000300a00 */
[----:B---3--:R-:W-:Y:S04]  /*1b800*/  STL.64 [R1+0x1f88], R150 ;  /* 0x001f889601007387 */ /* 0x008fe80000100a00 */
[----:B--2---:R-:W-:Y:S04]  /*1b810*/  STL.64 [R1+0x1f80], R148 ;  /* 0x001f809401007387 */ /* 0x004fe80000100a00 */
[----:B----4-:R-:W-:Y:S04]  /*1b820*/  STL.64 [R1+0x1f78], R146 ;  /* 0x001f789201007387 */ /* 0x010fe80000100a00 */
        /* <DEDUP_REMOVED lines=61> */
[----:B-1----:R-:W2:Y:S04]  /*1bc00*/  LDL.LU.64 R24, [R1+0xa00] ;  /* 0x000a000001187983 */ /* 0x002ea80000300a00 */
        /* <DEDUP_REMOVED lines=63> */
[----:B------:R-:W-:Y:S01]  /*1c000*/  UIADD3.64 UR46, UR14, 0xffe, URZ ;  /* 0x00000ffe0e2e7897 */ /* 0x000fe2000fffe03f */
[----:B------:R-:W-:Y:S01]  /*1c010*/  UMOV UR44, UR8 ;  /* 0x00000008002c7c82 */ /* 0x000fe20008000000 */
[----:B------:R-:W-:Y:S01]  /*1c020*/  UMOV UR45, UR9 ;  /* 0x00000009002d7c82 */ /* 0x000fe20008000000 */
[----:B------:R-:W-:Y:S01]  /*1c030*/  UIADD3.64 UR42, UR14, 0x1000, URZ ;  /* 0x000010000e2a7897 */ /* 0x000fe2000fffe03f */
[----:B------:R-:W3:Y:S01]  /*1c040*/  LDL.LU.64 R152, [R1+0x870] ;  /* 0x0008700001987983 */ /* 0x000ee20000300a00 */
        /* <DEDUP_REMOVED lines=13> */
[----:B------:R-:W-:-:S02]  /*1c120*/  UMOV UR57, UR25 ;  /* 0x0000001900397c82 */ /* 0x000fc40008000000 */
[----:B------:R-:W3:Y:S04]  /*1c130*/  LDL.LU.64 R160, [R1+0x890] ;  /* 0x0008900001a07983 */ /* 0x000ee80000300a00 */
        /* <DEDUP_REMOVED lines=44> */
[----:B------:R-:W3:Y:S01]  /*1c400*/  LDL.LU.64 R250, [R1+0x9f8] ;  /* 0x0009f80001fa7983 */ /* 0x000ee20000300a00 */
[----:B--2---:R-:W-:-:S06]  /*1c410*/  WARPGROUP.ARRIVE ;  /* 0x00000000000079c5 */ /* 0x004fcc0000000000 */
[----:B------:R-:W-:Y:S03]  /*1c420*/  HGMMA.64x256x8.F32.TF32 R24, gdesc[UR44], R24, gsb0 ;  /* 0x07e000002c1879f0 */ /* 0x000fe60008002818 */
[----:B------:R-:W-:Y:S02]  /*1c430*/  WARPGROUP.DEPBAR.LE gsb0, 0x0 ;  /* 0x00008000000079c5 */ /* 0x000fe40000010000 */
[----:B------:R-:W-:-:S15]  /*1c440*/  WARPGROUP.ARRIVE ;  /* 0x00000000000079c5 */ /* 0x000fde0000000000 */
[----:B------:R-:W-:-:S08]  /*1c450*/  NOP ;  /* 0x0000000000007918 */ /* 0x000fd00000000000 */
[----:B------:R-:W-:Y:S01]  /*1c460*/  HGMMA.64x256x8.F32.TF32 R24, gdesc[UR40], R24, gsb0 ;  /* 0x07e00000281879f0 */ /* 0x000fe20008002818 */
[----:B------:R-:W-:Y:S01]  /*1c470*/  UIADD3.64 UR42, UR14, 0x1002, URZ ;  /* 0x000010020e2a7897 */ /* 0x000fe2000fffe03f */
[----:B------:R-:W-:Y:S01]  /*1c480*/  UMOV UR40, UR36 ;  /* 0x0000002400287c82 */ /* 0x000fe20008000000 */
[----:B------:R-:W-:Y:S01]  /*1c490*/  UMOV UR41, UR37 ;  /* 0x0000002500297c82 */ /* 0x000fe20008000000 */
[----:B------:R-:W-:Y:S02]  /*1c4a0*/  WARPGROUP.DEPBAR.LE gsb0, 0x0 ;  /* 0x00008000000079c5 */ /* 0x000fe40000010000 */
[----:B------:R-:W-:-:S15]  /*1c4b0*/  WARPGROUP.ARRIVE ;  /* 0x00000000000079c5 */ /* 0x000fde0000000000 */
[----:B------:R-:W-:-:S07]  /*1c4c0*/  NOP ;  /* 0x0000000000007918 */ /* 0x000fce0000000000 */
[----:B------:R-:W-:Y:S01]  /*1c4d0*/  HGMMA.64x256x8.F32.TF32 R24, gdesc[UR40], R24, gsb0 ;  /* 0x07e00000281879f0 */ /* 0x000fe20008002818 */
[----:B------:R-:W-:Y:S01]  /*1c4e0*/  UIADD3.64 UR42, UR14, 0x1802, URZ ;  /* 0x000018020e2a7897 */ /* 0x000fe2000fffe03f */
[----:B------:R-:W-:Y:S01]  /*1c4f0*/  UMOV UR40, UR20 ;  /* 0x0000001400287c82 */ /* 0x000fe20008000000 */
[----:B------:R-:W-:Y:S01]  /*1c500*/  UMOV UR41, UR21 ;  /* 0x0000001500297c82 */ /* 0x000fe20008000000 */
[----:B------:R-:W-:Y:S02]  /*1c510*/  WARPGROUP.DEPBAR.LE gsb0, 0x0 ;  /* 0x00008000000079c5 */ /* 0x000fe40000010000 */
[----:B------:R-:W-:-:S15]  /*1c520*/  WARPGROUP.ARRIVE ;  /* 0x00000000000079c5 */ /* 0x000fde0000000000 */
[----:B------:R-:W-:-:S07]  /*1c530*/  NOP ;  /* 0x0000000000007918 */ /* 0x000fce0000000000 */
[----:B------:R-:W-:Y:S03]  /*1c540*/  HGMMA.64x256x8.F32.TF32 R24, gdesc[UR48], R24, gsb0 ;  /* 0x07e00000301879f0 */ /* 0x000fe60008002818 */
[----:B------:R-:W-:Y:S02]  /*1c550*/  WARPGROUP.DEPBAR.LE gsb0, 0x0 ;  /* 0x00008000000079c5 */ /* 0x000fe40000010000 */
[----:B------:R-:W-:-:S15]  /*1c560*/  WARPGROUP.ARRIVE ;  /* 0x00000000000079c5 */ /* 0x000fde0000000000 */
[----:B------:R-:W-:-:S08]  /*1c570*/  NOP ;  /* 0x0000000000007918 */ /* 0x000fd00000000000 */
[----:B------:R-:W-:Y:S01]  /*1c580*/  HGMMA.64x256x8.F32.TF32 R24, gdesc[UR52], R24, gsb0 ;  /* 0x07e00000341879f0 */ /* 0x000fe20008002818 */
[----:B------:R-:W-:Y:S01]  /*1c590*/  UMOV UR52, UR42 ;  /* 0x0000002a00347c82 */ /* 0x000fe20008000000 */
[----:B------:R-:W-:Y:S01]  /*1c5a0*/  UMOV UR53, UR43 ;  /* 0x0000002b00357c82 */ /* 0x000fe20008000000 */
[----:B------:R-:W-:Y:S02]  /*1c5b0*/  WARPGROUP.DEPBAR.LE gsb0, 0x0 ;  /* 0x00008000000079c5 */ /* 0x000fe40000010000 */
[----:B------:R-:W-:-:S15]  /*1c5c0*/  WARPGROUP.ARRIVE ;  /* 0x00000000000079c5 */ /* 0x000fde0000000000 */
[----:B------:R-:W-:-:S08]  /*1c5d0*/  NOP ;  /* 0x0000000000007918 */ /* 0x000fd00000000000 */
        /* <DEDUP_REMOVED lines=77> */
[----:B-1----:R-:W3:Y:S04]  /*1cab0*/  LDL.LU.64 R150, [R1+0x1f88] ;  /* 0x001f880001967983 */ /* 0x002ee80000300a00 */
        /* <DEDUP_REMOVED lines=13> */
[----:B------:R-:W-:-:S02]  /*1cb90*/  UIADD3.64 UR8, UR12, 0x3fe, URZ ;  /* 0x000003fe0c087897 */ /* 0x000fc4000fffe03f */
[----:B------:R-:W-:Y:S01]  /*1cba0*/  UIADD3.64 UR40, UR12, 0x400, URZ ;  /* 0x000004000c287897 */ /* 0x000fe2000fffe03f */
[----:B------:R-:W2:Y:S01]  /*1cbb0*/  LDL.LU.64 R122, [R1+0x1f18] ;  /* 0x001f1800017a7983 */ /* 0x000ea20000300a00 */
[----:B------:R-:W-:Y:S01]  /*1cbc0*/  UMOV UR48, UR42 ;  /* 0x0000002a00307c82 */ /* 0x000fe20008000000 */
[----:B------:R-:W-:Y:S01]  /*1cbd0*/  UMOV UR49, UR43 ;  /* 0x0000002b00317c82 */ /* 0x000fe20008000000 */
[----:B------:R-:W-:Y:S01]  /*1cbe0*/  UMOV UR42, UR14 ;  /* 0x0000000e002a7c82 */ /* 0x000fe20008000000 */
[----:B------:R-:W-:Y:S01]  /*1cbf0*/  UMOV UR43, UR15 ;  /* 0x0000000f002b7c82 */ /* 0x000fe20008000000 */
[----:B------:R-:W-:Y:S01]  /*1cc00*/  UIADD3.64 UR36, UR12, 0x402, URZ ;  /* 0x000004020c247897 */ /* 0x000fe2000fffe03f */
[----:B------:R-:W4:Y:S01]  /*1cc10*/  LDL.LU.64 R120, [R1+0x1f10] ;  /* 0x001f100001787983 */ /* 0x000f220000300a00 */
[----:B------:R-:W-:Y:S02]  /*1cc20*/  UIADD3.64 UR32, UR12, 0x404, URZ ;  /* 0x000004040c207897 */ /* 0x000fe4000fffe03f */
[----:B------:R-:W-:Y:S01]  /*1cc30*/  UIADD3.64 UR28, UR12, 0x13fe, URZ ;  /* 0x000013fe0c1c7897 */ /* 0x000fe2000fffe03f */
[----:B------:R-:W4:Y:S01]  /*1cc40*/  LDL.LU.64 R118, [R1+0x1f08] ;  /* 0x001f080001767983 */ /* 0x000f220000300a00 */
[----:B------:R-:W-:-:S02]  /*1cc50*/  UIADD3.64 UR24, UR12, 0x1400, URZ ;  /* 0x000014000c187897 */ /* 0x000fc4000fffe03f */
[----:B------:R-:W-:Y:S01]  /*1cc60*/  UIADD3.64 UR20, UR12, 0x1402, URZ ;  /* 0x000014020c147897 */ /* 0x000fe2000fffe03f */
[----:B------:R-:W4:Y:S01]  /*1cc70*/  LDL.LU.64 R116, [R1+0x1f00] ;  /* 0x001f000001747983 */ /* 0x000f220000300a00 */
[----:B------:R-:W-:-:S03]  /*1cc80*/  UIADD3.64 UR16, UR12, 0x1404, URZ ;  /* 0x000014040c107897 */ /* 0x000fc6000fffe03f */
        /* <DEDUP_REMOVED lines=45> */
[----:B------:R-:W4:Y:S01]  /*1cf60*/  LDL.LU.64 R24, [R1+0x1d90] ;  /* 0x001d900001187983 */ /* 0x000f220000300a00 */
[----:B---3--:R-:W-:-:S06]  /*1cf70*/  WARPGROUP.ARRIVE ;  /* 0x00000000000079c5 */ /* 0x008fcc0000000000 */
        /* <DEDUP_REMOVED lines=94> */
[----:B-1----:R-:W4:Y:S04]  /*1d560*/  LDL.LU.64 R124, [R1+0x400] ;  /* 0x00040000017c7983 */ /* 0x002f280000300a00 */
[----:B---3--:R-:W3:Y:S04]  /*1d570*/  LDL.LU.64 R126, [R1+0x408] ;  /* 0x00040800017e7983 */ /* 0x008ee80000300a00 */
[----:B--2---:R-:W2:Y:S04]  /*1d580*/  LDL.LU.64 R128, [R1+0x410] ;  /* 0x0004100001807983 */ /* 0x004ea80000300a00 */
[----:B----4-:R-:W4:Y:S04]  /*1d590*/  LDL.LU.64 R130, [R1+0x418] ;  /* 0x0004180001827983 */ /* 0x010f280000300a00 */
[----:B------:R-:W3:Y:S04]  /*1d5a0*/  LDL.LU.64 R132, [R1+0x420] ;  /* 0x0004200001847983 */ /* 0x000ee80000300a00 */
[----:B------:R-:W2:Y:S04]  /*1d5b0*/  LDL.LU.64 R134, [R1+0x428] ;  /* 0x0004280001867983 */ /* 0x000ea80000300a00 */
[----:B------:R-:W4:Y:S04]  /*1d5c0*/  LDL.LU.64 R136, [R1+0x430] ;  /* 0x0004300001887983 */ /* 0x000f280000300a00 */
[----:B------:R-:W3:Y:S04]  /*1d5d0*/  LDL.LU.64 R138, [R1+0x438] ;  /* 0x00043800018a7983 */ /* 0x000ee80000300a00 */
[----:B------:R-:W2:Y:S04]  /*1d5e0*/  LDL.LU.64 R140, [R1+0x440] ;  /* 0x00044000018c7983 */ /* 0x000ea80000300a00 */
[----:B------:R-:W4:Y:S04]  /*1d5f0*/  LDL.LU.64 R142, [R1+0x448] ;  /* 0x00044800018e7983 */ /* 0x000f280000300a00 */
[----:B------:R-:W3:Y:S04]  /*1d600*/  LDL.LU.64 R144, [R1+0x450] ;  /* 0x0004500001907983 */ /* 0x000ee80000300a00 */
[----:B------:R-:W2:Y:S04]  /*1d610*/  LDL.LU.64 R146, [R1+0x458] ;  /* 0x0004580001927983 */ /* 0x000ea80000300a00 */
[----:B------:R-:W4:Y:S04]  /*1d620*/  LDL.LU.64 R148, [R1+0x460] ;  /* 0x0004600001947983 */ /* 0x000f280000300a00 */
[----:B------:R-:W3:Y:S04]  /*1d630*/  LDL.LU.64 R150, [R1+0x468] ;  /* 0x0004680001967983 */ /* 0x000ee80000300a00 */
[----:B---3--:R-:W-:Y:S04]  /*1d640*/  STL.64 [R1+0x1d88], R150 ;  /* 0x001d889601007387 */ /* 0x008fe80000100a00 */
[----:B----4-:R-:W-:Y:S04]  /*1d650*/  STL.64 [R1+0x1d80], R148 ;  /* 0x001d809401007387 */ /* 0x010fe80000100a00 */
[----:B--2---:R-:W-:Y:S04]  /*1d660*/  STL.64 [R1+0x1d78], R146 ;  /* 0x001d789201007387 */ /* 0x004fe80000100a00 */
        /* <DEDUP_REMOVED lines=125> */
[----:B------:R-:W-:Y:S01]  /*1de40*/  UMOV UR44, UR8 ;  /* 0x00000008002c7c82 */ /* 0x000fe20008000000 */
[----:B------:R-:W-:Y:S01]  /*1de50*/  UMOV UR45, UR9 ;  /* 0x00000009002d7c82 */ /* 0x000fe20008000000 */
[----:B------:R-:W-:Y:S01]  /*1de60*/  UIADD3.64 UR42, UR14, 0x1000, URZ ;  /* 0x000010000e2a7897 */ /* 0x000fe2000fffe03f */
[----:B------:R-:W3:Y:S01]  /*1de70*/  LDL.LU.64 R152, [R1+0x470] ;  /* 0x0004700001987983 */ /* 0x000ee20000300a00 */
[----:B------:R-:W-:-:S03]  /*1de80*/  UIADD3.64 UR56, UR14, 0x1002, URZ ;  /* 0x000010020e387897 */ /* 0x000fc6000fffe03f */
        /* <DEDUP_REMOVED lines=55> */
[----:B------:R-:W-:Y:S01]  /*1e200*/  UMOV UR40, UR36 ;  /* 0x0000002400287c82 */ /* 0x000fe20008000000 */
[----:B------:R-:W-:Y:S01]  /*1e210*/  UMOV UR41, UR37 ;  /* 0x0000002500297c82 */ /* 0x000fe20008000000 */
[----:B------:R-:W-:Y:S01]  /*1e220*/  UMOV UR42, UR56 ;  /* 0x00000038002a7c82 */ /* 0x000fe20008000000 */
[----:B------:R-:W-:Y:S01]  /*1e230*/  UMOV UR43, UR57 ;  /* 0x00000039002b7c82 */ /* 0x000fe20008000000 */
[----:B------:R-:W-:Y:S02]  /*1e240*/  WARPGROUP.DEPBAR.LE gsb0, 0x0 ;  /* 0x00008000000079c5 */ /* 0x000fe40000010000 */
[----:B------:R-:W-:-:S15]  /*1e250*/  WARPGROUP.ARRIVE ;  /* 0x00000000000079c5 */ /* 0x000fde0000000000 */
[----:B------:R-:W-:-:S06]  /*1e260*/  NOP ;  /* 0x0000000000007918 */ /* 0x000fcc0000000000 */
        /* <DEDUP_REMOVED lines=275> */
[----:B-1----:R-:W4:Y:S04]  /*1f3a0*/  LDL.LU.64 R124, [R1] ;  /* 0x00000000017c7983 */ /* 0x002f280000300a00 */
        /* <DEDUP_REMOVED lines=194> */
[----:B------:R-:W-:Y:S01]  /*1ffd0*/  HGMMA.64x256x8.F32.TF32 R24, gdesc[UR44], R24, gsb0 ;  /* 0x07e000002c1879f0 */ /* 0x000fe20008002818 */
[----:B------:R-:W-:-:S07]  /*1ffe0*/  UIADD3.64 UR44, UR14, 0x1000, URZ ;  /* 0x000010000e2c7897 */ /* 0x000fce000fffe03f */
[----:B------:R-:W-:Y:S01]  /*1fff0*/  UMOV UR42, UR44 ;  /* 0x0000002c002a7c82 */ /* 0x000fe20008000000 */
[----:B------:R-:W-:Y:S01]  /*20000*/  UMOV UR43, UR45 ;  /* 0x0000002d002b7c82 */ /* 0x000fe20008000000 */
[----:B------:R-:W-:Y:S02]  /*20010*/  WARPGROUP.DEPBAR.LE gsb0, 0x0 ;  /* 0x00008000000079c5 */ /* 0x000fe40000010000 */
[----:B------:R-:W-:-:S15]  /*20020*/  WARPGROUP.ARRIVE ;  /* 0x00000000000079c5 */ /* 0x000fde0000000000 */
[----:B------:R-:W-:-:S01]  /*20030*/  NOP ;  /* 0x0000000000007918 */ /* 0x000fc20000000000 */
        /* <DEDUP_REMOVED lines=128> */
[----:B------:R-:W-:Y:S01]  /*20840*/  UIADD3.64 UR40, UR12, 0xbfe, URZ ;  /* 0x00000bfe0c287897 */ /* 0x000fe2000fffe03f */
[----:B------:R-:W-:Y:S01]  /*20850*/  UMOV UR42, UR10 ;  /* 0x0000000a002a7c82 */ /* 0x000fe20008000000 */
[----:B------:R-:W-:Y:S01]  /*20860*/  UMOV UR43, UR11 ;  /* 0x0000000b002b7c82 */ /* 0x000fe20008000000 */
[----:B------:R-:W-:Y:S01]  /*20870*/  UIADD3.64 UR8, UR12, 0xc00, URZ ;  /* 0x00000c000c087897 */ /* 0x000fe2000fffe03f */
[----:B------:R-:W2:Y:S01]  /*20880*/  LDL.LU.64 R122, [R1+0x1b18] ;  /* 0x001b1800017a7983 */ /* 0x000ea20000300a00 */
[----:B------:R-:W-:Y:S01]  /*20890*/  UMOV UR10, UR14 ;  /* 0x0000000e000a7c82 */ /* 0x000fe20008000000 */
[----:B------:R-:W-:Y:S01]  /*208a0*/  UMOV UR11, UR15 ;  /* 0x0000000f000b7c82 */ /* 0x000fe20008000000 */
[----:B---3--:R-:W-:Y:S01]  /*208b0*/  WARPGROUP.ARRIVE ;  /* 0x00000000000079c5 */ /* 0x008fe20000000000 */
[----:B------:R-:W-:Y:S01]  /*208c0*/  UIADD3.64 UR36, UR12, 0xc02, URZ ;  /* 0x00000c020c247897 */ /* 0x000fe2000fffe03f */
[----:B------:R-:W2:Y:S04]  /*208d0*/  LDL.LU.64 R120, [R1+0x1b10] ;  /* 0x001b100001787983 */ /* 0x000ea80000300a00 */
[----:B------:R-:W-:Y:S01]  /*208e0*/  HGMMA.64x256x8.F32.TF32 R124, gdesc[UR40], R124, gsb0 ;  /* 0x07e00000287c79f0 */ /* 0x000fe2000800287c */
[----:B------:R-:W-:Y:S01]  /*208f0*/  UIADD3.64 UR32, UR12, 0xc04, URZ ;  /* 0x00000c040c207897 */ /* 0x000fe2000fffe03f */
[----:B------:R-:W2:Y:S01]  /*20900*/  LDL.LU.64 R118, [R1+0x1b08] ;  /* 0x001b080001767983 */ /* 0x000ea20000300a00 */
[----:B------:R-:W-:-:S02]  /*20910*/  UIADD3.64 UR28, UR12, 0x1bfe, URZ ;  /* 0x00001bfe0c1c7897 */ /* 0x000fc4000fffe03f */
[----:B------:R-:W-:Y:S01]  /*20920*/  UIADD3.64 UR24, UR12, 0x1c00, URZ ;  /* 0x00001c000c187897 */ /* 0x000fe2000fffe03f */
[----:B------:R-:W2:Y:S01]  /*20930*/  LDL.LU.64 R116, [R1+0x1b00] ;  /* 0x001b000001747983 */ /* 0x000ea20000300a00 */
[----:B------:R-:W-:Y:S01]  /*20940*/  UIADD3.64 UR20, UR12, 0x1c02, URZ ;  /* 0x00001c020c147897 */ /* 0x000fe2000fffe03f */
[----:B------:R-:W-:Y:S02]  /*20950*/  WARPGROUP.DEPBAR.LE gsb0, 0x0 ;  /* 0x00008000000079c5 */ /* 0x000fe40000010000 */
[----:B------:R-:W-:Y:S01]  /*20960*/  WARPGROUP.ARRIVE ;  /* 0x00000000000079c5 */ /* 0x000fe20000000000 */
[----:B------:R-:W-:Y:S01]  /*20970*/  UMOV UR14, UR18 ;  /* 0x00000012000e7c82 */ /* 0x000fe20008000000 */
[----:B------:R-:W-:Y:S01]  /*20980*/  UMOV UR15, UR19 ;  /* 0x00000013000f7c82 */ /* 0x000fe20008000000 */
[----:B------:R-:W2:-:S15]  /*20990*/  LDL.LU.64 R114, [R1+0x1af8] ;  /* 0x001af80001727983 */ /* 0x000e9e0000300a00 */
[----:B------:R-:W-:Y:S01]  /*209a0*/  HGMMA.64x256x8.F32.TF32 R124, gdesc[UR8], R124, gsb0 ;  /* 0x07e00000087c79f0 */ /* 0x000fe2000800287c */
[----:B------:R-:W-:Y:S01]  /*209b0*/  UIADD3.64 UR12, UR12, 0x1c04, URZ ;  /* 0x00001c040c0c7897 */ /* 0x000fe2000fffe03f */
        /* <DEDUP_REMOVED lines=45> */
[----:B------:R-:W-:-:S02]  /*20c90*/  WARPGROUP.DEPBAR.LE gsb0, 0x0 ;  /* 0x00008000000079c5 */ /* 0x000fc40000010000 */
[----:B------:R-:W-:-:S06]  /*20ca0*/  WARPGROUP.ARRIVE ;  /* 0x00000000000079c5 */ /* 0x000fcc0000000000 */
        /* <DEDUP_REMOVED lines=22> */
[----:B------:R-:W-:Y:S04]  /*20e10*/  STL.64 [R1], R124 ;  /* 0x0000007c01007387 */ /* 0x000fe80000100a00 */
        /* <DEDUP_REMOVED lines=64> */
[----:B------:R-:W4:Y:S04]  /*21220*/  LDL.LU.64 R248, [R1+0x1980] ;  /* 0x0019800001f87983 */ /* 0x000f280000300a00 */
        /* <DEDUP_REMOVED lines=74> */
[----:B------:R-:W4:Y:S04]  /*216d0*/  LDL R6, [R1+0x14d0] ;  /* 0x0014d00001067983 */ /* 0x000f280000100800 */
[----:B------:R-:W3:Y:S04]  /*216e0*/  LDL.LU R14, [R1+0xe3c] ;  /* 0x000e3c00010e7983 */ /* 0x000ee80000300800 */
[----:B------:R-:W3:Y:S01]  /*216f0*/  LDL.LU R7, [R1+0xe40] ;  /* 0x000e400001077983 */ /* 0x000ee20000300800 */
[----:B------:R-:W-:Y:S01]  /*21700*/  UMOV UR22, UR52 ;  /* 0x0000003400167c82 */ /* 0x000fe20008000000 */
[----:B------:R-:W-:Y:S01]  /*21710*/  UMOV UR23, UR53 ;  /* 0x0000003500177c82 */ /* 0x000fe20008000000 */
[----:B------:R-:W-:Y:S01]  /*21720*/  VIADD R5, R5, 0xffffff80 ;  /* 0xffffff8005057836 */ /* 0x000fe20000000000 */
[----:B------:R-:W1:Y:S01]  /*21730*/  S2R R15, SR_TID.X ;  /* 0x00000000000f7919 */ /* 0x000e620000002100 */
[----:B------:R-:W-:-:S02]  /*21740*/  UIADD3 UR6, UR6, 0x1, URZ ;  /* 0x0000000106067890 */ /* 0x000fc4000fffe03f */
[----:B------:R-:W-:Y:S01]  /*21750*/  IMAD R5, R252, -0x40, R5 ;  /* 0xffffffc0fc057824 */ /* 0x000fe200078e0205 */
[----:B------:R-:W-:Y:S01]  /*21760*/  UMOV UR14, UR48 ;  /* 0x00000030000e7c82 */ /* 0x000fe20008000000 */
[----:B------:R-:W-:Y:S01]  /*21770*/  UISETP.GT.AND UP0, UPT, UR6, 0x2, UPT ;  /* 0x000000020600788c */ /* 0x000fe2000bf04270 */
[----:B------:R-:W-:Y:S01]  /*21780*/  STL [R1+0x176c], R252 ;  /* 0x00176cfc01007387 */ /* 0x000fe20000100800 */
[----:B------:R-:W-:Y:S01]  /*21790*/  UMOV UR15, UR49 ;  /* 0x00000031000f7c82 */ /* 0x000fe20008000000 */
[----:B------:R-:W-:Y:S01]  /*217a0*/  ISETP.GT.AND P1, PT, R5, RZ, PT ;  /* 0x000000ff0500720c */ /* 0x000fe20003f24270 */
[----:B------:R-:W-:-:S03]  /*217b0*/  USEL UR6, UR6, URZ, !UP0 ;  /* 0x0000003f06067287 */ /* 0x000fc6000c000000 */
[----:B------:R-:W-:Y:S01]  /*217c0*/  SEL R9, RZ, 0x4, !P1 ;  /* 0x00000004ff097807 */ /* 0x000fe20004800000 */
[C---:B-1----:R-:W-:Y:S01]  /*217d0*/  IMAD.SHL.U32 R11, R15.reuse, 0x10, RZ ;  /* 0x000000100f0b7824 */ /* 0x042fe200078e00ff */
[----:B------:R-:W-:Y:S01]  /*217e0*/  LOP3.LUT R15, R15, 0xff, RZ, 0xc0, !PT ;  /* 0x000000ff0f0f7812 */ /* 0x000fe200078ec0ff */
[----:B--2---:R-:W-:-:S06]  /*217f0*/  WARPGROUP.ARRIVE ;  /* 0x00000000000079c5 */ /* 0x004fcc0000000000 */
[----:B------:R-:W-:Y:S01]  /*21800*/  HGMMA.64x256x8.F32.TF32 R24, gdesc[UR40], R24, gsb0 ;  /* 0x07e00000281879f0 */ /* 0x000fe20008002818 */
[----:B----4-:R-:W-:Y:S02]  /*21810*/  ISETP.GE.AND P0, PT, R252, R6, PT ;  /* 0x00000006fc00720c */ /* 0x010fe40003f06270 */
[----:B------:R-:W-:Y:S02]  /*21820*/  LOP3.LUT R6, R11, 0x70, RZ, 0xc0, !PT ;  /* 0x000000700b067812 */ /* 0x000fe400078ec0ff */
[----:B------:R-:W-:-:S03]  /*21830*/  SEL R9, R9, RZ, !P0 ;  /* 0x000000ff09097207 */ /* 0x000fc60004000000 */
[----:B------:R-:W-:Y:S01]  /*21840*/  IMAD R6, R15, 0x80, R6 ;  /* 0x000000800f067824 */ /* 0x000fe200078e0206 */
[----:B---3--:R-:W-:Y:S02]  /*21850*/  IADD3 R7, P1, R7, R2, RZ ;  /* 0x0000000207077210 */ /* 0x008fe40007f3e0ff */
[----:B------:R-:W-:-:S03]  /*21860*/  ISETP.NE.U32.AND P2, PT, R9, RZ, PT ;  /* 0x000000ff0900720c */ /* 0x000fc60003f45070 */
[----:B------:R-:W-:Y:S01]  /*21870*/  IMAD.X R14, R14, 0x1, R0, P1 ;  /* 0x000000010e0e7824 */ /* 0x000fe200008e0600 */
[----:B------:R-:W-:Y:S04]  /*21880*/  STL [R1+0xe40], R7 ;  /* 0x000e400701007387 */ /* 0x000fe80000100800 */
[----:B------:R1:W-:Y:S04]  /*21890*/  STL [R1+0xe3c], R14 ;  /* 0x000e3c0e01007387 */ /* 0x0003e80000100800 */
[----:B------:R-:W2:Y:S04]  /*218a0*/  LDL.LU R11, [R1+0xe44] ;  /* 0x000e4400010b7983 */ /* 0x000ea80000300800 */
[----:B------:R-:W3:Y:S04]  /*218b0*/  LDL.LU R10, [R1+0xe48] ;  /* 0x000e4800010a7983 */ /* 0x000ee80000300800 */
[----:B------:R-:W4:Y:S01]  /*218c0*/  LDL.LU R8, [R1+0xe4c] ;  /* 0x000e4c0001087983 */ /* 0x000f220000300800 */
[----:B------:R-:W-:-:S02]  /*218d0*/  WARPGROUP.DEPBAR.LE gsb0, 0x0 ;  /* 0x00008000000079c5 */ /* 0x000fc40000010000 */
[----:B------:R-:W-:-:S06]  /*218e0*/  WARPGROUP.ARRIVE ;  /* 0x00000000000079c5 */ /* 0x000fcc0000000000 */
[----:B------:R-:W-:Y:S01]  /*218f0*/  HGMMA.64x256x8.F32.TF32 R24, gdesc[UR8], R24, gsb0 ;  /* 0x07e00000081879f0 */ /* 0x000fe20008002818 */
[----:B------:R-:W-:-:S06]  /*21900*/  ULEA UR8, UR6, UR60, 0x11 ;  /* 0x0000003c06087291 */ /* 0x000fcc000f8e883f */
[----:B------:R-:W-:Y:S02]  /*21910*/  VIADD R9, R6, UR8 ;  /* 0x0000000806097c36 */ /* 0x000fe40008000000 */
[----:B------:R-:W2:Y:S01]  /*21920*/  LDL.LU R6, [R1+0xe50] ;  /* 0x000e500001067983 */ /* 0x000ea20000300800 */
[----:B------:R-:W-:Y:S02]  /*21930*/  WARPGROUP.DEPBAR.LE gsb0, 0x0 ;  /* 0x00008000000079c5 */ /* 0x000fe40000010000 */
[----:B------:R-:W-:-:S15]  /*21940*/  WARPGROUP.ARRIVE ;  /* 0x00000000000079c5 */ /* 0x000fde0000000000 */
[----:B------:R-:W-:-:S01]  /*21950*/  NOP ;  /* 0x0000000000007918 */ /* 0x000fc20000000000 */
        /* <DEDUP_REMOVED lines=17> */
[----:B------:R-:W-:Y:S01]  /*21a70*/  ISETP.GT.AND P1, PT, R5, 0x1, PT ;  /* 0x000000010500780c */ /* 0x000fe20003f24270 */
[----:B------:R-:W-:Y:S02]  /*21a80*/  IMAD.MOV.U32 R15, RZ, RZ, R14 ;  /* 0x000000ffff0f7224 */ /* 0x000fe400078e000e */
[----:B-1----:R-:W-:Y:S01]  /*21a90*/  IMAD.MOV.U32 R14, RZ, RZ, R7 ;  /* 0x000000ffff0e7224 */ /* 0x002fe200078e0007 */
[----:B------:R-:W-:-:S04]  /*21aa0*/  SEL R7, RZ, 0x4, !P1 ;  /* 0x00000004ff077807 */ /* 0x000fc80004800000 */
[----:B------:R-:W-:-:S04]  /*21ab0*/  SEL R7, R7, RZ, !P0 ;  /* 0x000000ff07077207 */ /* 0x000fc80004000000 */
[----:B------:R-:W-:Y:S01]  /*21ac0*/  ISETP.NE.U32.AND P1, PT, R7, RZ, PT ;  /* 0x000000ff0700720c */ /* 0x000fe20003f25070 */
[----:B------:R-:W-:Y:S02]  /*21ad0*/  WARPGROUP.DEPBAR.LE gsb0, 0x0 ;  /* 0x00008000000079c5 */ /* 0x000fe40000010000 */
[----:B------:R-:W-:-:S12]  /*21ae0*/  WARPGROUP.ARRIVE ;  /* 0x00000000000079c5 */ /* 0x000fd80000000000 */
[----:B------:R-:W-:Y:S01]  /*21af0*/  HGMMA.64x256x8.F32.TF32 R24, gdesc[UR12], R24, gsb0 ;  /* 0x07e000000c1879f0 */ /* 0x000fe20008002818 */
[-C--:B---3--:R-:W-:Y:S02]  /*21b00*/  IADD3 R10, P3, R10, R2.reuse, RZ ;  /* 0x000000020a0a7210 */ /* 0x088fe40007f7e0ff */
[----:B--2---:R-:W-:-:S03]  /*21b10*/  IADD3 R6, P4, R6, R2, RZ ;  /* 0x0000000206067210 */ /* 0x004fc60007f9e0ff */
[--C-:B------:R-:W-:Y:S02]  /*21b20*/  IMAD.X R11, R11, 0x1, R0.reuse, P3 ;  /* 0x000000010b0b7824 */ /* 0x100fe400018e0600 */
[----:B----4-:R-:W-:Y:S01]  /*21b30*/  IMAD.X R8, R8, 0x1, R0, P4 ;  /* 0x0000000108087824 */ /* 0x010fe200020e0600 */
[----:B------:R-:W-:Y:S02]  /*21b40*/  WARPGROUP.DEPBAR.LE gsb0, 0x0 ;  /* 0x00008000000079c5 */ /* 0x000fe40000010000 */
[----:B------:R-:W-:Y:S06]  /*21b50*/  BAR.SYNC.DEFER_BLOCKING 0x0 ;  /* 0x0000000000007b1d */ /* 0x000fec0000010000 */
[----:B------:R1:W-:Y:S04]  /*21b60*/  STL [R1+0x1778], R145 ;  /* 0x0017789101007387 */ /* 0x0003e80000100800 */
[----:B------:R-:W-:Y:S04]  /*21b70*/  STL [R1+0x1774], R146 ;  /* 0x0017749201007387 */ /* 0x000fe80000100800 */
[----:B------:R-:W-:Y:S04]  /*21b80*/  STL [R1+0x1770], R147 ;  /* 0x0017709301007387 */ /* 0x000fe80000100800 */
[----:B------:R-:W-:Y:S04]  /*21b90*/  STL.64 [R1+0x1760], R148 ;  /* 0x0017609401007387 */ /* 0x000fe80000100a00 */
[----:B------:R-:W-:Y:S04]  /*21ba0*/  STL.64 [R1+0x1758], R150 ;  /* 0x0017589601007387 */ /* 0x000fe80000100a00 */
[----:B------:R-:W-:Y:S01]  /*21bb0*/  @!PT LDS RZ, [RZ] ;  /* 0x00000000fffff984 */ /* 0x000fe20000000800 */
[----:B------:R-:W-:Y:S01]  /*21bc0*/  @!PT LDS RZ, [RZ] ;  /* 0x00000000fffff984 */ /* 0x000fe20000000800 */
[----:B------:R-:W-:Y:S01]  /*21bd0*/  @!PT LDS RZ, [RZ] ;  /* 0x00000000fffff984 */ /* 0x000fe20000000800 */
[----:B------:R-:W-:Y:S04]  /*21be0*/  LDGSTS.E [R9], desc[UR4][R14.64], P2 ;  /* 0x000000000e097fae */ /* 0x000fe80009121844 */
[----:B-1----:R-:W2:Y:S04]  /*21bf0*/  LDL.LU R145, [R1+0xe54] ;  /* 0x000e540001917983 */ /* 0x002ea80000300800 */
[----:B------:R1:W-:Y:S04]  /*21c00*/  LDGSTS.E [R9+0x8000], desc[UR4][R10.64], P2 ;  /* 0x080000000a097fae */ /* 0x0003e80009121844 */
[----:B------:R-:W3:Y:S04]  /*21c10*/  LDL.LU R15, [R1+0xe58] ;  /* 0x000e5800010f7983 */ /* 0x000ee80000300800 */
[----:B------:R-:W4:Y:S04]  /*21c20*/  LDL.LU R14, [R1+0xe5c] ;  /* 0x000e5c00010e7983 */ /* 0x000f280000300800 */
[----:B------:R-:W4:Y:S01]  /*21c30*/  LDL.LU R7, [R1+0xe60] ;  /* 0x000e600001077983 */ /* 0x000f220000300800 */
[----:B------:R-:W-:-:S03]  /*21c40*/  ISETP.GT.AND P2, PT, R5, 0x2, PT ;  /* 0x000000020500780c */ /* 0x000fc60003f44270 */
[----:B------:R1:W-:Y:S04]  /*21c50*/  STL [R1+0xe48], R10 ;  /* 0x000e480a01007387 */ /* 0x0003e80000100800 */
[----:B------:R1:W-:Y:S02]  /*21c60*/  STL [R1+0xe44], R11 ;  /* 0x000e440b01007387 */ /* 0x0003e40000100800 */
[----:B-1----:R-:W-:Y:S02]  /*21c70*/  IMAD.MOV.U32 R10, RZ, RZ, R6 ;  /* 0x000000ffff0a7224 */ /* 0x002fe400078e0006 */
[----:B------:R1:W-:Y:S01]  /*21c80*/  STL [R1+0xe50], R6 ;  /* 0x000e500601007387 */ /* 0x0003e20000100800 */
[----:B------:R-:W-:-:S03]  /*21c90*/  IMAD.MOV.U32 R11, RZ, RZ, R8 ;  /* 0x000000ffff0b7224 */ /* 0x000fc600078e0008 */
[----:B------:R1:W-:Y:S04]  /*21ca0*/  STL [R1+0xe4c], R8 ;  /* 0x000e4c0801007387 */ /* 0x0003e80000100800 */
[----:B------:R4:W-:Y:S01]  /*21cb0*/  LDGSTS.E [R9+0x4], desc[UR4][R10.64], P1 ;  /* 0x000040000a097fae */ /* 0x0009e20008921844 */
[----:B-1----:R-:W-:-:S04]  /*21cc0*/  SEL R6, RZ, 0x4, !P2 ;  /* 0x00000004ff067807 */ /* 0x002fc80005000000 */
[----:B------:R-:W-:Y:S01]  /*21cd0*/  SEL R6, R6, RZ, !P0 ;  /* 0x000000ff06067207 */ /* 0x000fe20004000000 */
[----:B------:R-:W4:Y:S04]  /*21ce0*/  LDL.LU R11, [R1+0xe64] ;  /* 0x000e6400010b7983 */ /* 0x000f280000300800 */
[----:B------:R-:W4:Y:S01]  /*21cf0*/  LDL.LU R10, [R1+0xe68] ;  /* 0x000e6800010a7983 */ /* 0x000f220000300800 */
[----:B------:R-:W-:-:S03]  /*21d00*/  ISETP.NE.U32.AND P2, PT, R6, RZ, PT ;  /* 0x000000ff0600720c */ /* 0x000fc60003f45070 */
[----:B------:R-:W4:Y:S04]  /*21d10*/  LDL.LU R8, [R1+0xe6c] ;  /* 0x000e6c0001087983 */ /* 0x000f280000300800 */
[----:B------:R-:W4:Y:S01]  /*21d20*/  LDL.LU R6, [R1+0xe70] ;  /* 0x000e700001067983 */ /* 0x000f220000300800 */
[----:B---3--:R-:W-:-:S05]  /*21d30*/  IADD3 R15, P3, R15, R2, RZ ;  /* 0x000000020f0f7210 */ /* 0x008fca0007f7e0ff */
[--C-:B--2---:R-:W-:Y:S01]  /*21d40*/  IMAD.X R145, R145, 0x1, R0.reuse, P3 ;  /* 0x0000000191917824 */ /* 0x104fe200018e0600 */
[----:B----4-:R-:W-:Y:S01]  /*21d50*/  IADD3 R7, P4, R7, R2, RZ ;  /* 0x0000000207077210 */ /* 0x010fe20007f9e0ff */
[----:B------:R-:W-:Y:S02]  /*21d60*/  IMAD.MOV.U32 R146, RZ, RZ, R15 ;  /* 0x000000ffff927224 */ /* 0x000fe400078e000f */
[----:B------:R-:W-:Y:S02]  /*21d70*/  IMAD.MOV.U32 R147, RZ, RZ, R145 ;  /* 0x000000ffff937224 */ /* 0x000fe400078e0091 */
[----:B------:R-:W-:Y:S01]  /*21d80*/  IMAD.X R14, R14, 0x1, R0, P4 ;  /* 0x000000010e0e7824 */ /* 0x000fe200020e0600 */
[----:B------:R1:W-:Y:S04]  /*21d90*/  STL [R1+0xe58], R15 ;  /* 0x000e580f01007387 */ /* 0x0003e80000100800 */
[----:B------:R2:W-:Y:S04]  /*21da0*/  STL [R1+0xe54], R145 ;  /* 0x000e549101007387 */ /* 0x0005e80000100800 */
[----:B------:R-:W-:Y:S01]  /*21db0*/  STL [R1+0xe60], R7 ;  /* 0x000e600701007387 */ /* 0x000fe20000100800 */
[----:B-1----:R-:W-:-:S03]  /*21dc0*/  IMAD.MOV.U32 R15, RZ, RZ, R14 ;  /* 0x000000ffff0f7224 */ /* 0x002fc600078e000e */
[----:B------:R-:W-:Y:S01]  /*21dd0*/  LDGSTS.E [R9+0x8004], desc[UR4][R146.64], P1 ;  /* 0x0800400092097fae */ /* 0x000fe20008921844 */
[----:B------:R-:W-:-:S03]  /*21de0*/  ISETP.GT.AND P1, PT, R5, 0x3, PT ;  /* 0x000000030500780c */ /* 0x000fc60003f24270 */
[----:B------:R1:W-:Y:S04]  /*21df0*/  STL [R1+0xe5c], R14 ;  /* 0x000e5c0e01007387 */ /* 0x0003e80000100800 */
[----:B--2---:R-:W2:Y:S01]  /*21e00*/  LDL.LU R145, [R1+0xe74] ;  /* 0x000e740001917983 */ /* 0x004ea20000300800 */
[----:B-1----:R-:W-:Y:S01]  /*21e10*/  IMAD.MOV.U32 R14, RZ, RZ, R7 ;  /* 0x000000ffff0e7224 */ /* 0x002fe200078e0007 */
[----:B------:R-:W-:-:S04]  /*21e20*/  SEL R7, RZ, 0x4, !P1 ;  /* 0x00000004ff077807 */ /* 0x000fc80004800000 */
[----:B------:R-:W-:Y:S01]  /*21e30*/  LDGSTS.E [R9+0x8], desc[UR4][R14.64], P2 ;  /* 0x000080000e097fae */ /* 0x000fe20009121844 */
[----:B------:R-:W-:-:S04]  /*21e40*/  SEL R7, R7, RZ, !P0 ;  /* 0x000000ff07077207 */ /* 0x000fc80004000000 */
[----:B------:R-:W-:Y:S01]  /*21e50*/  ISETP.NE.U32.AND P1, PT, R7, RZ, PT ;  /* 0x000000ff0700720c */ /* 0x000fe20003f25070 */
[----:B------:R-:W3:Y:S04]  /*21e60*/  LDL.LU R15, [R1+0xe78] ;  /* 0x000e7800010f7983 */ /* 0x000ee80000300800 */
[----:B------:R-:W4:Y:S04]  /*21e70*/  LDL.LU R14, [R1+0x103c] ;  /* 0x00103c00010e7983 */ /* 0x000f280000300800 */
[----:B------:R-:W4:Y:S01]  /*21e80*/  LDL.LU R7, [R1+0x1040] ;  /* 0x0010400001077983 */ /* 0x000f220000300800 */
[----:B------:R-:W-:-:S02]  /*21e90*/  IADD3 R10, P3, R10, R2, RZ ;  /* 0x000000020a0a7210 */ /* 0x000fc40007f7e0ff */
[----:B------:R-:W-:-:S03]  /*21ea0*/  IADD3 R6, P4, R6, R2, RZ ;  /* 0x0000000206067210 */ /* 0x000fc60007f9e0ff */
[--C-:B------:R-:W-:Y:S01]  /*21eb0*/  IMAD.X R11, R11, 0x1, R0.reuse, P3 ;  /* 0x000000010b0b7824 */ /* 0x100fe200018e0600 */
[----:B------:R1:W-:Y:S01]  /*21ec0*/  STL [R1+0xe68], R10 ;  /* 0x000e680a01007387 */ /* 0x0003e20000100800 */
[----:B------:R-:W-:-:S03]  /*21ed0*/  IMAD.X R8, R8, 0x1, R0, P4 ;  /* 0x0000000108087824 */ /* 0x000fc600020e0600 */
[----:B------:R1:W-:Y:S01]  /*21ee0*/  LDGSTS.E [R9+0x8008], desc[UR4][R10.64], P2 ;  /* 0x080080000a097fae */ /* 0x0003e20009121844 */
[----:B------:R-:W-:-:S03]  /*21ef0*/  ISETP.GT.AND P2, PT, R5, 0x20, PT ;  /* 0x000000200500780c */ /* 0x000fc60003f44270 */
[----:B------:R1:W-:Y:S04]  /*21f00*/  STL [R1+0xe64], R11 ;  /* 0x000e640b01007387 */ /* 0x0003e80000100800 */
[----:B------:R1:W-:Y:S02]  /*21f10*/  STL [R1+0xe70], R6 ;  /* 0x000e700601007387 */ /* 0x0003e40000100800 */
[----:B-1----:R-:W-:Y:S02]  /*21f20*/  IMAD.MOV.U32 R10, RZ, RZ, R6 ;  /* 0x000000ffff0a7224 */ /* 0x002fe400078e0006 */
[----:B------:R-:W-:Y:S01]  /*21f30*/  IMAD.MOV.U32 R11, RZ, RZ, R8 ;  /* 0x000000ffff0b7224 */ /* 0x000fe200078e0008 */
[----:B------:R-:W-:Y:S01]  /*21f40*/  SEL R6, RZ, 0x4, !P2 ;  /* 0x00000004ff067807 */ /* 0x000fe20005000000 */
[----:B------:R1:W-:Y:S03]  /*21f50*/  STL [R1+0xe6c], R8 ;  /* 0x000e6c0801007387 */ /* 0x0003e60000100800 */
[----:B------:R-:W-:Y:S01]  /*21f60*/  SEL R6, R6, RZ, !P0 ;  /* 0x000000ff06067207 */ /* 0x000fe20004000000 */
[----:B------:R4:W-:Y:S03]  /*21f70*/  LDGSTS.E [R9+0xc], desc[UR4][R10.64], P1 ;  /* 0x0000c0000a097fae */ /* 0x0009e60008921844 */
[----:B------:R-:W-:Y:S01]  /*21f80*/  ISETP.NE.U32.AND P2, PT, R6, RZ, PT ;  /* 0x000000ff0600720c */ /* 0x000fe20003f45070 */
[----:B------:R-:W4:Y:S04]  /*21f90*/  LDL.LU R11, [R1+0x1044] ;  /* 0x00104400010b7983 */ /* 0x000f280000300800 */
[----:B------:R-:W4:Y:S04]  /*21fa0*/  LDL.LU R10, [R1+0x1048] ;  /* 0x00104800010a7983 */ /* 0x000f280000300800 */
[----:B-1----:R-:W4:Y:S04]  /*21fb0*/  LDL.LU R8, [R1+0x104c] ;  /* 0x00104c0001087983 */ /* 0x002f280000300800 */
        /* <DEDUP_REMOVED lines=8> */
[----:B------:R-:W-:Y:S01]  /*22040*/  LDGSTS.E [R9+0x800c], desc[UR4][R146.64], P1 ;  /* 0x0800c00092097fae */ /* 0x000fe20008921844 */
[----:B------:R-:W-:-:S03]  /*22050*/  ISETP.GT.AND P1, PT, R5, 0x21, PT ;  /* 0x000000210500780c */ /* 0x000fc60003f24270 */
[----:B------:R-:W-:Y:S01]  /*22060*/  STL [R1+0xe74], R145 ;  /* 0x000e749101007387 */ /* 0x000fe20000100800 */
[----:B-1----:R-:W-:-:S03]  /*22070*/  IMAD.MOV.U32 R15, RZ, RZ, R14 ;  /* 0x000000ffff0f7224 */ /* 0x002fc600078e000e */
[----:B------:R-:W-:Y:S04]  /*22080*/  STL [R1+0x1040], R7 ;  /* 0x0010400701007387 */ /* 0x000fe80000100800 */
[----:B------:R1:W-:Y:S02]  /*22090*/  STL [R1+0x103c], R14 ;  /* 0x00103c0e01007387 */ /* 0x0003e40000100800 */
[----:B-1----:R-:W-:Y:S01]  /*220a0*/  IMAD.MOV.U32 R14, RZ, RZ, R7 ;  /* 0x000000ffff0e7224 */ /* 0x002fe200078e0007 */
[----:B------:R-:W-:-:S04]  /*220b0*/  SEL R7, RZ, 0x4, !P1 ;  /* 0x00000004ff077807 */ /* 0x000fc80004800000 */
[----:B------:R-:W-:Y:S01]  /*220c0*/  SEL R7, R7, RZ, !P0 ;  /* 0x000000ff07077207 */ /* 0x000fe20004000000 */
[----:B------:R-:W-:Y:S03]  /*220d0*/  LDGSTS.E [R9+0x10000], desc[UR4][R14.64], P2 ;  /* 0x100000000e097fae */ /* 0x000fe60009121844 */
[----:B------:R-:W-:Y:S01]  /*220e0*/  ISETP.NE.U32.AND P1, PT, R7, RZ, PT ;  /* 0x000000ff0700720c */ /* 0x000fe20003f25070 */
[----:B------:R-:W2:Y:S04]  /*220f0*/  LDL.LU R14, [R1+0x1054] ;  /* 0x00105400010e7983 */ /* 0x000ea80000300800 */
[----:B------:R-:W3:Y:S04]  /*22100*/  LDL.LU R7, [R1+0x1058] ;  /* 0x0010580001077983 */ /* 0x000ee80000300800 */
[----:B------:R-:W4:Y:S04]  /*22110*/  LDL.LU R145, [R1+0x105c] ;  /* 0x00105c0001917983 */ /* 0x000f280000300800 */
[----:B------:R-:W4:Y:S01]  /*22120*/  LDL.LU R15, [R1+0x1060] ;  /* 0x00106000010f7983 */ /* 0x000f220000300800 */
[----:B------:R-:W-:-:S02]  /*22130*/  IADD3 R10, P3, R10, R2, RZ ;  /* 0x000000020a0a7210 */ /* 0x000fc40007f7e0ff */
[----:B------:R-:W-:-:S03]  /*22140*/  IADD3 R6, P4, R6, R2, RZ ;  /* 0x0000000206067210 */ /* 0x000fc60007f9e0ff */
[--C-:B------:R-:W-:Y:S02]  /*22150*/  IMAD.X R11, R11, 0x1, R0.reuse, P3 ;  /* 0x000000010b0b7824 */ /* 0x100fe400018e0600 */
[----:B------:R-:W-:Y:S01]  /*22160*/  IMAD.X R8, R8, 0x1, R0, P4 ;  /* 0x0000000108087824 */ /* 0x000fe200020e0600 */
[----:B------:R1:W-:Y:S04]  /*22170*/  STL [R1+0x1048], R10 ;  /* 0x0010480a01007387 */ /* 0x0003e80000100800 */
[----:B------:R1:W-:Y:S04]  /*22180*/  STL [R1+0x1044], R11 ;  /* 0x0010440b01007387 */ /* 0x0003e80000100800 */
[----:B------:R-:W-:Y:S04]  /*22190*/  STL [R1+0x1050], R6 ;  /* 0x0010500601007387 */ /* 0x000fe80000100800 */
[----:B------:R1:W-:Y:S04]  /*221a0*/  LDGSTS.E [R9+0x18000], desc[UR4][R10.64], P2 ;  /* 0x180000000a097fae */ /* 0x0003e80009121844 */
[----:B------:R1:W-:Y:S02]  /*221b0*/  STL [R1+0x104c], R8 ;  /* 0x00104c0801007387 */ /* 0x0003e40000100800 */
[----:B-1----:R-:W-:-:S02]  /*221c0*/  IMAD.MOV.U32 R10, RZ, RZ, R6 ;  /* 0x000000ffff0a7224 */ /* 0x002fc400078e0006 */
[----:B------:R-:W-:Y:S02]  /*221d0*/  IMAD.MOV.U32 R11, RZ, RZ, R8 ;  /* 0x000000ffff0b7224 */ /* 0x000fe400078e0008 */
[----:B------:R-:W4:Y:S04]  /*221e0*/  LDL.LU R8, [R1+0x1068] ;  /* 0x0010680001087983 */ /* 0x000f280000300800 */
[----:B------:R-:W-:Y:S04]  /*221f0*/  LDGSTS.E [R9+0x10004], desc[UR4][R10.64], P1 ;  /* 0x100040000a097fae */ /* 0x000fe80008921844 */
[----:B------:R-:W4:Y:S01]  /*22200*/  LDL.LU R11, [R1+0x1064] ;  /* 0x00106400010b7983 */ /* 0x000f220000300800 */
[----:B------:R-:W-:-:S03]  /*22210*/  ISETP.GT.AND P2, PT, R5, 0x22, PT ;  /* 0x000000220500780c */ /* 0x000fc60003f44270 */
[----:B------:R-:W4:Y:S01]  /*22220*/  LDL.LU R10, [R1+0x1070] ;  /* 0x00107000010a7983 */ /* 0x000f220000300800 */
[----:B------:R-:W-:-:S04]  /*22230*/  SEL R6, RZ, 0x4, !P2 ;  /* 0x00000004ff067807 */ /* 0x000fc80005000000 */
[----:B------:R-:W-:-:S04]  /*22240*/  SEL R6, R6, RZ, !P0 ;  /* 0x000000ff06067207 */ /* 0x000fc80004000000 */
[----:B------:R-:W-:Y:S02]  /*22250*/  ISETP.NE.U32.AND P2, PT, R6, RZ, PT ;  /* 0x000000ff0600720c */ /* 0x000fe40003f45070 */
[----:B------:R-:W4:Y:S01]  /*22260*/  LDL.LU R6, [R1+0x1078] ;  /* 0x0010780001067983 */ /* 0x000f220000300800 */
[----:B---3--:R-:W-:-:S05]  /*22270*/  IADD3 R7, P3, R7, R2, RZ ;  /* 0x0000000207077210 */ /* 0x008fca0007f7e0ff */
[--C-:B--2---:R-:W-:Y:S01]  /*22280*/  IMAD.X R14, R14, 0x1, R0.reuse, P3 ;  /* 0x000000010e0e7824 */ /* 0x104fe200018e0600 */
[----:B----4-:R-:W-:Y:S01]  /*22290*/  IADD3 R15, P4, R15, R2, RZ ;  /* 0x000000020f0f7210 */ /* 0x010fe20007f9e0ff */
[----:B------:R-:W-:Y:S04]  /*222a0*/  STL [R1+0x1058], R7 ;  /* 0x0010580701007387 */ /* 0x000fe80000100800 */
[----:B------:R-:W-:Y:S01]  /*222b0*/  IMAD.X R145, R145, 0x1, R0, P4 ;  /* 0x0000000191917824 */ /* 0x000fe200020e0600 */
[----:B------:R1:W-:Y:S01]  /*222c0*/  STL [R1+0x1054], R14 ;  /* 0x0010540e01007387 */ /* 0x0003e20000100800 */
[----:B------:R-:W-:-:S03]  /*222d0*/  IMAD.MOV.U32 R147, RZ, RZ, R14 ;  /* 0x000000ffff937224 */ /* 0x000fc600078e000e */
[----:B------:R-:W-:Y:S04]  /*222e0*/  STL [R1+0x1060], R15 ;  /* 0x0010600f01007387 */ /* 0x000fe80000100800 */
[----:B------:R-:W-:Y:S04]  /*222f0*/  STL [R1+0x105c], R145 ;  /* 0x00105c9101007387 */ /* 0x000fe80000100800 */
[----:B-1----:R-:W2:Y:S01]  /*22300*/  LDL.LU R14, [R1+0x106c] ;  /* 0x00106c00010e7983 */ /* 0x002ea20000300800 */
[----:B------:R-:W-:-:S03]  /*22310*/  IMAD.MOV.U32 R146, RZ, RZ, R7 ;  /* 0x000000ffff927224 */ /* 0x000fc600078e0007 */
[----:B------:R-:W3:Y:S04]  /*22320*/  LDL.LU R7, [R1+0x1074] ;  /* 0x0010740001077983 */ /* 0x000ee80000300800 */
[----:B------:R1:W-:Y:S01]  /*22330*/  LDGSTS.E [R9+0x18004], desc[UR4][R146.64], P1 ;  /* 0x1800400092097fae */ /* 0x0003e20008921844 */
[----:B------:R-:W-:Y:S01]  /*22340*/  IADD3 R8, P3, R8, R2, RZ ;  /* 0x0000000208087210 */ /* 0x000fe20007f7e0ff */
[----:B-1----:R-:W-:Y:S02]  /*22350*/  IMAD.MOV.U32 R146, RZ, RZ, R15 ;  /* 0x000000ffff927224 */ /* 0x002fe400078e000f */
[----:B------:R-:W-:Y:S02]  /*22360*/  IMAD.MOV.U32 R147, RZ, RZ, R145 ;  /* 0x000000ffff937224 */ /* 0x000fe400078e0091 */
[----:B------:R-:W-:Y:S04]  /*22370*/  STL [R1+0x1068], R8 ;  /* 0x0010680801007387 */ /* 0x000fe80000100800 */
[----:B------:R1:W-:Y:S01]  /*22380*/  LDGSTS.E [R9+0x10008], desc[UR4][R146.64], P2 ;  /* 0x1000800092097fae */ /* 0x0003e20009121844 */
[----:B------:R-:W-:-:S05]  /*22390*/  IMAD.X R11, R11, 0x1, R0, P3 ;  /* 0x000000010b0b7824 */ /* 0x000fca00018e0600 */
[----:B------:R4:W-:Y:S01]  /*223a0*/  STL [R1+0x1064], R11 ;  /* 0x0010640b01007387 */ /* 0x0009e20000100800 */
[----:B-1----:R-:W-:Y:S02]  /*223b0*/  IMAD.MOV.U32 R147, RZ, RZ, R11 ;  /* 0x000000ffff937224 */ /* 0x002fe400078e000b */
[----:B------:R-:W-:Y:S01]  /*223c0*/  IMAD.MOV.U32 R146, RZ, RZ, R8 ;  /* 0x000000ffff927224 */ /* 0x000fe200078e0008 */
[----:B------:R-:W-:Y:S01]  /*223d0*/  ISETP.GT.AND P1, PT, R5, 0x23, PT ;  /* 0x000000230500780c */ /* 0x000fe20003f24270 */
[----:B----4-:R-:W4:Y:S04]  /*223e0*/  LDL.LU R11, [R1+0xe7c] ;  /* 0x000e7c00010b7983 */ /* 0x010f280000300800 */
[----:B------:R-:W4:Y:S01]  /*223f0*/  LDL.LU R8, [R1+0xe80] ;  /* 0x000e800001087983 */ /* 0x000f220000300800 */
[----:B------:R-:W-:-:S03]  /*22400*/  SEL R15, RZ, 0x4, !P1 ;  /* 0x00000004ff0f7807 */ /* 0x000fc60004800000 */
[----:B------:R-:W-:Y:S01]  /*22410*/  LDGSTS.E [R9+0x18008], desc[UR4][R146.64], P2 ;  /* 0x1800800092097fae */ /* 0x000fe20009121844 */
[----:B------:R-:W-:Y:S02]  /*22420*/  SEL R15, R15, RZ, !P0 ;  /* 0x000000ff0f0f7207 */ /* 0x000fe40004000000 */
[-C--:B------:R-:W-:Y:S02]  /*22430*/  IADD3 R10, P2, R10, R2.reuse, RZ ;  /* 0x000000020a0a7210 */ /* 0x080fe40007f5e0ff */
[----:B------:R-:W-:Y:S02]  /*22440*/  ISETP.NE.U32.AND P1, PT, R15, RZ, PT ;  /* 0x000000ff0f00720c */ /* 0x000fe40003f25070 */
[----:B------:R-:W-:Y:S01]  /*22450*/  IADD3 R6, P3, R6, R2, RZ ;  /* 0x0000000206067210 */ /* 0x000fe20007f7e0ff */
[----:B------:R-:W-:Y:S01]  /*22460*/  STL [R1+0x1070], R10 ;  /* 0x0010700a01007387 */ /* 0x000fe20000100800 */
[----:B------:R-:W1:Y:S01]  /*22470*/  S2R R252, SR_TID.X ;  /* 0x0000000000fc7919 */ /* 0x000e620000002100 */
[----:B--2---:R-:W-:-:S04]  /*22480*/  IMAD.X R14, R14, 0x1, R0, P2 ;  /* 0x000000010e0e7824 */ /* 0x004fc800010e0600 */
[----:B------:R-:W-:Y:S01]  /*22490*/  IMAD.MOV.U32 R15, RZ, RZ, R14 ;  /* 0x000000ffff0f7224 */ /* 0x000fe200078e000e */
[----:B------:R2:W-:Y:S01]  /*224a0*/  STL [R1+0x106c], R14 ;  /* 0x00106c0e01007387 */ /* 0x0005e20000100800 */
[----:B---3--:R-:W-:-:S03]  /*224b0*/  IMAD.X R7, R7, 0x1, R0, P3 ;  /* 0x0000000107077824 */ /* 0x008fc600018e0600 */
[----:B------:R-:W-:Y:S01]  /*224c0*/  STL [R1+0x1078], R6 ;  /* 0x0010780601007387 */ /* 0x000fe20000100800 */
[----:B--2---:R-:W-:-:S03]  /*224d0*/  IMAD.MOV.U32 R14, RZ, RZ, R10 ;  /* 0x000000ffff0e7224 */ /* 0x004fc600078e000a */
[----:B------:R2:W-:Y:S04]  /*224e0*/  STL [R1+0x1074], R7 ;  /* 0x0010740701007387 */ /* 0x0005e80000100800 */
[----:B------:R1:W-:Y:S04]  /*224f0*/  LDGSTS.E [R9+0x1000c], desc[UR4][R14.64], P1 ;  /* 0x1000c0000e097fae */ /* 0x0003e80008921844 */
[----:B------:R3:W-:Y:S04]  /*22500*/  LDGSTS.E [R9+0x1800c], desc[UR4][R6.64], P1 ;  /* 0x1800c00006097fae */ /* 0x0007e80008921844 */
[----:B------:R-:W4:Y:S04]  /*22510*/  LDL.LU R14, [R1+0xe84] ;  /* 0x000e8400010e7983 */ /* 0x000f280000300800 */
[----:B------:R-:W4:Y:S04]  /*22520*/  LDL.LU R10, [R1+0xe88] ;  /* 0x000e8800010a7983 */ /* 0x000f280000300800 */
[----:B--2---:R-:W2:Y:S04]  /*22530*/  LDL.LU R7, [R1+0xe8c] ;  /* 0x000e8c0001077983 */ /* 0x004ea80000300800 */
[----:B------:R-:W2:Y:S01]  /*22540*/  LDL.LU R6, [R1+0xe90] ;  /* 0x000e900001067983 */ /* 0x000ea20000300800 */
[----:B------:R-:W-:Y:S01]  /*22550*/  ISETP.GT.AND P1, PT, R5, 0x4, PT ;  /* 0x000000040500780c */ /* 0x000fe20003f24270 */
[C---:B-1----:R-:W-:Y:S01]  /*22560*/  IMAD.SHL.U32 R15, R252.reuse, 0x10, RZ ;  /* 0x00000010fc0f7824 */ /* 0x042fe200078e00ff */
[----:B------:R-:W-:-:S02]  /*22570*/  LOP3.LUT R252, R252, 0xff, RZ, 0xc0, !PT ;  /* 0x000000fffcfc7812 */ /* 0x000fc400078ec0ff */
[----:B---3--:R-:W-:Y:S02]  /*22580*/  SEL R9, RZ, 0x4, !P1 ;  /* 0x00000004ff097807 */ /* 0x008fe40004800000 */
[----:B------:R-:W-:Y:S02]  /*22590*/  LOP3.LUT R15, R15, 0x70, RZ, 0xc0, !PT ;  /* 0x000000700f0f7812 */ /* 0x000fe400078ec0ff */
[----:B----4-:R-:W-:-:S03]  /*225a0*/  IADD3 R8, P1, R8, R2, RZ ;  /* 0x0000000208087210 */ /* 0x010fc60007f3e0ff */
[----:B------:R-:W-:Y:S02]  /*225b0*/  IMAD R15, R252, 0x80, R15 ;  /* 0x00000080fc0f7824 */ /* 0x000fe400078e020f */
[----:B------:R-:W-:Y:S01]  /*225c0*/  IMAD.X R11, R11, 0x1, R0, P1 ;  /* 0x000000010b0b7824 */ /* 0x000fe200008e0600 */
[----:B------:R-:W-:Y:S01]  /*225d0*/  ISETP.GT.AND P1, PT, R5, 0x5, PT ;  /* 0x000000050500780c */ /* 0x000fe20003f24270 */
[----:B------:R1:W-:Y:S01]  /*225e0*/  STL [R1+0xe80], R8 ;  /* 0x000e800801007387 */ /* 0x0003e20000100800 */
[----:B------:R-:W-:Y:S01]  /*225f0*/  IMAD.MOV.U32 R146, RZ, RZ, R8 ;  /* 0x000000ffff927224 */ /* 0x000fe200078e0008 */
[----:B------:R-:W-:Y:S02]  /*22600*/  SEL R9, R9, RZ, !P0 ;  /* 0x000000ff09097207 */ /* 0x000fe40004000000 */
[----:B------:R-:W-:Y:S01]  /*22610*/  LOP3.LUT R15, R15, 0x10, RZ, 0x3c, !PT ;  /* 0x000000100f0f7812 */ /* 0x000fe200078e3cff */
[----:B------:R3:W-:Y:S01]  /*22620*/  STL [R1+0xe7c], R11 ;  /* 0x000e7c0b01007387 */ /* 0x0007e20000100800 */
[----:B------:R-:W-:-:S02]  /*22630*/  ISETP.NE.U32.AND P2, PT, R9, RZ, PT ;  /* 0x000000ff0900720c */ /* 0x000fc40003f45070 */
[----:B-1----:R-:W-:Y:S01]  /*22640*/  SEL R8, RZ, 0x4, !P1 ;  /* 0x00000004ff087807 */ /* 0x002fe20004800000 */
[----:B------:R-:W-:Y:S01]  /*22650*/  VIADD R9, R15, UR8 ;  /* 0x000000080f097c36 */ /* 0x000fe20008000000 */
[----:B------:R-:W4:Y:S02]  /*22660*/  LDL.LU R145, [R1+0xe94] ;  /* 0x000e940001917983 */ /* 0x000f240000300800 */
[----:B------:R-:W-:Y:S02]  /*22670*/  SEL R8, R8, RZ, !P0 ;  /* 0x000000ff08087207 */ /* 0x000fe40004000000 */
[----:B------:R-:W4:Y:S01]  /*22680*/  LDL.LU R15, [R1+0xe98] ;  /* 0x000e9800010f7983 */ /* 0x000f220000300800 */
[----:B------:R-:W-:Y:S01]  /*22690*/  IMAD.MOV.U32 R147, RZ, RZ, R11 ;  /* 0x000000ffff937224 */ /* 0x000fe200078e000b */
[----:B------:R-:W-:Y:S02]  /*226a0*/  ISETP.NE.U32.AND P1, PT, R8, RZ, PT ;  /* 0x000000ff0800720c */ /* 0x000fe40003f25070 */
[----:B---3--:R-:W3:Y:S04]  /*226b0*/  LDL.LU R11, [R1+0xe9c] ;  /* 0x000e9c00010b7983 */ /* 0x008ee80000300800 */
[----:B------:R-:W3:Y:S04]  /*226c0*/  LDL.LU R8, [R1+0xea0] ;  /* 0x000ea00001087983 */ /* 0x000ee80000300800 */
[----:B------:R1:W-:Y:S01]  /*226d0*/  LDGSTS.E [R9], desc[UR4][R146.64], P2 ;  /* 0x0000000092097fae */ /* 0x0003e20009121844 */
[----:B------:R-:W-:-:S05]  /*226e0*/  IADD3 R10, P3, R10, R2, RZ ;  /* 0x000000020a0a7210 */ /* 0x000fca0007f7e0ff */
[----:B------:R-:W-:Y:S02]  /*226f0*/  IMAD.X R14, R14, 0x1, R0, P3 ;  /* 0x000000010e0e7824 */ /* 0x000fe400018e0600 */
[----:B-1----:R-:W-:Y:S01]  /*22700*/  IMAD.MOV.U32 R146, RZ, RZ, R10 ;  /* 0x000000ffff927224 */ /* 0x002fe200078e000a */
[----:B--2---:R-:W-:Y:S01]  /*22710*/  IADD3 R6, P4, R6, R2, RZ ;  /* 0x0000000206067210 */ /* 0x004fe20007f9e0ff */
[----:B------:R-:W-:Y:S01]  /*22720*/  IMAD.MOV.U32 R147, RZ, RZ, R14 ;  /* 0x000000ffff937224 */ /* 0x000fe200078e000e */
[----:B------:R-:W-:Y:S03]  /*22730*/  STL [R1+0xe88], R10 ;  /* 0x000e880a01007387 */ /* 0x000fe60000100800 */
[----:B------:R-:W-:Y:S01]  /*22740*/  IMAD.X R7, R7, 0x1, R0, P4 ;  /* 0x0000000107077824 */ /* 0x000fe200020e0600 */
[----:B------:R-:W-:Y:S01]  /*22750*/  LDGSTS.E [R9+0x8000], desc[UR4][R146.64], P2 ;  /* 0x0800000092097fae */ /* 0x000fe20009121844 */
[----:B------:R-:W-:-:S03]  /*22760*/  ISETP.GT.AND P2, PT, R5, 0x6, PT ;  /* 0x000000060500780c */ /* 0x000fc60003f44270 */
[----:B------:R1:W-:Y:S04]  /*22770*/  STL [R1+0xe84], R14 ;  /* 0x000e840e01007387 */ /* 0x0003e80000100800 */
[----:B------:R2:W-:Y:S04]  /*22780*/  STL [R1+0xe90], R6 ;  /* 0x000e900601007387 */ /* 0x0005e80000100800 */
[----:B------:R2:W-:Y:S04]  /*22790*/  LDGSTS.E [R9+0x4], desc[UR4][R6.64], P1 ;  /* 0x0000400006097fae */ /* 0x0005e80008921844 */
[----:B------:R4:W-:Y:S04]  /*227a0*/  STL [R1+0xe8c], R7 ;  /* 0x000e8c0701007387 */ /* 0x0009e80000100800 */
[----:B-1----:R-:W3:Y:S01]  /*227b0*/  LDL.LU R14, [R1+0xea4] ;  /* 0x000ea400010e7983 */ /* 0x002ee20000300800 */
[----:B--2---:R-:W-:-:S03]  /*227c0*/  SEL R6, RZ, 0x4, !P2 ;  /* 0x00000004ff067807 */ /* 0x004fc60005000000 */
[----:B------:R-:W2:Y:S01]  /*227d0*/  LDL.LU R10, [R1+0xea8] ;  /* 0x000ea800010a7983 */ /* 0x000ea20000300800 */
[----:B------:R-:W-:-:S03]  /*227e0*/  SEL R6, R6, RZ, !P0 ;  /* 0x000000ff06067207 */ /* 0x000fc60004000000 */
[----:B----4-:R-:W4:Y:S01]  /*227f0*/  LDL.LU R7, [R1+0xeac] ;  /* 0x000eac0001077983 */ /* 0x010f220000300800 */
[----:B------:R-:W-:-:S03]  /*22800*/  ISETP.NE.U32.AND P2, PT, R6, RZ, PT ;  /* 0x000000ff0600720c */ /* 0x000fc60003f45070 */
[----:B------:R-:W4:Y:S01]  /*22810*/  LDL.LU R6, [R1+0xeb0] ;  /* 0x000eb00001067983 */ /* 0x000f220000300800 */
[-C--:B------:R-:W-:Y:S02]  /*22820*/  IADD3 R15, P3, R15, R2.reuse, RZ ;  /* 0x000000020f0f7210 */ /* 0x080fe40007f7e0ff */
[----:B---3--:R-:W-:-:S03]  /*22830*/  IADD3 R8, P4, R8, R2, RZ ;  /* 0x0000000208087210 */ /* 0x008fc60007f9e0ff */
[--C-:B------:R-:W-:Y:S02]  /*22840*/  IMAD.X R145, R145, 0x1, R0.reuse, P3 ;  /* 0x0000000191917824 */ /* 0x100fe400018e0600 */
[----:B------:R-:W-:Y:S02]  /*22850*/  IMAD.X R11, R11, 0x1, R0, P4 ;  /* 0x000000010b0b7824 */ /* 0x000fe400020e0600 */
[----:B------:R-:W-:Y:S02]  /*22860*/  IMAD.MOV.U32 R146, RZ, RZ, R15 ;  /* 0x000000ffff927224 */ /* 0x000fe400078e000f */
[----:B------:R-:W-:Y:S01]  /*22870*/  IMAD.MOV.U32 R147, RZ, RZ, R145 ;  /* 0x000000ffff937224 */ /* 0x000fe200078e0091 */
[----:B------:R-:W-:Y:S04]  /*22880*/  STL [R1+0xe98], R15 ;  /* 0x000e980f01007387 */ /* 0x000fe80000100800 */
[----:B------:R1:W-:Y:S04]  /*22890*/  STL [R1+0xe94], R145 ;  /* 0x000e949101007387 */ /* 0x0003e80000100800 */
[----:B------:R3:W-:Y:S04]  /*228a0*/  STL [R1+0xea0], R8 ;  /* 0x000ea00801007387 */ /* 0x0007e80000100800 */
[----:B------:R3:W-:Y:S01]  /*228b0*/  LDGSTS.E [R9+0x8004], desc[UR4][R146.64], P1 ;  /* 0x0800400092097fae */ /* 0x0007e20008921844 */
[----:B------:R-:W-:-:S03]  /*228c0*/  ISETP.GT.AND P1, PT, R5, 0x7, PT ;  /* 0x000000070500780c */ /* 0x000fc60003f24270 */
[----:B------:R3:W-:Y:S04]  /*228d0*/  STL [R1+0xe9c], R11 ;  /* 0x000e9c0b01007387 */ /* 0x0007e80000100800 */
[----:B-1----:R-:W4:Y:S04]  /*228e0*/  LDL.LU R145, [R1+0xeb4] ;  /* 0x000eb40001917983 */ /* 0x002f280000300800 */
[----:B------:R-:W4:Y:S01]  /*228f0*/  LDL.LU R15, [R1+0xeb8] ;  /* 0x000eb800010f7983 */ /* 0x000f220000300800 */
[----:B---3--:R-:W-:Y:S01]  /*22900*/  IMAD.MOV.U32 R146, RZ, RZ, R8 ;  /* 0x000000ffff927224 */ /* 0x008fe200078e0008 */
[----:B------:R-:W-:-:S04]  /*22910*/  SEL R8, RZ, 0x4, !P1 ;  /* 0x00000004ff087807 */ /* 0x000fc80004800000 */
[----:B------:R-:W-:Y:S01]  /*22920*/  SEL R8, R8, RZ, !P0 ;  /* 0x000000ff08087207 */ /* 0x000fe20004000000 */
[----:B------:R-:W-:Y:S02]  /*22930*/  IMAD.MOV.U32 R147, RZ, RZ, R11 ;  /* 0x000000ffff937224 */ /* 0x000fe400078e000b */
[----:B------:R-:W3:Y:S01]  /*22940*/  LDL.LU R11, [R1+0x107c] ;  /* 0x00107c00010b7983 */ /* 0x000ee20000300800 */
[----:B------:R-:W-:-:S03]  /*22950*/  ISETP.NE.U32.AND P1, PT, R8, RZ, PT ;  /* 0x000000ff0800720c */ /* 0x000fc60003f25070 */
[----:B------:R-:W3:Y:S04]  /*22960*/  LDL.LU R8, [R1+0x1080] ;  /* 0x0010800001087983 */ /* 0x000ee80000300800 */
[----:B------:R1:W-:Y:S01]  /*22970*/  LDGSTS.E [R9+0x8], desc[UR4][R146.64], P2 ;  /* 0x0000800092097fae */ /* 0x0003e20009121844 */
[----:B--2---:R-:W-:-:S05]  /*22980*/  IADD3 R10, P3, R10, R2, RZ ;  /* 0x000000020a0a7210 */ /* 0x004fca0007f7e0ff */
[----:B------:R-:W-:Y:S02]  /*22990*/  IMAD.X R14, R14, 0x1, R0, P3 ;  /* 0x000000010e0e7824 */ /* 0x000fe400018e0600 */
[----:B-1----:R-:W-:Y:S01]  /*229a0*/  IMAD.MOV.U32 R146, RZ, RZ, R10 ;  /* 0x000000ffff927224 */ /* 0x002fe200078e000a */
[----:B----4-:R-:W-:Y:S01]  /*229b0*/  IADD3 R6, P4, R6, R2, RZ ;  /* 0x0000000206067210 */ /* 0x010fe20007f9e0ff */
        /* <DEDUP_REMOVED lines=16> */
[----:B------:R-:W-:-:S05]  /*22ac0*/  IADD3 R15, P3, R15, R2, RZ ;  /* 0x000000020f0f7210 */ /* 0x000fca0007f7e0ff */
[----:B------:R-:W-:Y:S02]  /*22ad0*/  IMAD.X R145, R145, 0x1, R0, P3 ;  /* 0x0000000191917824 */ /* 0x000fe400018e0600 */
[----:B------:R-:W-:Y:S02]  /*22ae0*/  IMAD.MOV.U32 R146, RZ, RZ, R15 ;  /* 0x000000ffff927224 */ /* 0x000fe400078e000f */
[----:B------:R-:W-:Y:S01]  /*22af0*/  IMAD.MOV.U32 R147, RZ, RZ, R145 ;  /* 0x000000ffff937224 */ /* 0x000fe200078e0091 */
[----:B---3--:R-:W-:Y:S01]  /*22b00*/  IADD3 R8, P4, R8, R2, RZ ;  /* 0x0000000208087210 */ /* 0x008fe20007f9e0ff */
[----:B------:R-:W-:Y:S04]  /*22b10*/  STL [R1+0xeb8], R15 ;  /* 0x000eb80f01007387 */ /* 0x000fe80000100800 */
[----:B------:R1:W-:Y:S01]  /*22b20*/  LDGSTS.E [R9+0x800c], desc[UR4][R146.64], P1 ;  /* 0x0800c00092097fae */ /* 0x0003e20008921844 */
[----:B------:R-:W-:-:S03]  /*22b30*/  ISETP.GT.AND P1, PT, R5, 0x25, PT ;  /* 0x000000250500780c */ /* 0x000fc60003f24270 */
[----:B------:R-:W-:Y:S04]  /*22b40*/  STL [R1+0xeb4], R145 ;  /* 0x000eb49101007387 */ /* 0x000fe80000100800 */
[----:B------:R3:W-:Y:S01]  /*22b50*/  STL [R1+0x1080], R8 ;  /* 0x0010800801007387 */ /* 0x0007e20000100800 */
[----:B-1----:R-:W-:Y:S02]  /*22b60*/  IMAD.MOV.U32 R146, RZ, RZ, R8 ;  /* 0x000000ffff927224 */ /* 0x002fe400078e0008 */
[----:B------:R-:W-:Y:S01]  /*22b70*/  IMAD.X R11, R11, 0x1, R0, P4 ;  /* 0x000000010b0b7824 */ /* 0x000fe200020e0600 */
[----:B---3--:R-:W-:-:S04]  /*22b80*/  SEL R8, RZ, 0x4, !P1 ;  /* 0x00000004ff087807 */ /* 0x008fc80004800000 */
[----:B------:R-:W-:Y:S01]  /*22b90*/  SEL R8, R8, RZ, !P0 ;  /* 0x000000ff08087207 */ /* 0x000fe20004000000 */
[----:B------:R1:W-:Y:S01]  /*22ba0*/  STL [R1+0x107c], R11 ;  /* 0x00107c0b01007387 */ /* 0x0003e20000100800 */
[----:B------:R-:W-:Y:S02]  /*22bb0*/  IMAD.MOV.U32 R147, RZ, RZ, R11 ;  /* 0x000000ffff937224 */ /* 0x000fe400078e000b */
[----:B------:R-:W-:-:S03]  /*22bc0*/  ISETP.NE.U32.AND P1, PT, R8, RZ, PT ;  /* 0x000000ff0800720c */ /* 0x000fc60003f25070 */
[----:B------:R3:W-:Y:S04]  /*22bd0*/  LDGSTS.E [R9+0x10000], desc[UR4][R146.64], P2 ;  /* 0x1000000092097fae */ /* 0x0007e80009121844 */
[----:B-1----:R-:W3:Y:S04]  /*22be0*/  LDL.LU R11, [R1+0x1094] ;  /* 0x00109400010b7983 */ /* 0x002ee80000300800 */
[----:B------:R-:W3:Y:S04]  /*22bf0*/  LDL.LU R8, [R1+0x1098] ;  /* 0x0010980001087983 */ /* 0x000ee80000300800 */
[----:B------:R-:W3:Y:S04]  /*22c00*/  LDL.LU R145, [R1+0x109c] ;  /* 0x00109c0001917983 */ /* 0x000ee80000300800 */
[----:B------:R-:W3:Y:S01]  /*22c10*/  LDL.LU R15, [R1+0x10a0] ;  /* 0x0010a000010f7983 */ /* 0x000ee20000300800 */
[----:B--2---:R-:W-:-:S05]  /*22c20*/  IADD3 R10, P3, R10, R2, RZ ;  /* 0x000000020a0a7210 */ /* 0x004fca0007f7e0ff */
[----:B------:R-:W-:Y:S01]  /*22c30*/  IMAD.X R14, R14, 0x1, R0, P3 ;  /* 0x000000010e0e7824 */ /* 0x000fe200018e0600 */
[----:B----4-:R-:W-:Y:S01]  /*22c40*/  IADD3 R6, P4, R6, R2, RZ ;  /* 0x0000000206067210 */ /* 0x010fe20007f9e0ff */
[----:B---3--:R-:W-:Y:S02]  /*22c50*/  IMAD.MOV.U32 R146, RZ, RZ, R10 ;  /* 0x000000ffff927224 */ /* 0x008fe400078e000a */
[----:B------:R-:W-:Y:S02]  /*22c60*/  IMAD.MOV.U32 R147, RZ, RZ, R14 ;  /* 0x000000ffff937224 */ /* 0x000fe400078e000e */
[----:B------:R-:W-:Y:S01]  /*22c70*/  IMAD.X R7, R7, 0x1, R0, P4 ;  /* 0x0000000107077824 */ /* 0x000fe200020e0600 */
[----:B------:R-:W-:Y:S04]  /*22c80*/  STL [R1+0x1088], R10 ;  /* 0x0010880a01007387 */ /* 0x000fe80000100800 */
[----:B------:R-:W-:Y:S04]  /*22c90*/  STL [R1+0x1084], R14 ;  /* 0x0010840e01007387 */ /* 0x000fe80000100800 */
[----:B------:R-:W-:Y:S04]  /*22ca0*/  STL [R1+0x1090], R6 ;  /* 0x0010900601007387 */ /* 0x000fe80000100800 */
[----:B------:R-:W-:Y:S04]  /*22cb0*/  LDGSTS.E [R9+0x18000], desc[UR4][R146.64], P2 ;  /* 0x1800000092097fae */ /* 0x000fe80009121844 */
[----:B------:R1:W-:Y:S04]  /*22cc0*/  STL [R1+0x108c], R7 ;  /* 0x00108c0701007387 */ /* 0x0003e80000100800 */
[----:B------:R2:W-:Y:S04]  /*22cd0*/  LDGSTS.E [R9+0x10004], desc[UR4][R6.64], P1 ;  /* 0x1000400006097fae */ /* 0x0005e80008921844 */
[----:B-1----:R-:W3:Y:S04]  /*22ce0*/  LDL.LU R7, [R1+0x10a8] ;  /* 0x0010a80001077983 */ /* 0x002ee80000300800 */
[----:B------:R-:W4:Y:S01]  /*22cf0*/  LDL.LU R14, [R1+0x10a4] ;  /* 0x0010a400010e7983 */ /* 0x000f220000300800 */
[----:B------:R-:W-:-:S03]  /*22d00*/  ISETP.GT.AND P2, PT, R5, 0x26, PT ;  /* 0x000000260500780c */ /* 0x000fc60003f44270 */
[----:B------:R-:W4:Y:S01]  /*22d10*/  LDL.LU R10, [R1+0x10b0] ;  /* 0x0010b000010a7983 */ /* 0x000f220000300800 */
[----:B--2---:R-:W-:-:S04]  /*22d20*/  SEL R6, RZ, 0x4, !P2 ;  /* 0x00000004ff067807 */ /* 0x004fc80005000000 */
[----:B------:R-:W-:Y:S02]  /*22d30*/  SEL R6, R6, RZ, !P0 ;  /* 0x000000ff06067207 */ /* 0x000fe40004000000 */
[-C--:B------:R-:W-:Y:S02]  /*22d40*/  IADD3 R8, P3, R8, R2.reuse, RZ ;  /* 0x0000000208087210 */ /* 0x080fe40007f7e0ff */
[----:B------:R-:W-:Y:S02]  /*22d50*/  ISETP.NE.U32.AND P2, PT, R6, RZ, PT ;  /* 0x000000ff0600720c */ /* 0x000fe40003f45070 */
[----:B------:R-:W2:Y:S01]  /*22d60*/  LDL.LU R6, [R1+0x10b8] ;  /* 0x0010b80001067983 */ /* 0x000ea20000300800 */
[--C-:B------:R-:W-:Y:S01]  /*22d70*/  IMAD.X R11, R11, 0x1, R0.reuse, P3 ;  /* 0x000000010b0b7824 */ /* 0x100fe200018e0600 */
[----:B------:R-:W-:Y:S02]  /*22d80*/  IADD3 R15, P4, R15, R2, RZ ;  /* 0x000000020f0f7210 */ /* 0x000fe40007f9e0ff */
[----:B------:R-:W-:Y:S03]  /*22d90*/  STL [R1+0x1098], R8 ;  /* 0x0010980801007387 */ /* 0x000fe60000100800 */
[----:B------:R-:W-:Y:S01]  /*22da0*/  IMAD.X R145, R145, 0x1, R0, P4 ;  /* 0x0000000191917824 */ /* 0x000fe200020e0600 */
[----:B------:R1:W-:Y:S01]  /*22db0*/  STL [R1+0x1094], R11 ;  /* 0x0010940b01007387 */ /* 0x0003e20000100800 */
[----:B------:R-:W-:-:S03]  /*22dc0*/  IMAD.MOV.U32 R147, RZ, RZ, R11 ;  /* 0x000000ffff937224 */ /* 0x000fc600078e000b */
[----:B------:R1:W-:Y:S01]  /*22dd0*/  STL [R1+0x10a0], R15 ;  /* 0x0010a00f01007387 */ /* 0x0003e20000100800 */
[----:B------:R-:W-:-:S03]  /*22de0*/  IMAD.MOV.U32 R146, RZ, RZ, R8 ;  /* 0x000000ffff927224 */ /* 0x000fc600078e0008 */
[----:B------:R-:W-:Y:S04]  /*22df0*/  STL [R1+0x109c], R145 ;  /* 0x00109c9101007387 */ /* 0x000fe80000100800 */
[----:B-1----:R-:W2:Y:S04]  /*22e00*/  LDL.LU R11, [R1+0x10ac] ;  /* 0x0010ac00010b7983 */ /* 0x002ea80000300800 */
[----:B------:R-:W2:Y:S04]  /*22e10*/  LDL.LU R8, [R1+0x10b4] ;  /* 0x0010b40001087983 */ /* 0x000ea80000300800 */
[----:B------:R1:W-:Y:S01]  /*22e20*/  LDGSTS.E [R9+0x18004], desc[UR4][R146.64], P1 ;  /* 0x1800400092097fae */ /* 0x0003e20008921844 */
[----:B------:R-:W-:Y:S01]  /*22e30*/  ISETP.GT.AND P1, PT, R5, 0x27, PT ;  /* 0x000000270500780c */ /* 0x000fe20003f24270 */
[----:B-1----:R-:W-:-:S03]  /*22e40*/  IMAD.MOV.U32 R146, RZ, RZ, R15 ;  /* 0x000000ffff927224 */ /* 0x002fc600078e000f */
[----:B------:R-:W-:-:S04]  /*22e50*/  SEL R15, RZ, 0x4, !P1 ;  /* 0x00000004ff0f7807 */ /* 0x000fc80004800000 */
[----:B------:R-:W-:Y:S01]  /*22e60*/  SEL R15, R15, RZ, !P0 ;  /* 0x000000ff0f0f7207 */ /* 0x000fe20004000000 */
[----:B------:R-:W-:-:S03]  /*22e70*/  IMAD.MOV.U32 R147, RZ, RZ, R145 ;  /* 0x000000ffff937224 */ /* 0x000fc600078e0091 */
[----:B------:R-:W-:Y:S02]  /*22e80*/  ISETP.NE.U32.AND P1, PT, R15, RZ, PT ;  /* 0x000000ff0f00720c */ /* 0x000fe40003f25070 */
[----:B------:R-:W-:Y:S01]  /*22e90*/  LDGSTS.E [R9+0x10008], desc[UR4][R146.64], P2 ;  /* 0x1000800092097fae */ /* 0x000fe20009121844 */
[----:B---3--:R-:W-:-:S05]  /*22ea0*/  IADD3 R7, P3, R7, R2, RZ ;  /* 0x0000000207077210 */ /* 0x008fca0007f7e0ff */
[----:B----4-:R-:W-:Y:S01]  /*22eb0*/  IMAD.X R14, R14, 0x1, R0, P3 ;  /* 0x000000010e0e7824 */ /* 0x010fe200018e0600 */
[----:B------:R-:W-:Y:S03]  /*22ec0*/  STL [R1+0x10a8], R7 ;  /* 0x0010a80701007387 */ /* 0x000fe60000100800 */
[----:B------:R-:W-:Y:S01]  /*22ed0*/  IMAD.MOV.U32 R15, RZ, RZ, R14 ;  /* 0x000000ffff0f7224 */ /* 0x000fe200078e000e */
[----:B------:R1:W-:Y:S02]  /*22ee0*/  STL [R1+0x10a4], R14 ;  /* 0x0010a40e01007387 */ /* 0x0003e40000100800 */
[----:B-1----:R-:W-:-:S05]  /*22ef0*/  IMAD.MOV.U32 R14, RZ, RZ, R7 ;  /* 0x000000ffff0e7224 */ /* 0x002fca00078e0007 */
[----:B------:R-:W-:Y:S04]  /*22f00*/  LDGSTS.E [R9+0x18008], desc[UR4][R14.64], P2 ;  /* 0x180080000e097fae */ /* 0x000fe80009121844 */
[----:B------:R-:W3:Y:S04]  /*22f10*/  LDL.LU R14, [R1+0xebc] ;  /* 0x000ebc00010e7983 */ /* 0x000ee80000300800 */
[----:B------:R-:W4:Y:S01]  /*22f20*/  LDL.LU R7, [R1+0xec0] ;  /* 0x000ec00001077983 */ /* 0x000f220000300800 */
[-C--:B------:R-:W-:Y:S02]  /*22f30*/  IADD3 R10, P2, R10, R2.reuse, RZ ;  /* 0x000000020a0a7210 */ /* 0x080fe40007f5e0ff */
[----:B--2---:R-:W-:-:S03]  /*22f40*/  IADD3 R6, P3, R6, R2, RZ ;  /* 0x0000000206067210 */ /* 0x004fc60007f7e0ff */
[--C-:B------:R-:W-:Y:S02]  /*22f50*/  IMAD.X R11, R11, 0x1, R0.reuse, P2 ;  /* 0x000000010b0b7824 */ /* 0x100fe400010e0600 */
[----:B------:R-:W-:Y:S01]  /*22f60*/  IMAD.X R8, R8, 0x1, R0, P3 ;  /* 0x0000000108087824 */ /* 0x000fe200018e0600 */
[----:B------:R1:W-:Y:S04]  /*22f70*/  STL [R1+0x10b0], R10 ;  /* 0x0010b00a01007387 */ /* 0x0003e80000100800 */
[----:B------:R2:W-:Y:S04]  /*22f80*/  STL [R1+0x10ac], R11 ;  /* 0x0010ac0b01007387 */ /* 0x0005e80000100800 */
[----:B------:R1:W-:Y:S04]  /*22f90*/  LDGSTS.E [R9+0x1000c], desc[UR4][R10.64], P1 ;  /* 0x1000c0000a097fae */ /* 0x0003e80008921844 */
[----:B------:R-:W-:Y:S01]  /*22fa0*/  STL [R1+0x10b8], R6 ;  /* 0x0010b80601007387 */ /* 0x000fe20000100800 */
[----:B-1----:R-:W-:-:S02]  /*22fb0*/  IMAD.MOV.U32 R10, RZ, RZ, R6 ;  /* 0x000000ffff0a7224 */ /* 0x002fc400078e0006 */
[----:B--2---:R-:W-:Y:S01]  /*22fc0*/  IMAD.MOV.U32 R11, RZ, RZ, R8 ;  /* 0x000000ffff0b7224 */ /* 0x004fe200078e0008 */
[----:B------:R1:W-:Y:S04]  /*22fd0*/  STL [R1+0x10b4], R8 ;  /* 0x0010b40801007387 */ /* 0x0003e80000100800 */
[----:B------:R2:W-:Y:S04]  /*22fe0*/  LDGSTS.E [R9+0x1800c], desc[UR4][R10.64], P1 ;  /* 0x1800c0000a097fae */ /* 0x0005e80008921844 */
[----:B------:R-:W3:Y:S04]  /*22ff0*/  LDL.LU R11, [R1+0xec4] ;  /* 0x000ec400010b7983 */ /* 0x000ee80000300800 */
[----:B------:R-:W3:Y:S04]  /*23000*/  LDL.LU R10, [R1+0xec8] ;  /* 0x000ec800010a7983 */ /* 0x000ee80000300800 */
[----:B-1----:R-:W3:Y:S04]  /*23010*/  LDL.LU R8, [R1+0xecc] ;  /* 0x000ecc0001087983 */ /* 0x002ee80000300800 */
[----:B------:R-:W3:Y:S01]  /*23020*/  LDL.LU R6, [R1+0xed0] ;  /* 0x000ed00001067983 */ /* 0x000ee20000300800 */
[----:B------:R-:W1:Y:S01]  /*23030*/  S2R R252, SR_TID.X ;  /* 0x0000000000fc7919 */ /* 0x000e620000002100 */
[----:B------:R-:W-:-:S04]  /*23040*/  ISETP.GT.AND P1, PT, R5, 0x8, PT ;  /* 0x000000080500780c */ /* 0x000fc80003f24270 */
[----:B--2---:R-:W-:-:S04]  /*23050*/  SEL R9, RZ, 0x4, !P1 ;  /* 0x00000004ff097807 */ /* 0x004fc80004800000 */
[----:B------:R-:W-:-:S04]  /*23060*/  SEL R9, R9, RZ, !P0 ;  /* 0x000000ff09097207 */ /* 0x000fc80004000000 */
[----:B------:R-:W-:Y:S01]  /*23070*/  ISETP.NE.U32.AND P2, PT, R9, RZ, PT ;  /* 0x000000ff0900720c */ /* 0x000fe20003f45070 */
[C---:B-1----:R-:W-:Y:S01]  /*23080*/  IMAD.SHL.U32 R15, R252.reuse, 0x10, RZ ;  /* 0x00000010fc0f7824 */ /* 0x042fe200078e00ff */
[----:B------:R-:W-:-:S04]  /*23090*/  LOP3.LUT R252, R252, 0xff, RZ, 0xc0, !PT ;  /* 0x000000fffcfc7812 */ /* 0x000fc800078ec0ff */
[----:B------:R-:W-:-:S05]  /*230a0*/  LOP3.LUT R15, R15, 0x70, RZ, 0xc0, !PT ;  /* 0x000000700f0f7812 */ /* 0x000fca00078ec0ff */
[----:B------:R-:W-:-:S05]  /*230b0*/  IMAD R15, R252, 0x80, R15 ;  /* 0x00000080fc0f7824 */ /* 0x000fca00078e020f */
[----:B------:R-:W-:-:S05]  /*230c0*/  LOP3.LUT R15, R15, 0x20, RZ, 0x3c, !PT ;  /* 0x000000200f0f7812 */ /* 0x000fca00078e3cff */
[----:B------:R-:W-:Y:S01]  /*230d0*/  VIADD R9, R15, UR8 ;  /* 0x000000080f097c36 */ /* 0x000fe20008000000 */
[----:B----4-:R-:W-:-:S05]  /*230e0*/  IADD3 R7, P1, R7, R2, RZ ;  /* 0x0000000207077210 */ /* 0x010fca0007f3e0ff */
[----:B---3--:R-:W-:Y:S01]  /*230f0*/  IMAD.X R14, R14, 0x1, R0, P1 ;  /* 0x000000010e0e7824 */ /* 0x008fe200008e0600 */
[----:B------:R-:W-:Y:S01]  /*23100*/  ISETP.GT.AND P1, PT, R5, 0x9, PT ;  /* 0x000000090500780c */ /* 0x000fe20003f24270 */
[----:B------:R-:W-:Y:S02]  /*23110*/  STL [R1+0xec0], R7 ;  /* 0x000ec00701007387 */ /* 0x000fe40000100800 */
[----:B------:R-:W-:Y:S02]  /*23120*/  IMAD.MOV.U32 R15, RZ, RZ, R14 ;  /* 0x000000ffff0f7224 */ /* 0x000fe400078e000e */
[----:B------:R1:W-:Y:S04]  /*23130*/  STL [R1+0xebc], R14 ;  /* 0x000ebc0e01007387 */ /* 0x0003e80000100800 */
[----:B------:R-:W2:Y:S01]  /*23140*/  LDL.LU R145, [R1+0xed4] ;  /* 0x000ed40001917983 */ /* 0x000ea20000300800 */
[----:B-1----:R-:W-:Y:S01]  /*23150*/  IMAD.MOV.U32 R14, RZ, RZ, R7 ;  /* 0x000000ffff0e7224 */ /* 0x002fe200078e0007 */
[----:B------:R-:W-:-:S04]  /*23160*/  SEL R7, RZ, 0x4, !P1 ;  /* 0x00000004ff077807 */ /* 0x000fc80004800000 */
[----:B------:R-:W-:Y:S01]  /*23170*/  LDGSTS.E [R9], desc[UR4][R14.64], P2 ;  /* 0x000000000e097fae */ /* 0x000fe20009121844 */
[----:B------:R-:W-:-:S04]  /*23180*/  SEL R7, R7, RZ, !P0 ;  /* 0x000000ff07077207 */ /* 0x000fc80004000000 */
[----:B------:R-:W-:Y:S01]  /*23190*/  ISETP.NE.U32.AND P1, PT, R7, RZ, PT ;  /* 0x000000ff0700720c */ /* 0x000fe20003f25070 */
[----:B------:R-:W3:Y:S04]  /*231a0*/  LDL.LU R15, [R1+0xed8] ;  /* 0x000ed800010f7983 */ /* 0x000ee80000300800 */
[----:B------:R-:W4:Y:S04]  /*231b0*/  LDL.LU R14, [R1+0xedc] ;  /* 0x000edc00010e7983 */ /* 0x000f280000300800 */
[----:B------:R-:W4:Y:S01]  /*231c0*/  LDL.LU R7, [R1+0xee0] ;  /* 0x000ee00001077983 */ /* 0x000f220000300800 */
[----:B------:R-:W-:-:S05]  /*231d0*/  IADD3 R10, P3, R10, R2, RZ ;  /* 0x000000020a0a7210 */ /* 0x000fca0007f7e0ff */
[--C-:B------:R-:W-:Y:S01]  /*231e0*/  IMAD.X R11, R11, 0x1, R0.reuse, P3 ;  /* 0x000000010b0b7824 */ /* 0x100fe200018e0600 */
[----:B------:R-:W-:Y:S01]  /*231f0*/  IADD3 R6, P4, R6, R2, RZ ;  /* 0x0000000206067210 */ /* 0x000fe20007f9e0ff */
[----:B------:R1:W-:Y:S04]  /*23200*/  STL [R1+0xec8], R10 ;  /* 0x000ec80a01007387 */ /* 0x0003e80000100800 */
[----:B------:R-:W-:Y:S01]  /*23210*/  IMAD.X R8, R8, 0x1, R0, P4 ;  /* 0x0000000108087824 */ /* 0x000fe200020e0600 */
[----:B------:R1:W-:Y:S04]  /*23220*/  STL [R1+0xec4], R11 ;  /* 0x000ec40b01007387 */ /* 0x0003e80000100800 */
[----:B------:R1:W-:Y:S01]  /*23230*/  LDGSTS.E [R9+0x8000], desc[UR4][R10.64], P2 ;  /* 0x080000000a097fae */ /* 0x0003e20009121844 */
[----:B------:R-:W-:-:S03]  /*23240*/  ISETP.GT.AND P2, PT, R5, 0xa, PT ;  /* 0x0000000a0500780c */ /* 0x000fc60003f44270 */
[----:B------:R1:W-:Y:S02]  /*23250*/  STL [R1+0xed0], R6 ;  /* 0x000ed00601007387 */ /* 0x0003e40000100800 */
[----:B-1----:R-:W-:Y:S02]  /*23260*/  IMAD.MOV.U32 R10, RZ, RZ, R6 ;  /* 0x000000ffff0a7224 */ /* 0x002fe400078e0006 */
[----:B------:R-:W-:Y:S01]  /*23270*/  IMAD.MOV.U32 R11, RZ, RZ, R8 ;  /* 0x000000ffff0b7224 */ /* 0x000fe200078e0008 */
[----:B------:R-:W-:Y:S01]  /*23280*/  SEL R6, RZ, 0x4, !P2 ;  /* 0x00000004ff067807 */ /* 0x000fe20005000000 */
[----:B------:R1:W-:Y:S04]  /*23290*/  STL [R1+0xecc], R8 ;  /* 0x000ecc0801007387 */ /* 0x0003e80000100800 */
[----:B------:R4:W-:Y:S01]  /*232a0*/  LDGSTS.E [R9+0x4], desc[UR4][R10.64], P1 ;  /* 0x000040000a097fae */ /* 0x0009e20008921844 */
[----:B------:R-:W-:-:S04]  /*232b0*/  SEL R6, R6, RZ, !P0 ;  /* 0x000000ff06067207 */ /* 0x000fc80004000000 */
        /* <DEDUP_REMOVED lines=27> */
[----:B------:R-:W-:-:S05]  /*23470*/  IADD3 R10, P3, R10, R2, RZ ;  /* 0x000000020a0a7210 */ /* 0x000fca0007f7e0ff */
[----:B------:R-:W-:Y:S01]  /*23480*/  IMAD.X R11, R11, 0x1, R0, P3 ;  /* 0x000000010b0b7824 */ /* 0x000fe200018e0600 */
[----:B------:R-:W-:-:S04]  /*23490*/  IADD3 R6, P4, R6, R2, RZ ;  /* 0x0000000206067210 */ /* 0x000fc80007f9e0ff */
[----:B------:R1:W-:Y:S01]  /*234a0*/  LDGSTS.E [R9+0x8008], desc[UR4][R10.64], P2 ;  /* 0x080080000a097fae */ /* 0x0003e20009121844 */
[----:B------:R-:W-:Y:S01]  /*234b0*/  ISETP.GT.AND P2, PT, R5, 0x28, PT ;  /* 0x000000280500780c */ /* 0x000fe20003f44270 */
[----:B------:R-:W-:Y:S02]  /*234c0*/  IMAD.X R8, R8, 0x1, R0, P4 ;  /* 0x0000000108087824 */ /* 0x000fe400020e0600 */
[----:B------:R1:W-:Y:S04]  /*234d0*/  STL [R1+0xee8], R10 ;  /* 0x000ee80a01007387 */ /* 0x0003e80000100800 */
[----:B------:R1:W-:Y:S04]  /*234e0*/  STL [R1+0xee4], R11 ;  /* 0x000ee40b01007387 */ /* 0x0003e80000100800 */
[----:B------:R1:W-:Y:S02]  /*234f0*/  STL [R1+0xef0], R6 ;  /* 0x000ef00601007387 */ /* 0x0003e40000100800 */
[----:B-1----:R-:W-:-:S02]  /*23500*/  IMAD.MOV.U32 R10, RZ, RZ, R6 ;  /* 0x000000ffff0a7224 */ /* 0x002fc400078e0006 */
        /* <DEDUP_REMOVED lines=780> */
[----:B------:R-:W-:Y:S02]  /*265d0*/  IADD3 R11, P2, R11, R2, RZ ;  /* 0x000000020b0b7210 */ /* 0x000fe40007f5e0ff */
[----:B------:R-:W-:-:S03]  /*265e0*/  ISETP.NE.U32.AND P1, PT, R15, RZ, PT ;  /* 0x000000ff0f00720c */ /* 0x000fc60003f25070 */
[----:B------:R-:W-:Y:S01]  /*265f0*/  STL [R1+0x11f0], R11 ;  /* 0x0011f00b01007387 */ /* 0x000fe20000100800 */
[----:B------:R-:W-:Y:S01]  /*26600*/  IADD3 R6, P3, R6, R2, RZ ;  /* 0x0000000206067210 */ /* 0x000fe20007f7e0ff */
[----:B--2---:R-:W-:-:S04]  /*26610*/  IMAD.X R14, R14, 0x1, R0, P2 ;  /* 0x000000010e0e7824 */ /* 0x004fc800010e0600 */
[----:B------:R-:W-:Y:S01]  /*26620*/  IMAD.MOV.U32 R15, RZ, RZ, R14 ;  /* 0x000000ffff0f7224 */ /* 0x000fe200078e000e */
[----:B------:R1:W-:Y:S02]  /*26630*/  STL [R1+0x11ec], R14 ;  /* 0x0011ec0e01007387 */ /* 0x0003e40000100800 */
[----:B-1----:R-:W-:-:S05]  /*26640*/  IMAD.MOV.U32 R14, RZ, RZ, R11 ;  /* 0x000000ffff0e7224 */ /* 0x002fca00078e000b */
[----:B------:R1:W-:Y:S02]  /*26650*/  LDGSTS.E [R9+0x1000c], desc[UR4][R14.64], P1 ;  /* 0x1000c0000e097fae */ /* 0x0003e40008921844 */
[----:B-1----:R-:W1:Y:S01]  /*26660*/  S2R R14, SR_TID.X ;  /* 0x00000000000e7919 */ /* 0x002e620000002100 */
[----:B---3--:R-:W-:-:S05]  /*26670*/  IMAD.X R7, R7, 0x1, R0, P3 ;  /* 0x0000000107077824 */ /* 0x008fca00018e0600 */
[----:B------:R2:W-:Y:S01]  /*26680*/  LDGSTS.E [R9+0x1800c], desc[UR4][R6.64], P1 ;  /* 0x1800c00006097fae */ /* 0x0005e20008921844 */
[----:B------:R-:W-:-:S03]  /*26690*/  ISETP.GT.AND P1, PT, R5, 0x1c, PT ;  /* 0x0000001c0500780c */ /* 0x000fc60003f24270 */
[----:B------:R-:W-:Y:S04]  /*266a0*/  STL [R1+0x11f8], R6 ;  /* 0x0011f80601007387 */ /* 0x000fe80000100800 */
[----:B------:R3:W-:Y:S01]  /*266b0*/  STL [R1+0x11f4], R7 ;  /* 0x0011f40701007387 */ /* 0x0007e20000100800 */
[----:B--2---:R-:W-:-:S03]  /*266c0*/  SEL R9, RZ, 0x4, !P1 ;  /* 0x00000004ff097807 */ /* 0x004fc60004800000 */
[----:B------:R-:W2:Y:S01]  /*266d0*/  LDL.LU R145, [R1+0x1004] ;  /* 0x0010040001917983 */ /* 0x000ea20000300800 */
[----:B------:R-:W-:-:S03]  /*266e0*/  SEL R9, R9, RZ, !P0 ;  /* 0x000000ff09097207 */ /* 0x000fc60004000000 */
[----:B------:R-:W2:Y:S01]  /*266f0*/  LDL.LU R15, [R1+0x1008] ;  /* 0x00100800010f7983 */ /* 0x000ea20000300800 */
[C---:B-1----:R-:W-:Y:S01]  /*26700*/  IMAD.SHL.U32 R11, R14.reuse, 0x10, RZ ;  /* 0x000000100e0b7824 */ /* 0x042fe200078e00ff */
[----:B------:R-:W-:Y:S02]  /*26710*/  LOP3.LUT R14, R14, 0xff, RZ, 0xc0, !PT ;  /* 0x000000ff0e0e7812 */ /* 0x000fe400078ec0ff */
[----:B---3--:R-:W3:Y:S02]  /*26720*/  LDL.LU R7, [R1+0x100c] ;  /* 0x00100c0001077983 */ /* 0x008ee40000300800 */
[----:B------:R-:W-:Y:S02]  /*26730*/  LOP3.LUT R11, R11, 0x70, RZ, 0xc0, !PT ;  /* 0x000000700b0b7812 */ /* 0x000fe400078ec0ff */
[----:B------:R-:W3:Y:S01]  /*26740*/  LDL.LU R6, [R1+0x1010] ;  /* 0x0010100001067983 */ /* 0x000ee20000300800 */
[----:B----4-:R-:W-:Y:S02]  /*26750*/  IADD3 R8, P1, R8, R2, RZ ;  /* 0x0000000208087210 */ /* 0x010fe40007f3e0ff */
[----:B------:R-:W-:Y:S01]  /*26760*/  IMAD R11, R14, 0x80, R11 ;  /* 0x000000800e0b7824 */ /* 0x000fe200078e020b */
[----:B------:R-:W-:-:S02]  /*26770*/  ISETP.NE.U32.AND P2, PT, R9, RZ, PT ;  /* 0x000000ff0900720c */ /* 0x000fc40003f45070 */
[----:B------:R-:W-:Y:S02]  /*26780*/  IMAD.X R10, R10, 0x1, R0, P1 ;  /* 0x000000010a0a7824 */ /* 0x000fe400008e0600 */
[----:B------:R-:W-:Y:S01]  /*26790*/  LOP3.LUT R11, R11, 0x70, RZ, 0x3c, !PT ;  /* 0x000000700b0b7812 */ /* 0x000fe200078e3cff */
[----:B------:R-:W-:Y:S01]  /*267a0*/  STL [R1+0x1000], R8 ;  /* 0x0010000801007387 */ /* 0x000fe20000100800 */
[----:B------:R-:W-:-:S03]  /*267b0*/  ISETP.GT.AND P1, PT, R5, 0x1d, PT ;  /* 0x0000001d0500780c */ /* 0x000fc60003f24270 */
[----:B------:R-:W-:Y:S01]  /*267c0*/  VIADD R9, R11, UR8 ;  /* 0x000000080b097c36 */ /* 0x000fe20008000000 */
[----:B------:R1:W-:Y:S01]  /*267d0*/  STL [R1+0xffc], R10 ;  /* 0x000ffc0a01007387 */ /* 0x0003e20000100800 */
[----:B------:R-:W-:-:S03]  /*267e0*/  IMAD.MOV.U32 R11, RZ, RZ, R10 ;  /* 0x000000ffff0b7224 */ /* 0x000fc600078e000a */
[----:B------:R-:W4:Y:S01]  /*267f0*/  LDL.LU R14, [R1+0x1014] ;  /* 0x00101400010e7983 */ /* 0x000f220000300800 */
[----:B-1----:R-:W-:Y:S01]  /*26800*/  IMAD.MOV.U32 R10, RZ, RZ, R8 ;  /* 0x000000ffff0a7224 */ /* 0x002fe200078e0008 */
[----:B------:R-:W-:-:S04]  /*26810*/  SEL R8, RZ, 0x4, !P1 ;  /* 0x00000004ff087807 */ /* 0x000fc80004800000 */
[----:B------:R-:W-:Y:S01]  /*26820*/  LDGSTS.E [R9], desc[UR4][R10.64], P2 ;  /* 0x000000000a097fae */ /* 0x000fe20009121844 */
[----:B------:R-:W-:-:S04]  /*26830*/  SEL R8, R8, RZ, !P0 ;  /* 0x000000ff08087207 */ /* 0x000fc80004000000 */
[----:B------:R-:W-:Y:S01]  /*26840*/  ISETP.NE.U32.AND P1, PT, R8, RZ, PT ;  /* 0x000000ff0800720c */ /* 0x000fe20003f25070 */
[----:B------:R-:W4:Y:S04]  /*26850*/  LDL.LU R11, [R1+0x1018] ;  /* 0x00101800010b7983 */ /* 0x000f280000300800 */
[----:B------:R-:W4:Y:S04]  /*26860*/  LDL.LU R10, [R1+0x101c] ;  /* 0x00101c00010a7983 */ /* 0x000f280000300800 */
[----:B------:R-:W4:Y:S01]  /*26870*/  LDL.LU R8, [R1+0x1020] ;  /* 0x0010200001087983 */ /* 0x000f220000300800 */
[----:B--2---:R-:W-:-:S05]  /*26880*/  IADD3 R15, P3, R15, R2, RZ ;  /* 0x000000020f0f7210 */ /* 0x004fca0007f7e0ff */
[----:B------:R-:W-:Y:S02]  /*26890*/  IMAD.X R145, R145, 0x1, R0, P3 ;  /* 0x0000000191917824 */ /* 0x000fe400018e0600 */
[----:B------:R-:W-:Y:S02]  /*268a0*/  IMAD.MOV.U32 R146, RZ, RZ, R15 ;  /* 0x000000ffff927224 */ /* 0x000fe400078e000f */
[----:B------:R-:W-:Y:S01]  /*268b0*/  IMAD.MOV.U32 R147, RZ, RZ, R145 ;  /* 0x000000ffff937224 */ /* 0x000fe200078e0091 */
[----:B---3--:R-:W-:-:S04]  /*268c0*/  IADD3 R6, P4, R6, R2, RZ ;  /* 0x0000000206067210 */ /* 0x008fc80007f9e0ff */
[----:B------:R-:W-:Y:S01]  /*268d0*/  LDGSTS.E [R9+0x8000], desc[UR4][R146.64], P2 ;  /* 0x0800000092097fae */ /* 0x000fe20009121844 */
[----:B------:R-:W-:Y:S01]  /*268e0*/  ISETP.GT.AND P2, PT, R5, 0x1e, PT ;  /* 0x0000001e0500780c */ /* 0x000fe20003f44270 */
[----:B------:R-:W-:Y:S02]  /*268f0*/  IMAD.X R7, R7, 0x1, R0, P4 ;  /* 0x0000000107077824 */ /* 0x000fe400020e0600 */
[----:B------:R-:W-:Y:S04]  /*26900*/  STL [R1+0x1008], R15 ;  /* 0x0010080f01007387 */ /* 0x000fe80000100800 */
[----:B------:R1:W-:Y:S04]  /*26910*/  STL [R1+0x1004], R145 ;  /* 0x0010049101007387 */ /* 0x0003e80000100800 */
[----:B------:R2:W-:Y:S04]  /*26920*/  STL [R1+0x1010], R6 ;  /* 0x0010100601007387 */ /* 0x0005e80000100800 */
[----:B------:R2:W-:Y:S04]  /*26930*/  LDGSTS.E [R9+0x4], desc[UR4][R6.64], P1 ;  /* 0x0000400006097fae */ /* 0x0005e80008921844 */
[----:B------:R3:W-:Y:S04]  /*26940*/  STL [R1+0x100c], R7 ;  /* 0x00100c0701007387 */ /* 0x0007e80000100800 */
[----:B-1----:R-:W4:Y:S01]  /*26950*/  LDL.LU R145, [R1+0x1024] ;  /* 0x0010240001917983 */ /* 0x002f220000300800 */
[----:B--2---:R-:W-:-:S03]  /*26960*/  SEL R6, RZ, 0x4, !P2 ;  /* 0x00000004ff067807 */ /* 0x004fc60005000000 */
[----:B------:R-:W2:Y:S01]  /*26970*/  LDL.LU R15, [R1+0x1028] ;  /* 0x00102800010f7983 */ /* 0x000ea20000300800 */
[----:B------:R-:W-:-:S03]  /*26980*/  SEL R6, R6, RZ, !P0 ;  /* 0x000000ff06067207 */ /* 0x000fc60004000000 */
[----:B---3--:R-:W3:Y:S01]  /*26990*/  LDL.LU R7, [R1+0x102c] ;  /* 0x00102c0001077983 */ /* 0x008ee20000300800 */
[-C--:B----4-:R-:W-:Y:S02]  /*269a0*/  IADD3 R11, P3, R11, R2.reuse, RZ ;  /* 0x000000020b0b7210 */ /* 0x090fe40007f7e0ff */
[----:B------:R-:W-:Y:S02]  /*269b0*/  ISETP.NE.U32.AND P2, PT, R6, RZ, PT ;  /* 0x000000ff0600720c */ /* 0x000fe40003f45070 */
[----:B------:R-:W4:Y:S01]  /*269c0*/  LDL.LU R6, [R1+0x1030] ;  /* 0x0010300001067983 */ /* 0x000f220000300800 */
[----:B------:R-:W-:Y:S01]  /*269d0*/  IMAD.X R14, R14, 0x1, R0, P3 ;  /* 0x000000010e0e7824 */ /* 0x000fe200018e0600 */
[----:B------:R-:W-:Y:S01]  /*269e0*/  IADD3 R8, P4, R8, R2, RZ ;  /* 0x0000000208087210 */ /* 0x000fe20007f9e0ff */
[----:B------:R-:W-:Y:S02]  /*269f0*/  IMAD.MOV.U32 R146, RZ, RZ, R11 ;  /* 0x000000ffff927224 */ /* 0x000fe400078e000b */
[----:B------:R-:W-:-:S02]  /*26a00*/  IMAD.MOV.U32 R147, RZ, RZ, R14 ;  /* 0x000000ffff937224 */ /* 0x000fc400078e000e */
[----:B------:R-:W-:Y:S01]  /*26a10*/  IMAD.X R10, R10, 0x1, R0, P4 ;  /* 0x000000010a0a7824 */ /* 0x000fe200020e0600 */
[----:B------:R1:W-:Y:S04]  /*26a20*/  STL [R1+0x1018], R11 ;  /* 0x0010180b01007387 */ /* 0x0003e80000100800 */
[----:B------:R1:W-:Y:S04]  /*26a30*/  STL [R1+0x1014], R14 ;  /* 0x0010140e01007387 */ /* 0x0003e80000100800 */
[----:B------:R-:W-:Y:S01]  /*26a40*/  STL [R1+0x1020], R8 ;  /* 0x0010200801007387 */ /* 0x000fe20000100800 */
[----:B-1----:R-:W-:-:S03]  /*26a50*/  IMAD.MOV.U32 R11, RZ, RZ, R10 ;  /* 0x000000ffff0b7224 */ /* 0x002fc600078e000a */
[----:B------:R1:W-:Y:S01]  /*26a60*/  LDGSTS.E [R9+0x8004], desc[UR4][R146.64], P1 ;  /* 0x0800400092097fae */ /* 0x0003e20008921844 */
[----:B------:R-:W-:-:S03]  /*26a70*/  ISETP.GT.AND P1, PT, R5, 0x1f, PT ;  /* 0x0000001f0500780c */ /* 0x000fc60003f24270 */
[----:B------:R1:W-:Y:S04]  /*26a80*/  STL [R1+0x101c], R10 ;  /* 0x00101c0a01007387 */ /* 0x0003e80000100800 */
[----:B------:R-:W3:Y:S01]  /*26a90*/  LDL.LU R14, [R1+0x1034] ;  /* 0x00103400010e7983 */ /* 0x000ee20000300800 */
[----:B-1----:R-:W-:Y:S01]  /*26aa0*/  IMAD.MOV.U32 R10, RZ, RZ, R8 ;  /* 0x000000ffff0a7224 */ /* 0x002fe200078e0008 */
[----:B------:R-:W-:-:S04]  /*26ab0*/  SEL R8, RZ, 0x4, !P1 ;  /* 0x00000004ff087807 */ /* 0x000fc80004800000 */
[----:B------:R-:W-:Y:S01]  /*26ac0*/  LDGSTS.E [R9+0x8], desc[UR4][R10.64], P2 ;  /* 0x000080000a097fae */ /* 0x000fe20009121844 */
[----:B------:R-:W-:-:S04]  /*26ad0*/  SEL R8, R8, RZ, !P0 ;  /* 0x000000ff08087207 */ /* 0x000fc80004000000 */
[----:B------:R-:W-:Y:S01]  /*26ae0*/  ISETP.NE.U32.AND P1, PT, R8, RZ, PT ;  /* 0x000000ff0800720c */ /* 0x000fe20003f25070 */
[----:B------:R-:W3:Y:S04]  /*26af0*/  LDL.LU R11, [R1+0x1038] ;  /* 0x00103800010b7983 */ /* 0x000ee80000300800 */
[----:B------:R-:W3:Y:S04]  /*26b00*/  LDL.LU R10, [R1+0x11fc] ;  /* 0x0011fc00010a7983 */ /* 0x000ee80000300800 */
[----:B------:R-:W3:Y:S01]  /*26b10*/  LDL.LU R8, [R1+0x1200] ;  /* 0x0012000001087983 */ /* 0x000ee20000300800 */
[----:B--2---:R-:W-:-:S05]  /*26b20*/  IADD3 R15, P3, R15, R2, RZ ;  /* 0x000000020f0f7210 */ /* 0x004fca0007f7e0ff */
[----:B------:R-:W-:Y:S02]  /*26b30*/  IMAD.X R145, R145, 0x1, R0, P3 ;  /* 0x0000000191917824 */ /* 0x000fe400018e0600 */
[----:B------:R-:W-:Y:S02]  /*26b40*/  IMAD.MOV.U32 R146, RZ, RZ, R15 ;  /* 0x000000ffff927224 */ /* 0x000fe400078e000f */
[----:B------:R-:W-:Y:S01]  /*26b50*/  IMAD.MOV.U32 R147, RZ, RZ, R145 ;  /* 0x000000ffff937224 */ /* 0x000fe200078e0091 */
[----:B----4-:R-:W-:-:S04]  /*26b60*/  IADD3 R6, P4, R6, R2, RZ ;  /* 0x0000000206067210 */ /* 0x010fc80007f9e0ff */
[----:B------:R-:W-:Y:S01]  /*26b70*/  LDGSTS.E [R9+0x8008], desc[UR4][R146.64], P2 ;  /* 0x0800800092097fae */ /* 0x000fe20009121844 */
[----:B------:R-:W-:Y:S01]  /*26b80*/  ISETP.GT.AND P2, PT, R5, 0x3c, PT ;  /* 0x0000003c0500780c */ /* 0x000fe20003f44270 */
[----:B---3--:R-:W-:Y:S02]  /*26b90*/  IMAD.X R7, R7, 0x1, R0, P4 ;  /* 0x0000000107077824 */ /* 0x008fe400020e0600 */
        /* <DEDUP_REMOVED lines=10> */
[----:B------:R-:W-:-:S03]  /*26c40*/  ISETP.NE.U32.AND P2, PT, R6, RZ, PT ;  /* 0x000000ff0600720c */ /* 0x000fc60003f45070 */
[----:B------:R-:W3:Y:S01]  /*26c50*/  LDL.LU R6, [R1+0x1210] ;  /* 0x0012100001067983 */ /* 0x000ee20000300800 */
[----:B------:R-:W-:-:S05]  /*26c60*/  IADD3 R11, P3, R11, R2, RZ ;  /* 0x000000020b0b7210 */ /* 0x000fca0007f7e0ff */
[----:B------:R-:W-:Y:S01]  /*26c70*/  IMAD.X R14, R14, 0x1, R0, P3 ;  /* 0x000000010e0e7824 */ /* 0x000fe200018e0600 */
[----:B------:R-:W-:Y:S01]  /*26c80*/  IADD3 R8, P4, R8, R2, RZ ;  /* 0x0000000208087210 */ /* 0x000fe20007f9e0ff */
[----:B------:R-:W-:Y:S02]  /*26c90*/  IMAD.MOV.U32 R146, RZ, RZ, R11 ;  /* 0x000000ffff927224 */ /* 0x000fe400078e000b */
[----:B------:R-:W-:Y:S02]  /*26ca0*/  IMAD.MOV.U32 R147, RZ, RZ, R14 ;  /* 0x000000ffff937224 */ /* 0x000fe400078e000e */
[----:B------:R-:W-:Y:S01]  /*26cb0*/  IMAD.X R10, R10, 0x1, R0, P4 ;  /* 0x000000010a0a7824 */ /* 0x000fe200020e0600 */
[----:B------:R1:W-:Y:S04]  /*26cc0*/  STL [R1+0x1038], R11 ;  /* 0x0010380b01007387 */ /* 0x0003e80000100800 */
[----:B------:R4:W-:Y:S01]  /*26cd0*/  LDGSTS.E [R9+0x800c], desc[UR4][R146.64], P1 ;  /* 0x0800c00092097fae */ /* 0x0009e20008921844 */
        /* <DEDUP_REMOVED lines=10> */
[----:B------:R-:W3:Y:S04]  /*26d80*/  LDL.LU R10, [R1+0x1214] ;  /* 0x00121400010a7983 */ /* 0x000ee80000300800 */
[----:B------:R-:W3:Y:S04]  /*26d90*/  LDL.LU R8, [R1+0x1218] ;  /* 0x0012180001087983 */ /* 0x000ee80000300800 */
[----:B------:R-:W3:Y:S04]  /*26da0*/  LDL.LU R14, [R1+0x121c] ;  /* 0x00121c00010e7983 */ /* 0x000ee80000300800 */
[----:B------:R-:W3:Y:S01]  /*26db0*/  LDL.LU R11, [R1+0x1220] ;  /* 0x00122000010b7983 */ /* 0x000ee20000300800 */
[----:B--2---:R-:W-:-:S05]  /*26dc0*/  IADD3 R15, P3, R15, R2, RZ ;  /* 0x000000020f0f7210 */ /* 0x004fca0007f7e0ff */
[--C-:B----4-:R-:W-:Y:S02]  /*26dd0*/  IMAD.X R145, R145, 0x1, R0.reuse, P3 ;  /* 0x0000000191917824 */ /* 0x110fe400018e0600 */
[----:B------:R-:W-:Y:S01]  /*26de0*/  IMAD.MOV.U32 R146, RZ, RZ, R15 ;  /* 0x000000ffff927224 */ /* 0x000fe200078e000f */
[----:B---3--:R-:W-:Y:S01]  /*26df0*/  IADD3 R6, P4, R6, R2, RZ ;  /* 0x0000000206067210 */ /* 0x008fe20007f9e0ff */
[----:B------:R-:W-:Y:S01]  /*26e00*/  IMAD.MOV.U32 R147, RZ, RZ, R145 ;  /* 0x000000ffff937224 */ /* 0x000fe200078e0091 */
[----:B------:R-:W-:Y:S03]  /*26e10*/  STL [R1+0x1208], R15 ;  /* 0x0012080f01007387 */ /* 0x000fe60000100800 */
[----:B------:R-:W-:Y:S01]  /*26e20*/  IMAD.X R7, R7, 0x1, R0, P4 ;  /* 0x0000000107077824 */ /* 0x000fe200020e0600 */
[----:B------:R-:W-:Y:S01]  /*26e30*/  LDGSTS.E [R9+0x18000], desc[UR4][R146.64], P2 ;  /* 0x1800000092097fae */ /* 0x000fe20009121844 */
[----:B------:R-:W-:-:S03]  /*26e40*/  ISETP.GT.AND P2, PT, R5, 0x3e, PT ;  /* 0x0000003e0500780c */ /* 0x000fc60003f44270 */
[----:B------:R-:W-:Y:S04]  /*26e50*/  STL [R1+0x1204], R145 ;  /* 0x0012049101007387 */ /* 0x000fe80000100800 */
[----:B------:R-:W-:Y:S04]  /*26e60*/  STL [R1+0x1210], R6 ;  /* 0x0012100601007387 */ /* 0x000fe80000100800 */
[----:B------:R1:W-:Y:S04]  /*26e70*/  STL [R1+0x120c], R7 ;  /* 0x00120c0701007387 */ /* 0x0003e80000100800 */
[----:B------:R1:W-:Y:S02]  /*26e80*/  LDGSTS.E [R9+0x10004], desc[UR4][R6.64], P1 ;  /* 0x1000400006097fae */ /* 0x0003e40008921844 */
[----:B-1----:R-:W-:-:S02]  /*26e90*/  SEL R7, RZ, 0x4, !P2 ;  /* 0x00000004ff077807 */ /* 0x002fc40005000000 */
[----:B------:R-:W2:Y:S02]  /*26ea0*/  LDL.LU R6, [R1+0x1228] ;  /* 0x0012280001067983 */ /* 0x000ea40000300800 */
[----:B------:R-:W-:-:S04]  /*26eb0*/  SEL R7, R7, RZ, !P0 ;  /* 0x000000ff07077207 */ /* 0x000fc80004000000 */
[----:B------:R-:W-:Y:S02]  /*26ec0*/  ISETP.NE.U32.AND P2, PT, R7, RZ, PT ;  /* 0x000000ff0700720c */ /* 0x000fe40003f45070 */
[----:B------:R-:W3:Y:S01]  /*26ed0*/  LDL.LU R7, [R1+0x1224] ;  /* 0x0012240001077983 */ /* 0x000ee20000300800 */
[----:B------:R-:W-:-:S05]  /*26ee0*/  IADD3 R8, P3, R8, R2, RZ ;  /* 0x0000000208087210 */ /* 0x000fca0007f7e0ff */
[----:B------:R-:W-:Y:S01]  /*26ef0*/  IMAD.X R10, R10, 0x1, R0, P3 ;  /* 0x000000010a0a7824 */ /* 0x000fe200018e0600 */
[----:B------:R-:W-:Y:S01]  /*26f00*/  IADD3 R11, P4, R11, R2, RZ ;  /* 0x000000020b0b7210 */ /* 0x000fe20007f9e0ff */
[----:B------:R-:W-:Y:S01]  /*26f10*/  STL [R1+0x1218], R8 ;  /* 0x0012180801007387 */ /* 0x000fe20000100800 */
[----:B------:R-:W-:Y:S02]  /*26f20*/  IMAD.MOV.U32 R146, RZ, RZ, R8 ;  /* 0x000000ffff927224 */ /* 0x000fe400078e0008 */
[----:B------:R-:W-:Y:S01]  /*26f30*/  IMAD.MOV.U32 R147, RZ, RZ, R10 ;  /* 0x000000ffff937224 */ /* 0x000fe200078e000a */
[----:B------:R1:W-:Y:S01]  /*26f40*/  STL [R1+0x1214], R10 ;  /* 0x0012140a01007387 */ /* 0x0003e20000100800 */
[----:B------:R-:W-:-:S03]  /*26f50*/  IMAD.X R14, R14, 0x1, R0, P4 ;  /* 0x000000010e0e7824 */ /* 0x000fc600020e0600 */
[----:B------:R-:W-:Y:S04]  /*26f60*/  STL [R1+0x1220], R11 ;  /* 0x0012200b01007387 */ /* 0x000fe80000100800 */
[----:B------:R4:W-:Y:S04]  /*26f70*/  LDGSTS.E [R9+0x18004], desc[UR4][R146.64], P1 ;  /* 0x1800400092097fae */ /* 0x0009e80008921844 */
[----:B-1----:R-:W3:Y:S04]  /*26f80*/  LDL.LU R10, [R1+0x1230] ;  /* 0x00123000010a7983 */ /* 0x002ee80000300800 */
[----:B------:R1:W-:Y:S04]  /*26f90*/  STL [R1+0x121c], R14 ;  /* 0x00121c0e01007387 */ /* 0x0003e80000100800 */
[----:B------:R-:W3:Y:S01]  /*26fa0*/  LDL.LU R8, [R1+0x1238] ;  /* 0x0012380001087983 */ /* 0x000ee20000300800 */
[----:B----4-:R-:W-:-:S03]  /*26fb0*/  IMAD.MOV.U32 R147, RZ, RZ, R14 ;  /* 0x000000ffff937224 */ /* 0x010fc600078e000e */
[----:B-1----:R-:W4:Y:S01]  /*26fc0*/  LDL.LU R14, [R1+0x122c] ;  /* 0x00122c00010e7983 */ /* 0x002f220000300800 */
[----:B------:R-:W-:-:S03]  /*26fd0*/  IMAD.MOV.U32 R146, RZ, RZ, R11 ;  /* 0x000000ffff927224 */ /* 0x000fc600078e000b */
[----:B------:R-:W4:Y:S01]  /*26fe0*/  LDL.LU R11, [R1+0x1234] ;  /* 0x00123400010b7983 */ /* 0x000f220000300800 */
[----:B------:R-:W-:-:S03]  /*26ff0*/  ISETP.GT.AND P1, PT, R5, 0x3f, PT ;  /* 0x0000003f0500780c */ /* 0x000fc60003f24270 */
[----:B------:R-:W-:Y:S01]  /*27000*/  LDGSTS.E [R9+0x10008], desc[UR4][R146.64], P2 ;  /* 0x1000800092097fae */ /* 0x000fe20009121844 */
[----:B------:R-:W-:-:S04]  /*27010*/  SEL R15, RZ, 0x4, !P1 ;  /* 0x00000004ff0f7807 */ /* 0x000fc80004800000 */
[----:B------:R-:W-:-:S04]  /*27020*/  SEL R15, R15, RZ, !P0 ;  /* 0x000000ff0f0f7207 */ /* 0x000fc80004000000 */
[----:B------:R-:W-:Y:S02]  /*27030*/  ISETP.NE.U32.AND P1, PT, R15, RZ, PT ;  /* 0x000000ff0f00720c */ /* 0x000fe40003f25070 */
[----:B--2---:R-:W-:-:S05]  /*27040*/  IADD3 R6, P3, R6, R2, RZ ;  /* 0x0000000206067210 */ /* 0x004fca0007f7e0ff */
[----:B---3--:R-:W-:-:S05]  /*27050*/  IMAD.X R7, R7, 0x1, R0, P3 ;  /* 0x0000000107077824 */ /* 0x008fca00018e0600 */
[----:B------:R-:W-:Y:S04]  /*27060*/  LDGSTS.E [R9+0x18008], desc[UR4][R6.64], P2 ;  /* 0x1800800006097fae */ /* 0x000fe80009121844 */
[----:B------:R1:W-:Y:S04]  /*27070*/  STL [R1+0x1228], R6 ;  /* 0x0012280601007387 */ /* 0x0003e80000100800 */
[----:B------:R2:W-:Y:S04]  /*27080*/  STL [R1+0x1224], R7 ;  /* 0x0012240701007387 */ /* 0x0005e80000100800 */
[----:B-1----:R-:W3:Y:S04]  /*27090*/  LDL R6, [R1+0x14bc] ;  /* 0x0014bc0001067983 */ /* 0x002ee80000100800 */
[----:B------:R-:W3:Y:S04]  /*270a0*/  LDL.LU R145, [R1+0x123c] ;  /* 0x00123c0001917983 */ /* 0x000ee80000300800 */
[----:B--2---:R-:W2:Y:S01]  /*270b0*/  LDL.LU R7, [R1+0x1240] ;  /* 0x0012400001077983 */ /* 0x004ea20000300800 */
[----:B------:R-:W-:-:S05]  /*270c0*/  IADD3 R10, P2, R10, R2, RZ ;  /* 0x000000020a0a7210 */ /* 0x000fca0007f5e0ff */
[----:B------:R-:W-:Y:S01]  /*270d0*/  STL [R1+0x1230], R10 ;  /* 0x0012300a01007387 */ /* 0x000fe20000100800 */
[----:B----4-:R-:W-:-:S04]  /*270e0*/  IMAD.X R14, R14, 0x1, R0, P2 ;  /* 0x000000010e0e7824 */ /* 0x010fc800010e0600 */
[----:B------:R-:W-:Y:S01]  /*270f0*/  IMAD.MOV.U32 R15, RZ, RZ, R14 ;  /* 0x000000ffff0f7224 */ /* 0x000fe200078e000e */
[----:B------:R1:W-:Y:S02]  /*27100*/  STL [R1+0x122c], R14 ;  /* 0x00122c0e01007387 */ /* 0x0003e40000100800 */
[----:B-1----:R-:W-:Y:S02]  /*27110*/  IMAD.MOV.U32 R14, RZ, RZ, R10 ;  /* 0x000000ffff0e7224 */ /* 0x002fe400078e000a */
[----:B------:R-:W1:Y:S01]  /*27120*/  S2R R10, SR_TID.X ;  /* 0x00000000000a7919 */ /* 0x000e620000002100 */
[----:B------:R-:W-:Y:S02]  /*27130*/  IADD3 R8, P3, R8, R2, RZ ;  /* 0x0000000208087210 */ /* 0x000fe40007f7e0ff */
[----:B------:R4:W-:Y:S03]  /*27140*/  LDGSTS.E [R9+0x1000c], desc[UR4][R14.64], P1 ;  /* 0x1000c0000e097fae */ /* 0x0009e60008921844 */
[----:B------:R-:W-:Y:S01]  /*27150*/  IMAD.X R11, R11, 0x1, R0, P3 ;  /* 0x000000010b0b7824 */ /* 0x000fe200018e0600 */
[----:B------:R-:W-:Y:S04]  /*27160*/  STL [R1+0x1238], R8 ;  /* 0x0012380801007387 */ /* 0x000fe80000100800 */
[----:B------:R4:W-:Y:S02]  /*27170*/  STL [R1+0x1234], R11 ;  /* 0x0012340b01007387 */ /* 0x0009e40000100800 */
[----:B----4-:R-:W-:-:S02]  /*27180*/  IMAD.MOV.U32 R14, RZ, RZ, R8 ;  /* 0x000000ffff0e7224 */ /* 0x010fc400078e0008 */
[----:B------:R-:W-:Y:S02]  /*27190*/  IMAD.MOV.U32 R15, RZ, RZ, R11 ;  /* 0x000000ffff0f7224 */ /* 0x000fe400078e000b */
[----:B------:R-:W4:Y:S04]  /*271a0*/  LDL.LU R11, [R1+0x124c] ;  /* 0x00124c00010b7983 */ /* 0x000f280000300800 */
[----:B------:R2:W-:Y:S04]  /*271b0*/  LDGSTS.E [R9+0x1800c], desc[UR4][R14.64], P1 ;  /* 0x1800c0000e097fae */ /* 0x0005e80008921844 */
[----:B------:R-:W0:Y:S01]  /*271c0*/  LDGDEPBAR ;  /* 0x00000000000079af */ /* 0x000e220000000000 */
[----:B-1----:R-:W-:-:S03]  /*271d0*/  LOP3.LUT R8, R10, 0x3f, RZ, 0xc0, !PT ;  /* 0x0000003f0a087812 */ /* 0x002fc600078ec0ff */
[----:B------:R-:W4:Y:S04]  /*271e0*/  LDL.LU R10, [R1+0x1250] ;  /* 0x00125000010a7983 */ /* 0x000f280000300800 */
[----:B------:R-:W4:Y:S04]  /*271f0*/  LDL.LU R14, [R1+0x1260] ;  /* 0x00126000010e7983 */ /* 0x000f280000300800 */
[----:B------:R-:W4:Y:S01]  /*27200*/  LDL.LU R15, [R1+0x125c] ;  /* 0x00125c00010f7983 */ /* 0x000f220000300800 */
[----:B------:R-:W-:-:S04]  /*27210*/  ISETP.GE.AND P1, PT, R8, R5, PT ;  /* 0x000000050800720c */ /* 0x000fc80003f26270 */
[----:B------:R-:W-:-:S04]  /*27220*/  SEL R5, RZ, 0x4, P1 ;  /* 0x00000004ff057807 */ /* 0x000fc80000800000 */
[----:B------:R-:W-:-:S04]  /*27230*/  SEL R5, R5, RZ, !P0 ;  /* 0x000000ff05057207 */ /* 0x000fc80004000000 */
[----:B------:R-:W-:Y:S01]  /*27240*/  ISETP.NE.U32.AND P0, PT, R5, RZ, PT ;  /* 0x000000ff0500720c */ /* 0x000fe20003f05070 */
[----:B---3--:R-:W-:Y:S02]  /*27250*/  VIADD R5, R6, UR8 ;  /* 0x0000000806057c36 */ /* 0x008fe40008000000 */
[----:B------:R-:W3:Y:S01]  /*27260*/  LDL.LU R6, [R1+0x1270] ;  /* 0x0012700001067983 */ /* 0x000ee20000300800 */
[----:B--2---:R-:W-:-:S05]  /*27270*/  IADD3 R7, P1, R7, R4, RZ ;  /* 0x0000000407077210 */ /* 0x004fca0007f3e0ff */
[----:B------:R-:W-:Y:S01]  /*27280*/  IMAD.X R145, R145, 0x1, R3, P1 ;  /* 0x0000000191917824 */ /* 0x000fe200008e0603 */
[----:B------:R1:W-:Y:S01]  /*27290*/  STL [R1+0x1240], R7 ;  /* 0x0012400701007387 */ /* 0x0003e20000100800 */
[----:B------:R-:W-:-:S03]  /*272a0*/  IMAD.MOV.U32 R146, RZ, RZ, R7 ;  /* 0x000000ffff927224 */ /* 0x000fc600078e0007 */
[----:B------:R-:W-:Y:S04]  /*272b0*/  STL [R1+0x123c], R145 ;  /* 0x00123c9101007387 */ /* 0x000fe80000100800 */
[----:B------:R-:W2:Y:S04]  /*272c0*/  LDL.LU R8, [R1+0x1280] ;  /* 0x0012800001087983 */ /* 0x000ea80000300800 */
[----:B-1----:R-:W2:Y:S04]  /*272d0*/  LDL.LU R7, [R1+0x126c] ;  /* 0x00126c0001077983 */ /* 0x002ea80000300800 */
[----:B------:R-:W2:Y:S01]  /*272e0*/  LDL.LU R9, [R1+0x127c] ;  /* 0x00127c0001097983 */ /* 0x000ea20000300800 */
[----:B------:R-:W-:-:S05]  /*272f0*/  IMAD.MOV.U32 R147, RZ, RZ, R145 ;  /* 0x000000ffff937224 */ /* 0x000fca00078e0091 */
[----:B------:R-:W-:Y:S01]  /*27300*/  LDGSTS.E [R5+0x60000], desc[UR4][R146.64], P0 ;  /* 0x6000000092057fae */ /* 0x000fe20008121844 */
[-C--:B----4-:R-:W-:Y:S02]  /*27310*/  IADD3 R10, P1, R10, R4.reuse, RZ ;  /* 0x000000040a0a7210 */ /* 0x090fe40007f3e0ff */
[----:B------:R-:W-:-:S03]  /*27320*/  IADD3 R14, P2, R14, R4, RZ ;  /* 0x000000040e0e7210 */ /* 0x000fc60007f5e0ff */
[--C-:B------:R-:W-:Y:S01]  /*27330*/  IMAD.X R11, R11, 0x1, R3.reuse, P1 ;  /* 0x000000010b0b7824 */ /* 0x100fe200008e0603 */
[----:B------:R1:W-:Y:S01]  /*27340*/  STL [R1+0x1250], R10 ;  /* 0x0012500a01007387 */ /* 0x0003e20000100800 */
[----:B------:R-:W-:-:S03]  /*27350*/  IMAD.X R15, R15, 0x1, R3, P2 ;  /* 0x000000010f0f7824 */ /* 0x000fc600010e0603 */
[----:B------:R4:W-:Y:S04]  /*27360*/  STL [R1+0x124c], R11 ;  /* 0x00124c0b01007387 */ /* 0x0009e80000100800 */
[----:B------:R4:W-:Y:S04]  /*27370*/  STL [R1+0x1260], R14 ;  /* 0x0012600e01007387 */ /* 0x0009e80000100800 */
[----:B------:R2:W-:Y:S04]  /*27380*/  LDGSTS.E [R5+0x60400], desc[UR4][R10.64], P0 ;  /* 0x604000000a057fae */ /* 0x0005e80008121844 */
[----:B------:R4:W-:Y:S04]  /*27390*/  STL [R1+0x125c], R15 ;  /* 0x00125c0f01007387 */ /* 0x0009e80000100800 */
[----:B------:R2:W-:Y:S04]  /*273a0*/  LDGSTS.E [R5+0x60800], desc[UR4][R14.64], P0 ;  /* 0x608000000e057fae */ /* 0x0005e80008121844 */
[----:B-1----:R-:W2:Y:S04]  /*273b0*/  LDL.LU R10, [R1+0x1290] ;  /* 0x00129000010a7983 */ /* 0x002ea80000300800 */
[----:B----4-:R-:W4:Y:S04]  /*273c0*/  LDL.LU R11, [R1+0x12a0] ;  /* 0x0012a000010b7983 */ /* 0x010f280000300800 */
[----:B------:R-:W4:Y:S04]  /*273d0*/  LDL.LU R14, [R1+0x128c] ;  /* 0x00128c00010e7983 */ /* 0x000f280000300800 */
[----:B------:R-:W4:Y:S01]  /*273e0*/  LDL.LU R15, [R1+0x129c] ;  /* 0x00129c00010f7983 */ /* 0x000f220000300800 */
[----:B---3--:R-:W-:-:S05]  /*273f0*/  IADD3 R6, P1, R6, R4, RZ ;  /* 0x0000000406067210 */ /* 0x008fca0007f3e0ff */
[----:B------:R1:W-:Y:S01]  /*27400*/  STL [R1+0x1270], R6 ;  /* 0x0012700601007387 */ /* 0x0003e20000100800 */
[----:B--2---:R-:W-:Y:S01]  /*27410*/  IADD3 R8, P2, R8, R4, RZ ;  /* 0x0000000408087210 */ /* 0x004fe20007f5e0ff */
[----:B------:R-:W-:-:S04]  /*27420*/  IMAD.X R7, R7, 0x1, R3, P1 ;  /* 0x0000000107077824 */ /* 0x000fc800008e0603 */
[----:B------:R-:W-:Y:S01]  /*27430*/  IMAD.X R9, R9, 0x1, R3, P2 ;  /* 0x0000000109097824 */ /* 0x000fe200010e0603 */
[----:B------:R2:W-:Y:S04]  /*27440*/  STL [R1+0x126c], R7 ;  /* 0x00126c0701007387 */ /* 0x0005e80000100800 */
[----:B------:R3:W-:Y:S04]  /*27450*/  STL [R1+0x1280], R8 ;  /* 0x0012800801007387 */ /* 0x0007e80000100800 */
[----:B------:R-:W-:Y:S04]  /*27460*/  LDGSTS.E [R5+0x60c00], desc[UR4][R6.64], P0 ;  /* 0x60c0000006057fae */ /* 0x000fe80008121844 */
[----:B------:R3:W-:Y:S04]  /*27470*/  STL [R1+0x127c], R9 ;  /* 0x00127c0901007387 */ /* 0x0007e80000100800 */
[----:B------:R-:W-:Y:S04]  /*27480*/  LDGSTS.E [R5+0x61000], desc[UR4][R8.64], P0 ;  /* 0x6100000008057fae */ /* 0x000fe80008121844 */
[----:B-1----:R-:W4:Y:S04]  /*27490*/  LDL.LU R6, [R1+0x12b0] ;  /* 0x0012b00001067983 */ /* 0x002f280000300800 */
[----:B--2---:R-:W2:Y:S04]  /*274a0*/  LDL.LU R7, [R1+0x12c0] ;  /* 0x0012c00001077983 */ /* 0x004ea80000300800 */
[----:B---3--:R-:W3:Y:S04]  /*274b0*/  LDL.LU R8, [R1+0x12ac] ;  /* 0x0012ac0001087983 */ /* 0x008ee80000300800 */
[----:B------:R-:W3:Y:S01]  /*274c0*/  LDL.LU R9, [R1+0x12bc] ;  /* 0x0012bc0001097983 */ /* 0x000ee20000300800 */
[----:B------:R-:W-:-:S02]  /*274d0*/  IADD3 R10, P1, R10, R4, RZ ;  /* 0x000000040a0a7210 */ /* 0x000fc40007f3e0ff */
[----:B----4-:R-:W-:-:S03]  /*274e0*/  IADD3 R11, P2, R11, R4, RZ ;  /* 0x000000040b0b7210 */ /* 0x010fc60007f5e0ff */
[--C-:B------:R-:W-:Y:S01]  /*274f0*/  IMAD.X R14, R14, 0x1, R3.reuse, P1 ;  /* 0x000000010e0e7824 */ /* 0x100fe200008e0603 */
[----:B------:R1:W-:Y:S01]  /*27500*/  STL [R1+0x1290], R10 ;  /* 0x0012900a01007387 */ /* 0x0003e20000100800 */
[----:B------:R-:W-:-:S03]  /*27510*/  IMAD.X R15, R15, 0x1, R3, P2 ;  /* 0x000000010f0f7824 */ /* 0x000fc600010e0603 */
[----:B------:R4:W-:Y:S01]  /*27520*/  STL [R1+0x128c], R14 ;  /* 0x00128c0e01007387 */ /* 0x0009e20000100800 */
[----:B------:R-:W-:Y:S02]  /*27530*/  IMAD.MOV.U32 R146, RZ, RZ, R10 ;  /* 0x000000ffff927224 */ /* 0x000fe400078e000a */
[----:B------:R-:W-:Y:S01]  /*27540*/  IMAD.MOV.U32 R147, RZ, RZ, R14 ;  /* 0x000000ffff937224 */ /* 0x000fe200078e000e */
[----:B------:R4:W-:Y:S04]  /*27550*/  STL [R1+0x12a0], R11 ;  /* 0x0012a00b01007387 */ /* 0x0009e80000100800 */
[----:B------:R4:W-:Y:S04]  /*27560*/  STL [R1+0x129c], R15 ;  /* 0x00129c0f01007387 */ /* 0x0009e80000100800 */
[----:B-1----:R-:W3:Y:S04]  /*27570*/  LDL.LU R10, [R1+0x12d0] ;  /* 0x0012d000010a7983 */ /* 0x002ee80000300800 */
[----:B----4-:R-:W4:Y:S04]  /*27580*/  LDL.LU R14, [R1+0x12e0] ;  /* 0x0012e000010e7983 */ /* 0x010f280000300800 */
[----:B------:R1:W-:Y:S02]  /*27590*/  LDGSTS.E [R5+0x61400], desc[UR4][R146.64], P0 ;  /* 0x6140000092057fae */ /* 0x0003e40008121844 */
[----:B-1----:R-:W-:-:S02]  /*275a0*/  IMAD.MOV.U32 R146, RZ, RZ, R11 ;  /* 0x000000ffff927224 */ /* 0x002fc400078e000b */
[----:B------:R-:W4:Y:S01]  /*275b0*/  LDL.LU R11, [R1+0x12cc] ;  /* 0x0012cc00010b7983 */ /* 0x000f220000300800 */
[----:B------:R-:W-:-:S03]  /*275c0*/  IMAD.MOV.U32 R147, RZ, RZ, R15 ;  /* 0x000000ffff937224 */ /* 0x000fc600078e000f */
[----:B------:R-:W4:Y:S04]  /*275d0*/  LDL.LU R15, [R1+0x12dc] ;  /* 0x0012dc00010f7983 */ /* 0x000f280000300800 */
[----:B------:R1:W-:Y:S01]  /*275e0*/  LDGSTS.E [R5+0x61800], desc[UR4][R146.64], P0 ;  /* 0x6180000092057fae */ /* 0x0003e20008121844 */
[-C--:B------:R-:W-:Y:S02]  /*275f0*/  IADD3 R6, P1, R6, R4.reuse, RZ ;  /* 0x0000000406067210 */ /* 0x080fe40007f3e0ff */
[----:B--2---:R-:W-:-:S03]  /*27600*/  IADD3 R7, P2, R7, R4, RZ ;  /* 0x0000000407077210 */ /* 0x004fc60007f5e0ff */
[--C-:B---3--:R-:W-:Y:S01]  /*27610*/  IMAD.X R8, R8, 0x1, R3.reuse, P1 ;  /* 0x0000000108087824 */ /* 0x108fe200008e0603 */
[----:B------:R2:W-:Y:S01]  /*27620*/  STL [R1+0x12b0], R6 ;  /* 0x0012b00601007387 */ /* 0x0005e20000100800 */
[----:B------:R-:W-:-:S03]  /*27630*/  IMAD.X R9, R9, 0x1, R3, P2 ;  /* 0x0000000109097824 */ /* 0x000fc600010e0603 */
[----:B------:R3:W-:Y:S01]  /*27640*/  STL [R1+0x12ac], R8 ;  /* 0x0012ac0801007387 */ /* 0x0007e20000100800 */
[----:B-1----:R-:W-:Y:S02]  /*27650*/  IMAD.MOV.U32 R146, RZ, RZ, R6 ;  /* 0x000000ffff927224 */ /* 0x002fe400078e0006 */
[----:B------:R-:W-:Y:S01]  /*27660*/  IMAD.MOV.U32 R147, RZ, RZ, R8 ;  /* 0x000000ffff937224 */ /* 0x000fe200078e0008 */
[----:B------:R1:W-:Y:S04]  /*27670*/  STL [R1+0x12c0], R7 ;  /* 0x0012c00701007387 */ /* 0x0003e80000100800 */
[----:B------:R1:W-:Y:S04]  /*27680*/  STL [R1+0x12bc], R9 ;  /* 0x0012bc0901007387 */ /* 0x0003e80000100800 */
[----:B--2---:R-:W2:Y:S04]  /*27690*/  LDL.LU R6, [R1+0x12f0] ;  /* 0x0012f00001067983 */ /* 0x004ea80000300800 */
[----:B---3--:R-:W3:Y:S04]  /*276a0*/  LDL.LU R8, [R1+0x1300] ;  /* 0x0013000001087983 */ /* 0x008ee80000300800 */
[----:B------:R1:W-:Y:S02]  /*276b0*/  LDGSTS.E [R5+0x61c00], desc[UR4][R146.64], P0 ;  /* 0x61c0000092057fae */ /* 0x0003e40008121844 */
[----:B-1----:R-:W-:-:S02]  /*276c0*/  IMAD.MOV.U32 R146, RZ, RZ, R7 ;  /* 0x000000ffff927224 */ /* 0x002fc400078e0007 */
[----:B------:R-:W3:Y:S01]  /*276d0*/  LDL.LU R7, [R1+0x12ec] ;  /* 0x0012ec0001077983 */ /* 0x000ee20000300800 */
[----:B------:R-:W-:-:S03]  /*276e0*/  IMAD.MOV.U32 R147, RZ, RZ, R9 ;  /* 0x000000ffff937224 */ /* 0x000fc600078e0009 */
[----:B------:R-:W3:Y:S04]  /*276f0*/  LDL.LU R9, [R1+0x12fc] ;  /* 0x0012fc0001097983 */ /* 0x000ee80000300800 */
[----:B------:R-:W-:Y:S01]  /*27700*/  LDGSTS.E [R5+0x62000], desc[UR4][R146.64], P0 ;  /* 0x6200000092057fae */ /* 0x000fe20008121844 */
[-C--:B------:R-:W-:Y:S02]  /*27710*/  IADD3 R10, P1, R10, R4.reuse, RZ ;  /* 0x000000040a0a7210 */ /* 0x080fe40007f3e0ff */
[----:B----4-:R-:W-:-:S03]  /*27720*/  IADD3 R14, P2, R14, R4, RZ ;  /* 0x000000040e0e7210 */ /* 0x010fc60007f5e0ff */
[----:B------:R1:W-:Y:S01]  /*27730*/  STL [R1+0x12d0], R10 ;  /* 0x0012d00a01007387 */ /* 0x0003e20000100800 */
[--C-:B------:R-:W-:Y:S02]  /*27740*/  IMAD.X R11, R11, 0x1, R3.reuse, P1 ;  /* 0x000000010b0b7824 */ /* 0x100fe400008e0603 */
[----:B------:R-:W-:-:S03]  /*27750*/  IMAD.X R15, R15, 0x1, R3, P2 ;  /* 0x000000010f0f7824 */ /* 0x000fc600010e0603 */
[----:B------:R4:W-:Y:S04]  /*27760*/  STL [R1+0x12cc], R11 ;  /* 0x0012cc0b01007387 */ /* 0x0009e80000100800 */
[----:B------:R4:W-:Y:S04]  /*27770*/  STL [R1+0x12e0], R14 ;  /* 0x0012e00e01007387 */ /* 0x0009e80000100800 */
[----:B------:R3:W-:Y:S04]  /*27780*/  LDGSTS.E [R5+0x62400], desc[UR4][R10.64], P0 ;  /* 0x624000000a057fae */ /* 0x0007e80008121844 */
[----:B------:R4:W-:Y:S04]  /*27790*/  STL [R1+0x12dc], R15 ;  /* 0x0012dc0f01007387 */ /* 0x0009e80000100800 */
[----:B------:R3:W-:Y:S04]  /*277a0*/  LDGSTS.E [R5+0x62800], desc[UR4][R14.64], P0 ;  /* 0x628000000e057fae */ /* 0x0007e80008121844 */
[----:B-1----:R-:W3:Y:S04]  /*277b0*/  LDL.LU R10, [R1+0x1310] ;  /* 0x00131000010a7983 */ /* 0x002ee80000300800 */
[----:B----4-:R-:W4:Y:S04]  /*277c0*/  LDL.LU R11, [R1+0x1320] ;  /* 0x00132000010b7983 */ /* 0x010f280000300800 */
[----:B------:R-:W4:Y:S04]  /*277d0*/  LDL.LU R14, [R1+0x130c] ;  /* 0x00130c00010e7983 */ /* 0x000f280000300800 */
[----:B------:R-:W4:Y:S01]  /*277e0*/  LDL.LU R15, [R1+0x131c] ;  /* 0x00131c00010f7983 */ /* 0x000f220000300800 */
[----:B--2---:R-:W-:-:S02]  /*277f0*/  IADD3 R6, P1, R6, R4, RZ ;  /* 0x0000000406067210 */ /* 0x004fc40007f3e0ff */
[----:B---3--:R-:W-:-:S03]  /*27800*/  IADD3 R8, P2, R8, R4, RZ ;  /* 0x0000000408087210 */ /* 0x008fc60007f5e0ff */
[----:B------:R1:W-:Y:S01]  /*27810*/  STL [R1+0x12f0], R6 ;  /* 0x0012f00601007387 */ /* 0x0003e20000100800 */
[--C-:B------:R-:W-:Y:S02]  /*27820*/  IMAD.X R7, R7, 0x1, R3.reuse, P1 ;  /* 0x0000000107077824 */ /* 0x100fe400008e0603 */
[----:B------:R-:W-:-:S03]  /*27830*/  IMAD.X R9, R9, 0x1, R3, P2 ;  /* 0x0000000109097824 */ /* 0x000fc600010e0603 */
        /* <DEDUP_REMOVED lines=76> */
[----:B------:R-:W-:Y:S01]  /*27d00*/  STL [R1+0x1390], R10 ;  /* 0x0013900a01007387 */ /* 0x000fe20000100800 */
[----:B------:R-:W-:-:S03]  /*27d10*/  IMAD.X R15, R15, 0x1, R3, P2 ;  /* 0x000000010f0f7824 */ /* 0x000fc600010e0603 */
[----:B------:R1:W-:Y:S01]  /*27d20*/  STL [R1+0x138c], R14 ;  /* 0x00138c0e01007387 */ /* 0x0003e20000100800 */
[----:B------:R-:W-:Y:S02]  /*27d30*/  IMAD.MOV.U32 R146, RZ, RZ, R10 ;  /* 0x000000ffff927224 */ /* 0x000fe400078e000a */
[----:B------:R-:W-:Y:S01]  /*27d40*/  IMAD.MOV.U32 R147, RZ, RZ, R14 ;  /* 0x000000ffff937224 */ /* 0x000fe200078e000e */
[----:B------:R-:W-:Y:S04]  /*27d50*/  STL [R1+0x13a0], R11 ;  /* 0x0013a00b01007387 */ /* 0x000fe80000100800 */
[----:B------:R4:W-:Y:S04]  /*27d60*/  STL [R1+0x139c], R15 ;  /* 0x00139c0f01007387 */ /* 0x0009e80000100800 */
[----:B-1----:R-:W3:Y:S04]  /*27d70*/  LDL.LU R14, [R1+0x13d0] ;  /* 0x0013d000010e7983 */ /* 0x002ee80000300800 */
[----:B------:R-:W3:Y:S04]  /*27d80*/  LDL.LU R10, [R1+0x13e0] ;  /* 0x0013e000010a7983 */ /* 0x000ee80000300800 */
[----:B------:R1:W-:Y:S02]  /*27d90*/  LDGSTS.E [R5+0x65400], desc[UR4][R146.64], P0 ;  /* 0x6540000092057fae */ /* 0x0003e40008121844 */
[----:B-1----:R-:W-:-:S02]  /*27da0*/  IMAD.MOV.U32 R147, RZ, RZ, R15 ;  /* 0x000000ffff937224 */ /* 0x002fc400078e000f */
[----:B----4-:R-:W4:Y:S01]  /*27db0*/  LDL.LU R15, [R1+0x13cc] ;  /* 0x0013cc00010f7983 */ /* 0x010f220000300800 */
[----:B------:R-:W-:-:S03]  /*27dc0*/  IMAD.MOV.U32 R146, RZ, RZ, R11 ;  /* 0x000000ffff927224 */ /* 0x000fc600078e000b */
[----:B------:R-:W4:Y:S04]  /*27dd0*/  LDL.LU R11, [R1+0x13dc] ;  /* 0x0013dc00010b7983 */ /* 0x000f280000300800 */
[----:B------:R1:W-:Y:S01]  /*27de0*/  LDGSTS.E [R5+0x65800], desc[UR4][R146.64], P0 ;  /* 0x6580000092057fae */ /* 0x0003e20008121844 */
[-C--:B------:R-:W-:Y:S02]  /*27df0*/  IADD3 R6, P1, R6, R4.reuse, RZ ;  /* 0x0000000406067210 */ /* 0x080fe40007f3e0ff */
[----:B--2---:R-:W-:-:S03]  /*27e00*/  IADD3 R7, P2, R7, R4, RZ ;  /* 0x0000000407077210 */ /* 0x004fc60007f5e0ff */
[--C-:B---3--:R-:W-:Y:S01]  /*27e10*/  IMAD.X R8, R8, 0x1, R3.reuse, P1 ;  /* 0x0000000108087824 */ /* 0x108fe200008e0603 */
[----:B------:R-:W-:Y:S01]  /*27e20*/  STL [R1+0x13b0], R6 ;  /* 0x0013b00601007387 */ /* 0x000fe20000100800 */
[----:B------:R-:W-:-:S03]  /*27e30*/  IMAD.X R9, R9, 0x1, R3, P2 ;  /* 0x0000000109097824 */ /* 0x000fc600010e0603 */
[----:B------:R2:W-:Y:S01]  /*27e40*/  STL [R1+0x13ac], R8 ;  /* 0x0013ac0801007387 */ /* 0x0005e20000100800 */
[----:B-1----:R-:W-:Y:S02]  /*27e50*/  IMAD.MOV.U32 R146, RZ, RZ, R6 ;  /* 0x000000ffff927224 */ /* 0x002fe400078e0006 */
[----:B------:R-:W-:Y:S01]  /*27e60*/  IMAD.MOV.U32 R147, RZ, RZ, R8 ;  /* 0x000000ffff937224 */ /* 0x000fe200078e0008 */
[----:B------:R-:W-:Y:S04]  /*27e70*/  STL [R1+0x13c0], R7 ;  /* 0x0013c00701007387 */ /* 0x000fe80000100800 */
[----:B------:R1:W-:Y:S04]  /*27e80*/  STL [R1+0x13bc], R9 ;  /* 0x0013bc0901007387 */ /* 0x0003e80000100800 */
[----:B--2---:R-:W2:Y:S04]  /*27e90*/  LDL.LU R8, [R1+0x13f0] ;  /* 0x0013f00001087983 */ /* 0x004ea80000300800 */
[----:B------:R3:W-:Y:S04]  /*27ea0*/  LDGSTS.E [R5+0x65c00], desc[UR4][R146.64], P0 ;  /* 0x65c0000092057fae */ /* 0x0007e80008121844 */
[----:B------:R-:W2:Y:S01]  /*27eb0*/  LDL.LU R6, [R1+0x1400] ;  /* 0x0014000001067983 */ /* 0x000ea20000300800 */
[----:B---3--:R-:W-:-:S03]  /*27ec0*/  IMAD.MOV.U32 R147, RZ, RZ, R9 ;  /* 0x000000ffff937224 */ /* 0x008fc600078e0009 */
[----:B-1----:R-:W3:Y:S01]  /*27ed0*/  LDL.LU R9, [R1+0x13ec] ;  /* 0x0013ec0001097983 */ /* 0x002ee20000300800 */
[----:B------:R-:W-:-:S03]  /*27ee0*/  IMAD.MOV.U32 R146, RZ, RZ, R7 ;  /* 0x000000ffff927224 */ /* 0x000fc600078e0007 */
[----:B------:R-:W3:Y:S04]  /*27ef0*/  LDL.LU R7, [R1+0x13fc] ;  /* 0x0013fc0001077983 */ /* 0x000ee80000300800 */
[----:B------:R-:W-:Y:S01]  /*27f00*/  LDGSTS.E [R5+0x66000], desc[UR4][R146.64], P0 ;  /* 0x6600000092057fae */ /* 0x000fe20008121844 */
[-C--:B------:R-:W-:Y:S02]  /*27f10*/  IADD3 R14, P1, R14, R4.reuse, RZ ;  /* 0x000000040e0e7210 */ /* 0x080fe40007f3e0ff */
[----:B------:R-:W-:-:S03]  /*27f20*/  IADD3 R10, P2, R10, R4, RZ ;  /* 0x000000040a0a7210 */ /* 0x000fc60007f5e0ff */
[----:B------:R-:W-:Y:S01]  /*27f30*/  STL [R1+0x13d0], R14 ;  /* 0x0013d00e01007387 */ /* 0x000fe20000100800 */
[--C-:B----4-:R-:W-:Y:S02]  /*27f40*/  IMAD.X R15, R15, 0x1, R3.reuse, P1 ;  /* 0x000000010f0f7824 */ /* 0x110fe400008e0603 */
[----:B------:R-:W-:-:S03]  /*27f50*/  IMAD.X R11, R11, 0x1, R3, P2 ;  /* 0x000000010b0b7824 */ /* 0x000fc600010e0603 */
[----:B------:R1:W-:Y:S04]  /*27f60*/  STL [R1+0x13cc], R15 ;  /* 0x0013cc0f01007387 */ /* 0x0003e80000100800 */
[----:B------:R4:W-:Y:S04]  /*27f70*/  STL [R1+0x13e0], R10 ;  /* 0x0013e00a01007387 */ /* 0x0009e80000100800 */
[----:B------:R-:W-:Y:S04]  /*27f80*/  LDGSTS.E [R5+0x66400], desc[UR4][R14.64], P0 ;  /* 0x664000000e057fae */ /* 0x000fe80008121844 */
[----:B------:R-:W-:Y:S04]  /*27f90*/  STL [R1+0x13dc], R11 ;  /* 0x0013dc0b01007387 */ /* 0x000fe80000100800 */
[----:B------:R4:W-:Y:S04]  /*27fa0*/  LDGSTS.E [R5+0x66800], desc[UR4][R10.64], P0 ;  /* 0x668000000a057fae */ /* 0x0009e80008121844 */
[----:B-1----:R-:W4:Y:S04]  /*27fb0*/  LDL.LU R15, [R1+0x140c] ;  /* 0x00140c00010f7983 */ /* 0x002f280000300800 */
[----:B------:R-:W4:Y:S04]  /*27fc0*/  LDL.LU R14, [R1+0x1410] ;  /* 0x00141000010e7983 */ /* 0x000f280000300800 */
[----:B------:R-:W4:Y:S04]  /*27fd0*/  LDL.LU R148, [R1+0x141c] ;  /* 0x00141c0001947983 */ /* 0x000f280000300800 */
[----:B------:R-:W4:Y:S01]  /*27fe0*/  LDL.LU R147, [R1+0x1420] ;  /* 0x0014200001937983 */ /* 0x000f220000300800 */
[----:B--2---:R-:W-:-:S02]  /*27ff0*/  IADD3 R8, P1, R8, R4, RZ ;  /* 0x0000000408087210 */ /* 0x004fc40007f3e0ff */
[----:B------:R-:W-:-:S03]  /*28000*/  IADD3 R6, P2, R6, R4, RZ ;  /* 0x0000000406067210 */ /* 0x000fc60007f5e0ff */
[----:B------:R1:W-:Y:S01]  /*28010*/  STL [R1+0x13f0], R8 ;  /* 0x0013f00801007387 */ /* 0x0003e20000100800 */
[--C-:B---3--:R-:W-:Y:S02]  /*28020*/  IMAD.X R9, R9, 0x1, R3.reuse, P1 ;  /* 0x0000000109097824 */ /* 0x108fe400008e0603 */
[----:B------:R-:W-:-:S03]  /*28030*/  IMAD.X R7, R7, 0x1, R3, P2 ;  /* 0x0000000107077824 */ /* 0x000fc600010e0603 */
[----:B------:R2:W-:Y:S04]  /*28040*/  STL [R1+0x13ec], R9 ;  /* 0x0013ec0901007387 */ /* 0x0005e80000100800 */
[----:B------:R-:W-:Y:S01]  /*28050*/  STL [R1+0x1400], R6 ;  /* 0x0014000601007387 */ /* 0x000fe20000100800 */
[----:B----4-:R-:W-:-:S03]  /*28060*/  IMAD.MOV.U32 R10, RZ, RZ, R8 ;  /* 0x000000ffff0a7224 */ /* 0x010fc600078e0008 */
[----:B------:R-:W3:Y:S04]  /*28070*/  LDL.LU R145, [R1+0x1430] ;  /* 0x0014300001917983 */ /* 0x000ee80000300800 */
[----:B------:R4:W-:Y:S04]  /*28080*/  STL [R1+0x13fc], R7 ;  /* 0x0013fc0701007387 */ /* 0x0009e80000100800 */
[----:B-1----:R-:W3:Y:S04]  /*28090*/  LDL.LU R8, [R1+0x1440] ;  /* 0x0014400001087983 */ /* 0x002ee80000300800 */
[----:B------:R-:W3:Y:S01]  /*280a0*/  LDL.LU R146, [R1+0x142c] ;  /* 0x00142c0001927983 */ /* 0x000ee20000300800 */
[----:B------:R-:W-:-:S03]  /*280b0*/  IMAD.MOV.U32 R11, RZ, RZ, R9 ;  /* 0x000000ffff0b7224 */ /* 0x000fc600078e0009 */
[----:B--2---:R-:W2:Y:S04]  /*280c0*/  LDL.LU R9, [R1+0x143c] ;  /* 0x00143c0001097983 */ /* 0x004ea80000300800 */
[----:B------:R-:W-:Y:S04]  /*280d0*/  LDGSTS.E [R5+0x66c00], desc[UR4][R10.64], P0 ;  /* 0x66c000000a057fae */ /* 0x000fe80008121844 */
[----:B------:R-:W-:Y:S04]  /*280e0*/  LDGSTS.E [R5+0x67000], desc[UR4][R6.64], P0 ;  /* 0x6700000006057fae */ /* 0x000fe80008121844 */
[----:B------:R-:W2:Y:S04]  /*280f0*/  LDL.LU.64 R10, [R1+0xe20] ;  /* 0x000e2000010a7983 */ /* 0x000ea80000300a00 */
[----:B----4-:R-:W4:Y:S01]  /*28100*/  LDL.LU.64 R6, [R1+0xe10] ;  /* 0x000e100001067983 */ /* 0x010f220000300a00 */
[----:B------:R-:W-:-:S05]  /*28110*/  IADD3 R14, P1, R14, R4, RZ ;  /* 0x000000040e0e7210 */ /* 0x000fca0007f3e0ff */
[----:B------:R-:W-:Y:S01]  /*28120*/  IMAD.X R15, R15, 0x1, R3, P1 ;  /* 0x000000010f0f7824 */ /* 0x000fe200008e0603 */
[----:B------:R-:W-:Y:S01]  /*28130*/  IADD3 R147, P2, R147, R4, RZ ;  /* 0x0000000493937210 */ /* 0x000fe20007f5e0ff */
[----:B------:R-:W-:Y:S01]  /*28140*/  STL [R1+0x1410], R14 ;  /* 0x0014100e01007387 */ /* 0x000fe20000100800 */
[----:B------:R-:W-:Y:S02]  /*28150*/  IMAD.MOV.U32 R150, RZ, RZ, R14 ;  /* 0x000000ffff967224 */ /* 0x000fe400078e000e */
[----:B------:R-:W-:Y:S01]  /*28160*/  IMAD.MOV.U32 R151, RZ, RZ, R15 ;  /* 0x000000ffff977224 */ /* 0x000fe200078e000f */
[----:B------:R1:W-:Y:S04]  /*28170*/  STL [R1+0x140c], R15 ;  /* 0x00140c0f01007387 */ /* 0x0003e80000100800 */
[----:B------:R-:W-:Y:S01]  /*28180*/  STL [R1+0x1420], R147 ;  /* 0x0014209301007387 */ /* 0x000fe20000100800 */
[----:B------:R-:W-:-:S03]  /*28190*/  IMAD.X R148, R148, 0x1, R3, P2 ;  /* 0x0000000194947824 */ /* 0x000fc600010e0603 */
[----:B------:R-:W-:Y:S04]  /*281a0*/  LDGSTS.E [R5+0x67400], desc[UR4][R150.64], P0 ;  /* 0x6740000096057fae */ /* 0x000fe80008121844 */
[----:B-1----:R-:W4:Y:S01]  /*281b0*/  LDL.LU.64 R14, [R1+0xe00] ;  /* 0x000e0000010e7983 */ /* 0x002f220000300a00 */
[----:B------:R-:W-:-:S03]  /*281c0*/  IMAD.MOV.U32 R149, RZ, RZ, R148 ;  /* 0x000000ffff957224 */ /* 0x000fc600078e0094 */
[----:B------:R1:W-:Y:S02]  /*281d0*/  STL [R1+0x141c], R148 ;  /* 0x00141c9401007387 */ /* 0x0003e40000100800 */
[----:B-1----:R-:W-:-:S05]  /*281e0*/  IMAD.MOV.U32 R148, RZ, RZ, R147 ;  /* 0x000000ffff947224 */ /* 0x002fca00078e0093 */
[----:B------:R-:W-:Y:S01]  /*281f0*/  LDGSTS.E [R5+0x67800], desc[UR4][R148.64], P0 ;  /* 0x6780000094057fae */ /* 0x000fe20008121844 */
[----:B---3--:R-:W-:-:S05]  /*28200*/  IADD3 R145, P1, R145, R4, RZ ;  /* 0x0000000491917210 */ /* 0x008fca0007f3e0ff */
[----:B------:R-:W-:Y:S01]  /*28210*/  STL [R1+0x1430], R145 ;  /* 0x0014309101007387 */ /* 0x000fe20000100800 */
[----:B------:R-:W-:Y:S01]  /*28220*/  IADD3 R8, P2, R8, R4, RZ ;  /* 0x0000000408087210 */ /* 0x000fe20007f5e0ff */
[----:B------:R-:W-:-:S04]  /*28230*/  IMAD.X R146, R146, 0x1, R3, P1 ;  /* 0x0000000192927824 */ /* 0x000fc800008e0603 */
[----:B------:R-:W-:Y:S01]  /*28240*/  IMAD.MOV.U32 R147, RZ, RZ, R146 ;  /* 0x000000ffff937224 */ /* 0x000fe200078e0092 */
[----:B------:R1:W-:Y:S01]  /*28250*/  STL [R1+0x142c], R146 ;  /* 0x00142c9201007387 */ /* 0x0003e20000100800 */
[----:B--2---:R-:W-:-:S03]  /*28260*/  IMAD.X R9, R9, 0x1, R3, P2 ;  /* 0x0000000109097824 */ /* 0x004fc600010e0603 */
[----:B------:R2:W-:Y:S01]  /*28270*/  STL [R1+0x1440], R8 ;  /* 0x0014400801007387 */ /* 0x0005e20000100800 */
[----:B-1----:R-:W-:-:S05]  /*28280*/  IMAD.MOV.U32 R146, RZ, RZ, R145 ;  /* 0x000000ffff927224 */ /* 0x002fca00078e0091 */
[----:B------:R-:W-:Y:S04]  /*28290*/  LDGSTS.E [R5+0x67c00], desc[UR4][R146.64], P0 ;  /* 0x67c0000092057fae */ /* 0x000fe80008121844 */
[----:B------:R2:W-:Y:S04]  /*282a0*/  LDGSTS.E [R5+0x70000], desc[UR4][R8.64], P0 ;  /* 0x7000000008057fae */ /* 0x0005e80008121844 */
[----:B------:R1:W-:Y:S01]  /*282b0*/  STL [R1+0x143c], R9 ;  /* 0x00143c0901007387 */ /* 0x0003e20000100800 */
[----:B--2---:R-:W-:-:S05]  /*282c0*/  IADD3 R8, P1, R10, R4, RZ ;  /* 0x000000040a087210 */ /* 0x004fca0007f3e0ff */
[----:B-1----:R-:W-:Y:S01]  /*282d0*/  IMAD.X R9, R11, 0x1, R3, P1 ;  /* 0x000000010b097824 */ /* 0x002fe200008e0603 */
[----:B----4-:R-:W-:-:S04]  /*282e0*/  IADD3 R10, P1, R6, R4, RZ ;  /* 0x00000004060a7210 */ /* 0x010fc80007f3e0ff */
[----:B------:R-:W-:Y:S01]  /*282f0*/  LDGSTS.E [R5+0x70400], desc[UR4][R8.64], P0 ;  /* 0x7040000008057fae */ /* 0x000fe20008121844 */
[----:B------:R-:W-:-:S03]  /*28300*/  IMAD.X R11, R7, 0x1, R3, P1 ;  /* 0x00000001070b7824 */ /* 0x000fc600008e0603 */
[----:B------:R-:W-:Y:S01]  /*28310*/  STL.64 [R1+0xe20], R8 ;  /* 0x000e200801007387 */ /* 0x000fe20000100a00 */
[----:B------:R-:W-:-:S03]  /*28320*/  IADD3 R6, P1, R14, R4, RZ ;  /* 0x000000040e067210 */ /* 0x000fc60007f3e0ff */
[----:B------:R-:W-:Y:S02]  /*28330*/  LDGSTS.E [R5+0x70800], desc[UR4][R10.64], P0 ;  /* 0x708000000a057fae */ /* 0x000fe40008121844 */
[--C-:B------:R-:W-:Y:S01]  /*28340*/  IMAD.X R7, R15, 0x1, R3.reuse, P1 ;  /* 0x000000010f077824 */ /* 0x100fe200008e0603 */
[-C--:B------:R-:W-:Y:S01]  /*28350*/  IADD3 R150, P1, R248, R4.reuse, RZ ;  /* 0x00000004f8967210 */ /* 0x080fe20007f3e0ff */
[----:B------:R1:W-:Y:S04]  /*28360*/  STL.64 [R1+0xe10], R10 ;  /* 0x000e100a01007387 */ /* 0x0003e80000100a00 */
[--C-:B------:R-:W-:Y:S01]  /*28370*/  IMAD.X R248, R249, 0x1, R3.reuse, P1 ;  /* 0x00000001f9f87824 */ /* 0x100fe200008e0603 */
[-C--:B------:R-:W-:Y:S01]  /*28380*/  IADD3 R148, P1, R244, R4.reuse, RZ ;  /* 0x00000004f4947210 */ /* 0x080fe20007f3e0ff */
[----:B------:R-:W-:Y:S04]  /*28390*/  LDGSTS.E [R5+0x70c00], desc[UR4][R6.64], P0 ;  /* 0x70c0000006057fae */ /* 0x000fe80008121844 */
[----:B------:R-:W-:Y:S01]  /*283a0*/  IMAD.X R244, R245, 0x1, R3, P1 ;  /* 0x00000001f5f47824 */ /* 0x000fe200008e0603 */
[----:B------:R-:W-:-:S05]  /*283b0*/  IADD3 R146, P1, R240, R4, RZ ;  /* 0x00000004f0927210 */ /* 0x000fca0007f3e0ff */
        /* <DEDUP_REMOVED lines=29> */
[----:B------:R-:W-:Y:S01]  /*28590*/  IADD3 R221, P1, R180, R4, RZ ;  /* 0x00000004b4dd7210 */ /* 0x000fe20007f3e0ff */
[----:B------:R-:W-:-:S04]  /*285a0*/  IMAD.MOV.U32 R213, RZ, RZ, R252 ;  /* 0x000000ffffd57224 */ /* 0x000fc800078e00fc */
[----:B------:R-:W-:Y:S01]  /*285b0*/  IMAD.X R180, R181, 0x1, R3, P1 ;  /* 0x00000001b5b47824 */ /* 0x000fe200008e0603 */
[----:B------:R-:W-:Y:S01]  /*285c0*/  IADD3 R252, P1, R176, R4, RZ ;  /* 0x00000004b0fc7210 */ /* 0x000fe20007f3e0ff */
[----:B------:R-:W-:-:S04]  /*285d0*/  IMAD.MOV.U32 R217, RZ, RZ, R151 ;  /* 0x000000ffffd97224 */ /* 0x000fc800078e0097 */
[----:B------:R-:W-:Y:S01]  /*285e0*/  IMAD.X R176, R177, 0x1, R3, P1 ;  /* 0x00000001b1b07824 */ /* 0x000fe200008e0603 */
[-C--:B------:R-:W-:Y:S01]  /*285f0*/  IADD3 R151, P1, R172, R4.reuse, RZ ;  /* 0x00000004ac977210 */ /* 0x080fe20007f3e0ff */
[----:B------:R-:W-:Y:S02]  /*28600*/  IMAD.MOV.U32 R209, RZ, RZ, R249 ;  /* 0x000000ffffd17224 */ /* 0x000fe400078e00f9 */
[----:B------:R-:W-:Y:S02]  /*28610*/  IMAD.MOV.U32 R249, RZ, RZ, R150 ;  /* 0x000000fffff97224 */ /* 0x000fe400078e0096 */
[----:B------:R-:W-:Y:S01]  /*28620*/  IMAD.X R172, R173, 0x1, R3, P1 ;  /* 0x00000001adac7824 */ /* 0x000fe200008e0603 */
[----:B------:R-:W-:Y:S01]  /*28630*/  IADD3 R150, P1, R168, R4, RZ ;  /* 0x00000004a8967210 */ /* 0x000fe20007f3e0ff */
[----:B------:R-:W-:Y:S02]  /*28640*/  IMAD.MOV.U32 R181, RZ, RZ, R221 ;  /* 0x000000ffffb57224 */ /* 0x000fe400078e00dd */
[----:B------:R-:W-:-:S02]  /*28650*/  IMAD.MOV.U32 R221, RZ, RZ, R149 ;  /* 0x000000ffffdd7224 */ /* 0x000fc400078e0095 */
        /* <DEDUP_REMOVED lines=25> */
[----:B------:R-:W-:Y:S01]  /*287f0*/  IADD3 R14, P1, R12, R4, RZ ;  /* 0x000000040c0e7210 */ /* 0x000fe20007f3e0ff */
[----:B------:R-:W-:Y:S01]  /*28800*/  IMAD.MOV.U32 R21, RZ, RZ, R20 ;  /* 0x000000ffff157224 */ /* 0x000fe200078e0014 */
[----:B------:R2:W-:Y:S01]  /*28810*/  STL.64 [R1+0xe00], R6 ;  /* 0x000e000601007387 */ /* 0x0005e20000100a00 */
[----:B------:R-:W-:Y:S02]  /*28820*/  IMAD.MOV.U32 R20, RZ, RZ, R145 ;  /* 0x000000ffff147224 */ /* 0x000fe400078e0091 */
[----:B------:R-:W-:Y:S01]  /*28830*/  IMAD.X R12, R13, 0x1, R3, P1 ;  /* 0x000000010d0c7824 */ /* 0x000fe200008e0603 */
[----:B------:R-:W3:Y:S01]  /*28840*/  LDL R145, [R1+0x14c4] ;  /* 0x0014c40001917983 */ /* 0x000ee20000100800 */
[----:B------:R-:W-:Y:S02]  /*28850*/  IMAD.MOV.U32 R17, RZ, RZ, R16 ;  /* 0x000000ffff117224 */ /* 0x000fe400078e0010 */
[----:B------:R-:W-:Y:S01]  /*28860*/  IMAD.MOV.U32 R16, RZ, RZ, R15 ;  /* 0x000000ffff107224 */ /* 0x000fe200078e000f */
[----:B-1----:R-:W4:Y:S01]  /*28870*/  LDL.LU R11, [R1+0x1244] ;  /* 0x00124400010b7983 */ /* 0x002f220000300800 */
[----:B------:R-:W-:-:S02]  /*28880*/  IMAD.MOV.U32 R13, RZ, RZ, R12 ;  /* 0x000000ffff0d7224 */ /* 0x000fc400078e000c */
[----:B------:R-:W-:Y:S01]  /*28890*/  IMAD.MOV.U32 R12, RZ, RZ, R14 ;  /* 0x000000ffff0c7224 */ /* 0x000fe200078e000e */
[----:B------:R-:W4:Y:S04]  /*288a0*/  LDL.LU R10, [R1+0x1248] ;  /* 0x00124800010a7983 */ /* 0x000f280000300800 */
[----:B------:R-:W4:Y:S04]  /*288b0*/  LDL.LU R15, [R1+0x1254] ;  /* 0x00125400010f7983 */ /* 0x000f280000300800 */
[----:B------:R-:W4:Y:S01]  /*288c0*/  LDL.LU R14, [R1+0x1258] ;  /* 0x00125800010e7983 */ /* 0x000f220000300800 */
[----:B------:R-:W-:-:S02]  /*288d0*/  LOP3.LUT R249, R249, R248, RZ, 0x3c, !PT ;  /* 0x000000f8f9f97212 */ /* 0x000fc400078e3cff */
[----:B------:R-:W-:Y:S01]  /*288e0*/  LOP3.LUT R245, R245, R244, RZ, 0x3c, !PT ;  /* 0x000000f4f5f57212 */ /* 0x000fe200078e3cff */
[----:B--2---:R-:W2:Y:S01]  /*288f0*/  LDL.LU R7, [R1+0x1264] ;  /* 0x0012640001077983 */ /* 0x004ea20000300800 */
[----:B------:R-:W-:Y:S02]  /*28900*/  LOP3.LUT R241, R241, R240, RZ, 0x3c, !PT ;  /* 0x000000f0f1f17212 */ /* 0x000fe400078e3cff */
[----:B------:R-:W-:Y:S01]  /*28910*/  LOP3.LUT R237, R237, R236, RZ, 0x3c, !PT ;  /* 0x000000eceded7212 */ /* 0x000fe200078e3cff */
[----:B------:R-:W2:Y:S01]  /*28920*/  LDL.LU R6, [R1+0x1268] ;  /* 0x0012680001067983 */ /* 0x000ea20000300800 */
[----:B------:R-:W-:Y:S02]  /*28930*/  LOP3.LUT R248, R249, R248, RZ, 0x3c, !PT ;  /* 0x000000f8f9f87212 */ /* 0x000fe400078e3cff */
[----:B------:R-:W-:Y:S01]  /*28940*/  LOP3.LUT R233, R233, R232, RZ, 0x3c, !PT ;  /* 0x000000e8e9e97212 */ /* 0x000fe200078e3cff */
[----:B------:R-:W2:Y:S01]  /*28950*/  LDL.LU R9, [R1+0x1274] ;  /* 0x0012740001097983 */ /* 0x000ea20000300800 */
[----:B------:R-:W-:-:S02]  /*28960*/  LOP3.LUT R244, R245, R244, RZ, 0x3c, !PT ;  /* 0x000000f4f5f47212 */ /* 0x000fc400078e3cff */
[----:B------:R-:W-:Y:S01]  /*28970*/  LOP3.LUT R229, R229, R228, RZ, 0x3c, !PT ;  /* 0x000000e4e5e57212 */ /* 0x000fe200078e3cff */
[----:B------:R-:W2:Y:S01]  /*28980*/  LDL.LU R8, [R1+0x1278] ;  /* 0x0012780001087983 */ /* 0x000ea20000300800 */
[----:B------:R-:W-:Y:S02]  /*28990*/  LOP3.LUT R240, R241, R240, RZ, 0x3c, !PT ;  /* 0x000000f0f1f07212 */ /* 0x000fe400078e3cff */
[----:B------:R-:W-:Y:S02]  /*289a0*/  LOP3.LUT R225, R225, R224, RZ, 0x3c, !PT ;  /* 0x000000e0e1e17212 */ /* 0x000fe400078e3cff */
[----:B------:R-:W-:Y:S02]  /*289b0*/  LOP3.LUT R236, R237, R236, RZ, 0x3c, !PT ;  /* 0x000000ecedec7212 */ /* 0x000fe400078e3cff */
[----:B------:R-:W-:Y:S02]  /*289c0*/  LOP3.LUT R221, R221, R220, RZ, 0x3c, !PT ;  /* 0x000000dcdddd7212 */ /* 0x000fe400078e3cff */
[----:B------:R-:W-:-:S02]  /*289d0*/  LOP3.LUT R249, R249, R248, RZ, 0x3c, !PT ;  /* 0x000000f8f9f97212 */ /* 0x000fc400078e3cff */
[----:B------:R-:W-:Y:S02]  /*289e0*/  LOP3.LUT R232, R233, R232, RZ, 0x3c, !PT ;  /* 0x000000e8e9e87212 */ /* 0x000fe400078e3cff */
[----:B------:R-:W-:Y:S01]  /*289f0*/  LOP3.LUT R217, R217, R216, RZ, 0x3c, !PT ;  /* 0x000000d8d9d97212 */ /* 0x000fe200078e3cff */
[----:B------:R-:W-:Y:S01]  /*28a00*/  LDGSTS.E [R5+0x71000], desc[UR4][R248.64], P0 ;  /* 0x71000000f8057fae */ /* 0x000fe20008121844 */
[----:B------:R-:W-:Y:S02]  /*28a10*/  LOP3.LUT R245, R245, R244, RZ, 0x3c, !PT ;  /* 0x000000f4f5f57212 */ /* 0x000fe400078e3cff */
[----:B------:R-:W-:Y:S02]  /*28a20*/  LOP3.LUT R228, R229, R228, RZ, 0x3c, !PT ;  /* 0x000000e4e5e47212 */ /* 0x000fe400078e3cff */
[----:B------:R-:W-:Y:S01]  /*28a30*/  LOP3.LUT R213, R213, R212, RZ, 0x3c, !PT ;  /* 0x000000d4d5d57212 */ /* 0x000fe200078e3cff */
[----:B------:R-:W-:Y:S01]  /*28a40*/  LDGSTS.E [R5+0x71400], desc[UR4][R244.64], P0 ;  /* 0x71400000f4057fae */ /* 0x000fe20008121844 */
        /* <DEDUP_REMOVED lines=37> */
[----:B------:R-:W-:Y:S01]  /*28ca0*/  LOP3.LUT R201, R201, R200, RZ, 0x3c, !PT ;  /* 0x000000c8c9c97212 */ /* 0x000fe200078e3cff */
[----:B------:R-:W-:Y:S01]  /*28cb0*/  LDGSTS.E [R5+0x73c00], desc[UR4][R204.64], P0 ;  /* 0x73c00000cc057fae */ /* 0x000fe20008121844 */
[----:B------:R-:W-:Y:S02]  /*28cc0*/  LOP3.LUT R184, R185, R184, RZ, 0x3c, !PT ;  /* 0x000000b8b9b87212 */ /* 0x000fe400078e3cff */
[----:B------:R-:W-:Y:S01]  /*28cd0*/  LOP3.LUT R197, R197, R196, RZ, 0x3c, !PT ;  /* 0x000000c4c5c57212 */ /* 0x000fe200078e3cff */
[----:B------:R-:W-:Y:S01]  /*28ce0*/  IMAD.MOV.U32 R177, RZ, RZ, R176 ;  /* 0x000000ffffb17224 */ /* 0x000fe200078e00b0 */
[----:B------:R-:W-:Y:S01]  /*28cf0*/  LOP3.LUT R180, R181, R180, RZ, 0x3c, !PT ;  /* 0x000000b4b5b47212 */ /* 0x000fe200078e3cff */
[----:B------:R-:W-:Y:S01]  /*28d00*/  LDGSTS.E [R5+0x74000], desc[UR4][R200.64], P0 ;  /* 0x74000000c8057fae */ /* 0x000fe20008121844 */
[----:B------:R-:W-:-:S02]  /*28d10*/  LOP3.LUT R193, R193, R192, RZ, 0x3c, !PT ;  /* 0x000000c0c1c17212 */ /* 0x000fc400078e3cff */
[----:B------:R-:W-:Y:S02]  /*28d20*/  LOP3.LUT R189, R189, R188, RZ, 0x3c, !PT ;  /* 0x000000bcbdbd7212 */ /* 0x000fe400078e3cff */
[----:B------:R-:W-:Y:S01]  /*28d30*/  LOP3.LUT R185, R185, R184, RZ, 0x3c, !PT ;  /* 0x000000b8b9b97212 */ /* 0x000fe200078e3cff */
[----:B------:R-:W-:Y:S01]  /*28d40*/  IMAD.MOV.U32 R176, RZ, RZ, R252 ;  /* 0x000000ffffb07224 */ /* 0x000fe200078e00fc */
[----:B------:R-:W-:Y:S01]  /*28d50*/  LOP3.LUT R181, R181, R180, RZ, 0x3c, !PT ;  /* 0x000000b4b5b57212 */ /* 0x000fe200078e3cff */
[----:B------:R-:W-:Y:S01]  /*28d60*/  IMAD.MOV.U32 R173, RZ, RZ, R172 ;  /* 0x000000ffffad7224 */ /* 0x000fe200078e00ac */
[----:B------:R-:W-:Y:S01]  /*28d70*/  LDGSTS.E [R5+0x74400], desc[UR4][R196.64], P0 ;  /* 0x74400000c4057fae */ /* 0x000fe20008121844 */
[----:B------:R-:W-:Y:S02]  /*28d80*/  IMAD.MOV.U32 R172, RZ, RZ, R151 ;  /* 0x000000ffffac7224 */ /* 0x000fe400078e0097 */
[----:B------:R-:W-:Y:S01]  /*28d90*/  IMAD.MOV.U32 R169, RZ, RZ, R168 ;  /* 0x000000ffffa97224 */ /* 0x000fe200078e00a8 */
[----:B------:R-:W-:Y:S01]  /*28da0*/  LDGSTS.E [R5+0x74800], desc[UR4][R192.64], P0 ;  /* 0x74800000c0057fae */ /* 0x000fe20008121844 */
[----:B------:R-:W-:-:S02]  /*28db0*/  IMAD.MOV.U32 R168, RZ, RZ, R150 ;  /* 0x000000ffffa87224 */ /* 0x000fc400078e0096 */
[----:B------:R-:W-:Y:S01]  /*28dc0*/  IMAD.MOV.U32 R165, RZ, RZ, R164 ;  /* 0x000000ffffa57224 */ /* 0x000fe200078e00a4 */
[----:B------:R-:W-:Y:S01]  /*28dd0*/  LDGSTS.E [R5+0x74c00], desc[UR4][R188.64], P0 ;  /* 0x74c00000bc057fae */ /* 0x000fe20008121844 */
[----:B------:R-:W-:Y:S02]  /*28de0*/  IMAD.MOV.U32 R164, RZ, RZ, R149 ;  /* 0x000000ffffa47224 */ /* 0x000fe400078e0095 */
        /* <DEDUP_REMOVED lines=8> */
[----:B------:R-:W-:-:S03]  /*28e70*/  IMAD.MOV.U32 R152, RZ, RZ, R146 ;  /* 0x000000ffff987224 */ /* 0x000fc600078e0092 */
        /* <DEDUP_REMOVED lines=8> */
[----:B------:R3:W-:Y:S02]  /*28f00*/  LDGSTS.E [R5+0x77c00], desc[UR4][R12.64], P0 ;  /* 0x77c000000c057fae */ /* 0x0007e40008121844 */
[----:B---3--:R-:W-:Y:S01]  /*28f10*/  VIADD R5, R145, UR8 ;  /* 0x0000000891057c36 */ /* 0x008fe20008000000 */
[----:B----4-:R-:W-:-:S05]  /*28f20*/  IADD3 R10, P1, R10, R4, RZ ;  /* 0x000000040a0a7210 */ /* 0x010fca0007f3e0ff */
[--C-:B------:R-:W-:Y:S01]  /*28f30*/  IMAD.X R11, R11, 0x1, R3.reuse, P1 ;  /* 0x000000010b0b7824 */ /* 0x100fe200008e0603 */
[-C--:B------:R-:W-:Y:S01]  /*28f40*/  IADD3 R14, P2, R14, R4.reuse, RZ ;  /* 0x000000040e0e7210 */ /* 0x080fe20007f5e0ff */
[----:B------:R1:W-:Y:S04]  /*28f50*/  STL [R1+0x1248], R10 ;  /* 0x0012480a01007387 */ /* 0x0003e80000100800 */
[----:B------:R-:W-:Y:S01]  /*28f60*/  IMAD.X R15, R15, 0x1, R3, P2 ;  /* 0x000000010f0f7824 */ /* 0x000fe200010e0603 */
[----:B------:R3:W-:Y:S04]  /*28f70*/  STL [R1+0x1244], R11 ;  /* 0x0012440b01007387 */ /* 0x0007e80000100800 */
[----:B------:R4:W-:Y:S04]  /*28f80*/  STL [R1+0x1258], R14 ;  /* 0x0012580e01007387 */ /* 0x0009e80000100800 */
[----:B------:R2:W-:Y:S04]  /*28f90*/  STL [R1+0x1254], R15 ;  /* 0x0012540f01007387 */ /* 0x0005e80000100800 */
[----:B------:R2:W-:Y:S04]  /*28fa0*/  LDGSTS.E [R5+0x60200], desc[UR4][R10.64], P0 ;  /* 0x602000000a057fae */ /* 0x0005e80008121844 */
[----:B------:R2:W-:Y:S04]  /*28fb0*/  LDGSTS.E [R5+0x60600], desc[UR4][R14.64], P0 ;  /* 0x606000000e057fae */ /* 0x0005e80008121844 */
[----:B-1----:R-:W2:Y:S04]  /*28fc0*/  LDL.LU R10, [R1+0x1288] ;  /* 0x00128800010a7983 */ /* 0x002ea80000300800 */
[----:B---3--:R-:W3:Y:S04]  /*28fd0*/  LDL.LU R11, [R1+0x1298] ;  /* 0x00129800010b7983 */ /* 0x008ee80000300800 */
[----:B----4-:R-:W4:Y:S04]  /*28fe0*/  LDL.LU R14, [R1+0x1284] ;  /* 0x00128400010e7983 */ /* 0x010f280000300800 */
[----:B--2---:R-:W2:Y:S01]  /*28ff0*/  LDL.LU R15, [R1+0x1294] ;  /* 0x00129400010f7983 */ /* 0x004ea20000300800 */
[----:B------:R-:W-:-:S02]  /*29000*/  IADD3 R6, P1, R6, R4, RZ ;  /* 0x0000000406067210 */ /* 0x000fc40007f3e0ff */
[----:B------:R-:W-:-:S03]  /*29010*/  IADD3 R8, P2, R8, R4, RZ ;  /* 0x0000000408087210 */ /* 0x000fc60007f5e0ff */
[--C-:B------:R-:W-:Y:S02]  /*29020*/  IMAD.X R7, R7, 0x1, R3.reuse, P1 ;  /* 0x0000000107077824 */ /* 0x100fe400008e0603 */
[----:B------:R-:W-:Y:S01]  /*29030*/  IMAD.X R9, R9, 0x1, R3, P2 ;  /* 0x0000000109097824 */ /* 0x000fe200010e0603 */
[----:B------:R1:W-:Y:S04]  /*29040*/  STL [R1+0x1268], R6 ;  /* 0x0012680601007387 */ /* 0x0003e80000100800 */
[----:B------:R1:W-:Y:S04]  /*29050*/  STL [R1+0x1264], R7 ;  /* 0x0012640701007387 */ /* 0x0003e80000100800 */
[----:B------:R1:W-:Y:S04]  /*29060*/  STL [R1+0x1278], R8 ;  /* 0x0012780801007387 */ /* 0x0003e80000100800 */
[----:B------:R-:W-:Y:S04]  /*29070*/  LDGSTS.E [R5+0x60a00], desc[UR4][R6.64], P0 ;  /* 0x60a0000006057fae */ /* 0x000fe80008121844 */
[----:B------:R1:W-:Y:S04]  /*29080*/  STL [R1+0x1274], R9 ;  /* 0x0012740901007387 */ /* 0x0003e80000100800 */
[----:B------:R-:W-:Y:S04]  /*29090*/  LDGSTS.E [R5+0x60e00], desc[UR4][R8.64], P0 ;  /* 0x60e0000008057fae */ /* 0x000fe80008121844 */
[----:B-1----:R-:W2:Y:S04]  /*290a0*/  LDL.LU R6, [R1+0x12a8] ;  /* 0x0012a80001067983 */ /* 0x002ea80000300800 */
[----:B------:R-:W2:Y:S04]  /*290b0*/  LDL.LU R7, [R1+0x12b8] ;  /* 0x0012b80001077983 */ /* 0x000ea80000300800 */
[----:B------:R-:W2:Y:S04]  /*290c0*/  LDL.LU R8, [R1+0x12a4] ;  /* 0x0012a40001087983 */ /* 0x000ea80000300800 */
[----:B------:R-:W2:Y:S01]  /*290d0*/  LDL.LU R9, [R1+0x12b4] ;  /* 0x0012b40001097983 */ /* 0x000ea20000300800 */
[----:B------:R-:W-:-:S02]  /*290e0*/  IADD3 R10, P1, R10, R4, RZ ;  /* 0x000000040a0a7210 */ /* 0x000fc40007f3e0ff */
[----:B---3--:R-:W-:-:S03]  /*290f0*/  IADD3 R11, P2, R11, R4, RZ ;  /* 0x000000040b0b7210 */ /* 0x008fc60007f5e0ff */
[--C-:B----4-:R-:W-:Y:S01]  /*29100*/  IMAD.X R14, R14, 0x1, R3.reuse, P1 ;  /* 0x000000010e0e7824 */ /* 0x110fe200008e0603 */
[----:B------:R1:W-:Y:S01]  /*29110*/  STL [R1+0x1288], R10 ;  /* 0x0012880a01007387 */ /* 0x0003e20000100800 */
[----:B--2---:R-:W-:-:S03]  /*29120*/  IMAD.X R15, R15, 0x1, R3, P2 ;  /* 0x000000010f0f7824 */ /* 0x004fc600010e0603 */
[----:B------:R2:W-:Y:S01]  /*29130*/  STL [R1+0x1284], R14 ;  /* 0x0012840e01007387 */ /* 0x0005e20000100800 */
[----:B------:R-:W-:Y:S02]  /*29140*/  IMAD.MOV.U32 R146, RZ, RZ, R10 ;  /* 0x000000ffff927224 */ /* 0x000fe400078e000a */
[----:B------:R-:W-:Y:S01]  /*29150*/  IMAD.MOV.U32 R147, RZ, RZ, R14 ;  /* 0x000000ffff937224 */ /* 0x000fe200078e000e */
[----:B------:R3:W-:Y:S04]  /*29160*/  STL [R1+0x1298], R11 ;  /* 0x0012980b01007387 */ /* 0x0007e80000100800 */
[----:B------:R4:W-:Y:S04]  /*29170*/  STL [R1+0x1294], R15 ;  /* 0x0012940f01007387 */ /* 0x0009e80000100800 */
[----:B-1----:R-:W4:Y:S04]  /*29180*/  LDL.LU R10, [R1+0x12c8] ;  /* 0x0012c800010a7983 */ /* 0x002f280000300800 */
[----:B--2---:R-:W2:Y:S04]  /*29190*/  LDL.LU R14, [R1+0x12d8] ;  /* 0x0012d800010e7983 */ /* 0x004ea80000300800 */
[----:B------:R1:W-:Y:S02]  /*291a0*/  LDGSTS.E [R5+0x61200], desc[UR4][R146.64], P0 ;  /* 0x6120000092057fae */ /* 0x0003e40008121844 */
[----:B-1----:R-:W-:-:S02]  /*291b0*/  IMAD.MOV.U32 R146, RZ, RZ, R11 ;  /* 0x000000ffff927224 */ /* 0x002fc400078e000b */
[----:B---3--:R-:W3:Y:S01]  /*291c0*/  LDL.LU R11, [R1+0x12c4] ;  /* 0x0012c400010b7983 */ /* 0x008ee20000300800 */
[----:B------:R-:W-:-:S03]  /*291d0*/  IMAD.MOV.U32 R147, RZ, RZ, R15 ;  /* 0x000000ffff937224 */ /* 0x000fc600078e000f */
[----:B----4-:R-:W4:Y:S01]  /*291e0*/  LDL.LU R15, [R1+0x12d4] ;  /* 0x0012d400010f7983 */ /* 0x010f220000300800 */
[-C--:B------:R-:W-:Y:S02]  /*291f0*/  IADD3 R6, P1, R6, R4.reuse, RZ ;  /* 0x0000000406067210 */ /* 0x080fe40007f3e0ff */
[----:B------:R-:W-:Y:S01]  /*29200*/  IADD3 R7, P2, R7, R4, RZ ;  /* 0x0000000407077210 */ /* 0x000fe20007f5e0ff */
[----:B------:R1:W-:Y:S02]  /*29210*/  LDGSTS.E [R5+0x61600], desc[UR4][R146.64], P0 ;  /* 0x6160000092057fae */ /* 0x0003e40008121844 */
[--C-:B------:R-:W-:Y:S02]  /*29220*/  IMAD.X R8, R8, 0x1, R3.reuse, P1 ;  /* 0x0000000108087824 */ /* 0x100fe400008e0603 */
[----:B------:R-:W-:Y:S01]  /*29230*/  IMAD.X R9, R9, 0x1, R3, P2 ;  /* 0x0000000109097824 */ /* 0x000fe200010e0603 */
[----:B------:R1:W-:Y:S04]  /*29240*/  STL [R1+0x12a8], R6 ;  /* 0x0012a80601007387 */ /* 0x0003e80000100800 */
[----:B------:R1:W-:Y:S02]  /*29250*/  STL [R1+0x12a4], R8 ;  /* 0x0012a40801007387 */ /* 0x0003e40000100800 */
[----:B-1----:R-:W-:-:S02]  /*29260*/  IMAD.MOV.U32 R146, RZ, RZ, R6 ;  /* 0x000000ffff927224 */ /* 0x002fc400078e0006 */
[----:B------:R1:W-:Y:S01]  /*29270*/  STL [R1+0x12b8], R7 ;  /* 0x0012b80701007387 */ /* 0x0003e20000100800 */
[----:B------:R-:W-:-:S03]  /*29280*/  IMAD.MOV.U32 R147, RZ, RZ, R8 ;  /* 0x000000ffff937224 */ /* 0x000fc600078e0008 */
[----:B------:R1:W-:Y:S04]  /*29290*/  STL [R1+0x12b4], R9 ;  /* 0x0012b40901007387 */ /* 0x0003e80000100800 */
[----:B------:R-:W4:Y:S04]  /*292a0*/  LDL.LU R6, [R1+0x12e8] ;  /* 0x0012e80001067983 */ /* 0x000f280000300800 */
[----:B------:R-:W4:Y:S04]  /*292b0*/  LDL.LU R8, [R1+0x12f8] ;  /* 0x0012f80001087983 */ /* 0x000f280000300800 */
[----:B------:R1:W-:Y:S02]  /*292c0*/  LDGSTS.E [R5+0x61a00], desc[UR4][R146.64], P0 ;  /* 0x61a0000092057fae */ /* 0x0003e40008121844 */
[----:B-1----:R-:W-:-:S02]  /*292d0*/  IMAD.MOV.U32 R146, RZ, RZ, R7 ;  /* 0x000000ffff927224 */ /* 0x002fc400078e0007 */
[----:B------:R-:W4:Y:S01]  /*292e0*/  LDL.LU R7, [R1+0x12e4] ;  /* 0x0012e40001077983 */ /* 0x000f220000300800 */
[----:B------:R-:W-:-:S03]  /*292f0*/  IMAD.MOV.U32 R147, RZ, RZ, R9 ;  /* 0x000000ffff937224 */ /* 0x000fc600078e0009 */
[----:B------:R-:W4:Y:S04]  /*29300*/  LDL.LU R9, [R1+0x12f4] ;  /* 0x0012f40001097983 */ /* 0x000f280000300800 */
[----:B------:R-:W-:Y:S01]  /*29310*/  LDGSTS.E [R5+0x61e00], desc[UR4][R146.64], P0 ;  /* 0x61e0000092057fae */ /* 0x000fe20008121844 */
[-C--:B------:R-:W-:Y:S02]  /*29320*/  IADD3 R10, P1, R10, R4.reuse, RZ ;  /* 0x000000040a0a7210 */ /* 0x080fe40007f3e0ff */
[----:B--2---:R-:W-:-:S03]  /*29330*/  IADD3 R14, P2, R14, R4, RZ ;  /* 0x000000040e0e7210 */ /* 0x004fc60007f5e0ff */
[----:B------:R1:W-:Y:S01]  /*29340*/  STL [R1+0x12c8], R10 ;  /* 0x0012c80a01007387 */ /* 0x0003e20000100800 */
[--C-:B---3--:R-:W-:Y:S02]  /*29350*/  IMAD.X R11, R11, 0x1, R3.reuse, P1 ;  /* 0x000000010b0b7824 */ /* 0x108fe400008e0603 */
[----:B----4-:R-:W-:-:S03]  /*29360*/  IMAD.X R15, R15, 0x1, R3, P2 ;  /* 0x000000010f0f7824 */ /* 0x010fc600010e0603 */
[----:B------:R2:W-:Y:S04]  /*29370*/  STL [R1+0x12c4], R11 ;  /* 0x0012c40b01007387 */ /* 0x0005e80000100800 */
[----:B------:R3:W-:Y:S04]  /*29380*/  STL [R1+0x12d8], R14 ;  /* 0x0012d80e01007387 */ /* 0x0007e80000100800 */
[----:B------:R4:W-:Y:S04]  /*29390*/  LDGSTS.E [R5+0x62200], desc[UR4][R10.64], P0 ;  /* 0x622000000a057fae */ /* 0x0009e80008121844 */
[----:B------:R3:W-:Y:S04]  /*293a0*/  STL [R1+0x12d4], R15 ;  /* 0x0012d40f01007387 */ /* 0x0007e80000100800 */
[----:B------:R4:W-:Y:S04]  /*293b0*/  LDGSTS.E [R5+0x62600], desc[UR4][R14.64], P0 ;  /* 0x626000000e057fae */ /* 0x0009e80008121844 */
[----:B-1----:R-:W4:Y:S04]  /*293c0*/  LDL.LU R10, [R1+0x1308] ;  /* 0x00130800010a7983 */ /* 0x002f280000300800 */
[----:B--2---:R-:W2:Y:S04]  /*293d0*/  LDL.LU R11, [R1+0x1318] ;  /* 0x00131800010b7983 */ /* 0x004ea80000300800 */
[----:B---3--:R-:W3:Y:S04]  /*293e0*/  LDL.LU R14, [R1+0x1304] ;  /* 0x00130400010e7983 */ /* 0x008ee80000300800 */
[----:B------:R-:W3:Y:S01]  /*293f0*/  LDL.LU R15, [R1+0x1314] ;  /* 0x00131400010f7983 */ /* 0x000ee20000300800 */
[----:B------:R-:W-:-:S02]  /*29400*/  IADD3 R6, P1, R6, R4, RZ ;  /* 0x0000000406067210 */ /* 0x000fc40007f3e0ff */
[----:B------:R-:W-:-:S03]  /*29410*/  IADD3 R8, P2, R8, R4, RZ ;  /* 0x0000000408087210 */ /* 0x000fc60007f5e0ff */
        /* <DEDUP_REMOVED lines=8> */
[----:B-1----:R-:W3:Y:S04]  /*294a0*/  LDL.LU R6, [R1+0x1328] ;  /* 0x0013280001067983 */ /* 0x002ee80000300800 */
[----:B------:R-:W3:Y:S04]  /*294b0*/  LDL.LU R7, [R1+0x1338] ;  /* 0x0013380001077983 */ /* 0x000ee80000300800 */
[----:B------:R-:W3:Y:S04]  /*294c0*/  LDL.LU R8, [R1+0x1324] ;  /* 0x0013240001087983 */ /* 0x000ee80000300800 */
[----:B------:R-:W3:Y:S01]  /*294d0*/  LDL.LU R9, [R1+0x1334] ;  /* 0x0013340001097983 */ /* 0x000ee20000300800 */
[----:B----4-:R-:W-:-:S02]  /*294e0*/  IADD3 R10, P1, R10, R4, RZ ;  /* 0x000000040a0a7210 */ /* 0x010fc40007f3e0ff */
[----:B--2---:R-:W-:-:S03]  /*294f0*/  IADD3 R11, P2, R11, R4, RZ ;  /* 0x000000040b0b7210 */ /* 0x004fc60007f5e0ff */
[--C-:B---3--:R-:W-:Y:S01]  /*29500*/  IMAD.X R14, R14, 0x1, R3.reuse, P1 ;  /* 0x000000010e0e7824 */ /* 0x108fe200008e0603 */
[----:B------:R1:W-:Y:S01]  /*29510*/  STL [R1+0x1308], R10 ;  /* 0x0013080a01007387 */ /* 0x0003e20000100800 */
[----:B------:R-:W-:-:S03]  /*29520*/  IMAD.X R15, R15, 0x1, R3, P2 ;  /* 0x000000010f0f7824 */ /* 0x000fc600010e0603 */
        /* <DEDUP_REMOVED lines=16> */
[----:B------:R1:W-:Y:S01]  /*29630*/  STL [R1+0x1328], R6 ;  /* 0x0013280601007387 */ /* 0x0003e20000100800 */
[----:B------:R-:W-:-:S03]  /*29640*/  IMAD.X R9, R9, 0x1, R3, P2 ;  /* 0x0000000109097824 */ /* 0x000fc600010e0603 */
[----:B------:R1:W-:Y:S02]  /*29650*/  STL [R1+0x1324], R8 ;  /* 0x0013240801007387 */ /* 0x0003e40000100800 */
[----:B-1----:R-:W-:Y:S02]  /*29660*/  IMAD.MOV.U32 R146, RZ, RZ, R6 ;  /* 0x000000ffff927224 */ /* 0x002fe400078e0006 */
        /* <DEDUP_REMOVED lines=50> */
[----:B------:R-:W4:Y:S04]  /*29990*/  LDL.LU R10, [R1+0x13d8] ;  /* 0x0013d800010a7983 */ /* 0x000f280000300800 */
[----:B------:R1:W-:Y:S02]  /*299a0*/  LDGSTS.E [R5+0x65200], desc[UR4][R146.64], P0 ;  /* 0x6520000092057fae */ /* 0x0003e40008121844 */
[----:B-1----:R-:W-:-:S02]  /*299b0*/  IMAD.MOV.U32 R147, RZ, RZ, R15 ;  /* 0x000000ffff937224 */ /* 0x002fc400078e000f */
[----:B--2---:R-:W2:Y:S01]  /*299c0*/  LDL.LU R15, [R1+0x13c4] ;  /* 0x0013c400010f7983 */ /* 0x004ea20000300800 */
[----:B------:R-:W-:-:S03]  /*299d0*/  IMAD.MOV.U32 R146, RZ, RZ, R11 ;  /* 0x000000ffff927224 */ /* 0x000fc600078e000b */
[----:B------:R-:W2:Y:S01]  /*299e0*/  LDL.LU R11, [R1+0x13d4] ;  /* 0x0013d400010b7983 */ /* 0x000ea20000300800 */
[----:B------:R-:W-:-:S03]  /*299f0*/  IADD3 R6, P1, R6, R4, RZ ;  /* 0x0000000406067210 */ /* 0x000fc60007f3e0ff */
[----:B------:R1:W-:Y:S01]  /*29a00*/  LDGSTS.E [R5+0x65600], desc[UR4][R146.64], P0 ;  /* 0x6560000092057fae */ /* 0x0003e20008121844 */
[----:B------:R-:W-:Y:S01]  /*29a10*/  IADD3 R7, P2, R7, R4, RZ ;  /* 0x0000000407077210 */ /* 0x000fe20007f5e0ff */
[--C-:B------:R-:W-:Y:S02]  /*29a20*/  IMAD.X R8, R8, 0x1, R3.reuse, P1 ;  /* 0x0000000108087824 */ /* 0x100fe400008e0603 */
[----:B------:R-:W-:Y:S02]  /*29a30*/  STL [R1+0x13a8], R6 ;  /* 0x0013a80601007387 */ /* 0x000fe40000100800 */
[----:B------:R-:W-:Y:S02]  /*29a40*/  IMAD.X R9, R9, 0x1, R3, P2 ;  /* 0x0000000109097824 */ /* 0x000fe400010e0603 */
[----:B------:R1:W-:Y:S02]  /*29a50*/  STL [R1+0x13a4], R8 ;  /* 0x0013a40801007387 */ /* 0x0003e40000100800 */
[----:B-1----:R-:W-:-:S02]  /*29a60*/  IMAD.MOV.U32 R146, RZ, RZ, R6 ;  /* 0x000000ffff927224 */ /* 0x002fc400078e0006 */
[----:B------:R-:W-:Y:S01]  /*29a70*/  IMAD.MOV.U32 R147, RZ, RZ, R8 ;  /* 0x000000ffff937224 */ /* 0x000fe200078e0008 */
[----:B------:R-:W-:Y:S04]  /*29a80*/  STL [R1+0x13b8], R7 ;  /* 0x0013b80701007387 */ /* 0x000fe80000100800 */
[----:B------:R1:W-:Y:S04]  /*29a90*/  STL [R1+0x13b4], R9 ;  /* 0x0013b40901007387 */ /* 0x0003e80000100800 */
[----:B------:R-:W2:Y:S04]  /*29aa0*/  LDL.LU R8, [R1+0x13e8] ;  /* 0x0013e80001087983 */ /* 0x000ea80000300800 */
[----:B------:R1:W-:Y:S04]  /*29ab0*/  LDGSTS.E [R5+0x65a00], desc[UR4][R146.64], P0 ;  /* 0x65a0000092057fae */ /* 0x0003e80008121844 */
[----:B------:R-:W2:Y:S01]  /*29ac0*/  LDL.LU R6, [R1+0x13f8] ;  /* 0x0013f80001067983 */ /* 0x000ea20000300800 */
[----:B-1----:R-:W-:-:S03]  /*29ad0*/  IMAD.MOV.U32 R147, RZ, RZ, R9 ;  /* 0x000000ffff937224 */ /* 0x002fc600078e0009 */
[----:B------:R-:W2:Y:S01]  /*29ae0*/  LDL.LU R9, [R1+0x13e4] ;  /* 0x0013e40001097983 */ /* 0x000ea20000300800 */
[----:B------:R-:W-:-:S03]  /*29af0*/  IMAD.MOV.U32 R146, RZ, RZ, R7 ;  /* 0x000000ffff927224 */ /* 0x000fc600078e0007 */
[----:B------:R-:W2:Y:S04]  /*29b00*/  LDL.LU R7, [R1+0x13f4] ;  /* 0x0013f40001077983 */ /* 0x000ea80000300800 */
[----:B------:R-:W-:Y:S01]  /*29b10*/  LDGSTS.E [R5+0x65e00], desc[UR4][R146.64], P0 ;  /* 0x65e0000092057fae */ /* 0x000fe20008121844 */
[-C--:B---3--:R-:W-:Y:S02]  /*29b20*/  IADD3 R14, P1, R14, R4.reuse, RZ ;  /* 0x000000040e0e7210 */ /* 0x088fe40007f3e0ff */
[----:B----4-:R-:W-:-:S03]  /*29b30*/  IADD3 R10, P2, R10, R4, RZ ;  /* 0x000000040a0a7210 */ /* 0x010fc60007f5e0ff */
[----:B------:R-:W-:Y:S01]  /*29b40*/  STL [R1+0x13c8], R14 ;  /* 0x0013c80e01007387 */ /* 0x000fe20000100800 */
[--C-:B--2---:R-:W-:Y:S02]  /*29b50*/  IMAD.X R15, R15, 0x1, R3.reuse, P1 ;  /* 0x000000010f0f7824 */ /* 0x104fe400008e0603 */
[----:B------:R-:W-:-:S03]  /*29b60*/  IMAD.X R11, R11, 0x1, R3, P2 ;  /* 0x000000010b0b7824 */ /* 0x000fc600010e0603 */
[----:B------:R1:W-:Y:S04]  /*29b70*/  STL [R1+0x13c4], R15 ;  /* 0x0013c40f01007387 */ /* 0x0003e80000100800 */
[----:B------:R-:W-:Y:S04]  /*29b80*/  STL [R1+0x13d8], R10 ;  /* 0x0013d80a01007387 */ /* 0x000fe80000100800 */
[----:B------:R2:W-:Y:S04]  /*29b90*/  LDGSTS.E [R5+0x66200], desc[UR4][R14.64], P0 ;  /* 0x662000000e057fae */ /* 0x0005e80008121844 */
[----:B------:R3:W-:Y:S04]  /*29ba0*/  STL [R1+0x13d4], R11 ;  /* 0x0013d40b01007387 */ /* 0x0007e80000100800 */
[----:B------:R4:W-:Y:S04]  /*29bb0*/  LDGSTS.E [R5+0x66600], desc[UR4][R10.64], P0 ;  /* 0x666000000a057fae */ /* 0x0009e80008121844 */
[----:B-1----:R-:W4:Y:S04]  /*29bc0*/  LDL.LU R15, [R1+0x1404] ;  /* 0x00140400010f7983 */ /* 0x002f280000300800 */
[----:B------:R-:W2:Y:S04]  /*29bd0*/  LDL.LU R14, [R1+0x1408] ;  /* 0x00140800010e7983 */ /* 0x000ea80000300800 */
[----:B---3--:R-:W3:Y:S04]  /*29be0*/  LDL.LU R11, [R1+0x1414] ;  /* 0x00141400010b7983 */ /* 0x008ee80000300800 */
[----:B------:R-:W3:Y:S01]  /*29bf0*/  LDL.LU R10, [R1+0x1418] ;  /* 0x00141800010a7983 */ /* 0x000ee20000300800 */
[----:B------:R-:W-:-:S02]  /*29c00*/  IADD3 R8, P1, R8, R4, RZ ;  /* 0x0000000408087210 */ /* 0x000fc40007f3e0ff */
[----:B------:R-:W-:-:S03]  /*29c10*/  IADD3 R6, P2, R6, R4, RZ ;  /* 0x0000000406067210 */ /* 0x000fc60007f5e0ff */
[----:B------:R-:W-:Y:S01]  /*29c20*/  STL [R1+0x13e8], R8 ;  /* 0x0013e80801007387 */ /* 0x000fe20000100800 */
[--C-:B------:R-:W-:Y:S02]  /*29c30*/  IMAD.X R9, R9, 0x1, R3.reuse, P1 ;  /* 0x0000000109097824 */ /* 0x100fe400008e0603 */
[----:B------:R-:W-:-:S03]  /*29c40*/  IMAD.X R7, R7, 0x1, R3, P2 ;  /* 0x0000000107077824 */ /* 0x000fc600010e0603 */
[----:B------:R1:W-:Y:S04]  /*29c50*/  STL [R1+0x13e4], R9 ;  /* 0x0013e40901007387 */ /* 0x0003e80000100800 */
[----:B------:R-:W-:Y:S04]  /*29c60*/  STL [R1+0x13f8], R6 ;  /* 0x0013f80601007387 */ /* 0x000fe80000100800 */
[----:B------:R-:W3:Y:S04]  /*29c70*/  LDL.LU R149, [R1+0x1428] ;  /* 0x0014280001957983 */ /* 0x000ee80000300800 */
[----:B------:R1:W-:Y:S04]  /*29c80*/  STL [R1+0x13f4], R7 ;  /* 0x0013f40701007387 */ /* 0x0003e80000100800 */
[----:B------:R-:W3:Y:S04]  /*29c90*/  LDL.LU R145, [R1+0x1438] ;  /* 0x0014380001917983 */ /* 0x000ee80000300800 */
[----:B------:R-:W3:Y:S04]  /*29ca0*/  LDL.LU R150, [R1+0x1424] ;  /* 0x0014240001967983 */ /* 0x000ee80000300800 */
[----:B------:R-:W3:Y:S04]  /*29cb0*/  LDL.LU R148, [R1+0x1434] ;  /* 0x0014340001947983 */ /* 0x000ee80000300800 */
[----:B------:R-:W-:Y:S04]  /*29cc0*/  LDGSTS.E [R5+0x66a00], desc[UR4][R8.64], P0 ;  /* 0x66a0000008057fae */ /* 0x000fe80008121844 */
[----:B------:R-:W-:Y:S04]  /*29cd0*/  LDGSTS.E [R5+0x66e00], desc[UR4][R6.64], P0 ;  /* 0x66e0000006057fae */ /* 0x000fe80008121844 */
[----:B-1----:R-:W3:Y:S04]  /*29ce0*/  LDL.LU.64 R8, [R1+0xe28] ;  /* 0x000e280001087983 */ /* 0x002ee80000300a00 */
[----:B------:R-:W3:Y:S01]  /*29cf0*/  LDL.LU.64 R6, [R1+0xe18] ;  /* 0x000e180001067983 */ /* 0x000ee20000300a00 */
[----:B--2---:R-:W-:-:S05]  /*29d00*/  IADD3 R14, P1, R14, R4, RZ ;  /* 0x000000040e0e7210 */ /* 0x004fca0007f3e0ff */
[--C-:B----4-:R-:W-:Y:S01]  /*29d10*/  IMAD.X R15, R15, 0x1, R3.reuse, P1 ;  /* 0x000000010f0f7824 */ /* 0x110fe200008e0603 */
[----:B---3--:R-:W-:Y:S01]  /*29d20*/  IADD3 R10, P2, R10, R4, RZ ;  /* 0x000000040a0a7210 */ /* 0x008fe20007f5e0ff */
[----:B------:R-:W-:Y:S04]  /*29d30*/  STL [R1+0x1408], R14 ;  /* 0x0014080e01007387 */ /* 0x000fe80000100800 */
[----:B------:R1:W-:Y:S04]  /*29d40*/  STL [R1+0x1404], R15 ;  /* 0x0014040f01007387 */ /* 0x0003e80000100800 */
[----:B------:R-:W-:Y:S04]  /*29d50*/  STL [R1+0x1418], R10 ;  /* 0x0014180a01007387 */ /* 0x000fe80000100800 */
[----:B------:R-:W2:Y:S01]  /*29d60*/  LDL.LU.64 R146, [R1+0xe08] ;  /* 0x000e080001927983 */ /* 0x000ea20000300a00 */
[----:B------:R-:W-:-:S03]  /*29d70*/  IMAD.X R11, R11, 0x1, R3, P2 ;  /* 0x000000010b0b7824 */ /* 0x000fc600010e0603 */
[----:B------:R-:W-:Y:S04]  /*29d80*/  LDGSTS.E [R5+0x67200], desc[UR4][R14.64], P0 ;  /* 0x672000000e057fae */ /* 0x000fe80008121844 */
[----:B------:R3:W-:Y:S04]  /*29d90*/  STL [R1+0x1414], R11 ;  /* 0x0014140b01007387 */ /* 0x0007e80000100800 */
[----:B------:R-:W-:Y:S04]  /*29da0*/  LDGSTS.E [R5+0x67600], desc[UR4][R10.64], P0 ;  /* 0x676000000a057fae */ /* 0x000fe80008121844 */
[----:B-1----:R-:W4:Y:S04]  /*29db0*/  LDL.LU.64 R14, [R1+0x1788] ;  /* 0x00178800010e7983 */ /* 0x002f280000300a00 */
[----:B---3--:R-:W3:Y:S01]  /*29dc0*/  LDL.LU.64 R10, [R1+0x1780] ;  /* 0x00178000010a7983 */ /* 0x008ee20000300a00 */
[----:B------:R-:W-:-:S02]  /*29dd0*/  IADD3 R149, P1, R149, R4, RZ ;  /* 0x0000000495957210 */ /* 0x000fc40007f3e0ff */
[----:B------:R-:W-:-:S03]  /*29de0*/  IADD3 R145, P2, R145, R4, RZ ;  /* 0x0000000491917210 */ /* 0x000fc60007f5e0ff */
[--C-:B------:R-:W-:Y:S02]  /*29df0*/  IMAD.X R150, R150, 0x1, R3.reuse, P1 ;  /* 0x0000000196967824 */ /* 0x100fe400008e0603 */
[----:B------:R-:W-:Y:S01]  /*29e00*/  IMAD.X R148, R148, 0x1, R3, P2 ;  /* 0x0000000194947824 */ /* 0x000fe200010e0603 */
[----:B------:R-:W-:Y:S01]  /*29e10*/  STL [R1+0x1428], R149 ;  /* 0x0014289501007387 */ /* 0x000fe20000100800 */
[----:B------:R-:W-:-:S03]  /*29e20*/  IMAD.MOV.U32 R151, RZ, RZ, R150 ;  /* 0x000000ffff977224 */ /* 0x000fc600078e0096 */
[----:B------:R1:W-:Y:S04]  /*29e30*/  STL [R1+0x1424], R150 ;  /* 0x0014249601007387 */ /* 0x0003e80000100800 */
[----:B------:R-:W-:Y:S04]  /*29e40*/  STL [R1+0x1438], R145 ;  /* 0x0014389101007387 */ /* 0x000fe80000100800 */
[----:B------:R1:W-:Y:S02]  /*29e50*/  STL [R1+0x1434], R148 ;  /* 0x0014349401007387 */ /* 0x0003e40000100800 */
[----:B-1----:R-:W-:-:S02]  /*29e60*/  IMAD.MOV.U32 R150, RZ, RZ, R149 ;  /* 0x000000ffff967224 */ /* 0x002fc400078e0095 */
[----:B------:R-:W-:-:S03]  /*29e70*/  IMAD.MOV.U32 R149, RZ, RZ, R148 ;  /* 0x000000ffff957224 */ /* 0x000fc600078e0094 */
[----:B------:R-:W-:Y:S01]  /*29e80*/  LDGSTS.E [R5+0x67a00], desc[UR4][R150.64], P0 ;  /* 0x67a0000096057fae */ /* 0x000fe20008121844 */
[----:B------:R-:W-:-:S05]  /*29e90*/  IMAD.MOV.U32 R148, RZ, RZ, R145 ;  /* 0x000000ffff947224 */ /* 0x000fca00078e0091 */
[----:B------:R1:W-:Y:S02]  /*29ea0*/  LDGSTS.E [R5+0x67e00], desc[UR4][R148.64], P0 ;  /* 0x67e0000094057fae */ /* 0x0003e40008121844 */
[----:B-1----:R-:W-:-:S05]  /*29eb0*/  IADD3 R148, P1, R8, R4, RZ ;  /* 0x0000000408947210 */ /* 0x002fca0007f3e0ff */
[----:B------:R-:W-:Y:S01]  /*29ec0*/  IMAD.X R9, R9, 0x1, R3, P1 ;  /* 0x0000000109097824 */ /* 0x000fe200008e0603 */
[----:B------:R-:W-:-:S05]  /*29ed0*/  IADD3 R150, P1, R6, R4, RZ ;  /* 0x0000000406967210 */ /* 0x000fca0007f3e0ff */
[----:B------:R-:W-:Y:S01]  /*29ee0*/  IMAD.X R151, R7, 0x1, R3, P1 ;  /* 0x0000000107977824 */ /* 0x000fe200008e0603 */
[----:B--2---:R-:W-:-:S05]  /*29ef0*/  IADD3 R6, P1, R146, R4, RZ ;  /* 0x0000000492067210 */ /* 0x004fca0007f3e0ff */
        /* <DEDUP_REMOVED lines=67> */
[----:B------:R-:W-:Y:S02]  /*2a330*/  IMAD.MOV.U32 R207, RZ, RZ, R147 ;  /* 0x000000ffffcf7224 */ /* 0x000fe400078e0093 */
[----:B------:R-:W-:Y:S01]  /*2a340*/  IMAD.X R22, R23, 0x1, R3, P1 ;  /* 0x0000000117167824 */ /* 0x000fe200008e0603 */
[----:B------:R-:W-:Y:S01]  /*2a350*/  IADD3 R147, P1, R18, R4, RZ ;  /* 0x0000000412937210 */ /* 0x000fe20007f3e0ff */
[----:B------:R-:W-:-:S02]  /*2a360*/  IMAD.MOV.U32 R167, RZ, RZ, R191 ;  /* 0x000000ffffa77224 */ /* 0x000fc400078e00bf */
[----:B------:R-:W-:Y:S02]  /*2a370*/  IMAD.MOV.U32 R191, RZ, RZ, R215 ;  /* 0x000000ffffbf7224 */ /* 0x000fe400078e00d7 */
[----:B------:R-:W-:Y:S02]  /*2a380*/  IMAD.MOV.U32 R215, RZ, RZ, R252 ;  /* 0x000000ffffd77224 */ /* 0x000fe400078e00fc */
[----:B------:R-:W-:Y:S01]  /*2a390*/  IMAD.X R18, R19, 0x1, R3, P1 ;  /* 0x0000000113127824 */ /* 0x000fe200008e0603 */
[----:B----4-:R-:W-:Y:S01]  /*2a3a0*/  IADD3 R252, P1, R14, R4, RZ ;  /* 0x000000040efc7210 */ /* 0x010fe20007f3e0ff */
[----:B------:R-:W-:Y:S02]  /*2a3b0*/  IMAD.MOV.U32 R163, RZ, RZ, R187 ;  /* 0x000000ffffa37224 */ /* 0x000fe400078e00bb */
[----:B------:R-:W-:Y:S02]  /*2a3c0*/  IMAD.MOV.U32 R187, RZ, RZ, R211 ;  /* 0x000000ffffbb7224 */ /* 0x000fe400078e00d3 */
[----:B------:R-:W-:-:S02]  /*2a3d0*/  IMAD.MOV.U32 R171, RZ, RZ, R195 ;  /* 0x000000ffffab7224 */ /* 0x000fc400078e00c3 */
[----:B------:R-:W-:Y:S02]  /*2a3e0*/  IMAD.MOV.U32 R211, RZ, RZ, R149 ;  /* 0x000000ffffd37224 */ /* 0x000fe400078e0095 */
[----:B------:R-:W-:Y:S02]  /*2a3f0*/  IMAD.MOV.U32 R195, RZ, RZ, R8 ;  /* 0x000000ffffc37224 */ /* 0x000fe400078e0008 */
[----:B------:R-:W-:Y:S01]  /*2a400*/  IMAD.X R14, R15, 0x1, R3, P1 ;  /* 0x000000010f0e7824 */ /* 0x000fe200008e0603 */
[----:B---3--:R-:W-:Y:S01]  /*2a410*/  IADD3 R8, P1, R10, R4, RZ ;  /* 0x000000040a087210 */ /* 0x008fe20007f3e0ff */
[----:B------:R-:W-:Y:S02]  /*2a420*/  IMAD.MOV.U32 R149, RZ, RZ, R9 ;  /* 0x000000ffff957224 */ /* 0x000fe400078e0009 */
[----:B------:R-:W-:Y:S02]  /*2a430*/  IMAD.MOV.U32 R155, RZ, RZ, R154 ;  /* 0x000000ffff9b7224 */ /* 0x000fe400078e009a */
[----:B------:R-:W-:Y:S01]  /*2a440*/  IMAD.X R10, R11, 0x1, R3, P1 ;  /* 0x000000010b0a7824 */ /* 0x000fe200008e0603 */
[----:B------:R1:W-:Y:S01]  /*2a450*/  STL.64 [R1+0xe28], R148 ;  /* 0x000e289401007387 */ /* 0x0003e20000100a00 */
[----:B------:R-:W-:-:S02]  /*2a460*/  IMAD.MOV.U32 R154, RZ, RZ, R145 ;  /* 0x000000ffff9a7224 */ /* 0x000fc400078e0091 */
[----:B------:R-:W-:Y:S01]  /*2a470*/  IMAD.MOV.U32 R23, RZ, RZ, R22 ;  /* 0x000000ffff177224 */ /* 0x000fe200078e0016 */
[----:B------:R2:W-:Y:S01]  /*2a480*/  STL.64 [R1+0xe18], R150 ;  /* 0x000e189601007387 */ /* 0x0005e20000100a00 */
[----:B------:R-:W-:Y:S02]  /*2a490*/  IMAD.MOV.U32 R22, RZ, RZ, R146 ;  /* 0x000000ffff167224 */ /* 0x000fe400078e0092 */
[----:B------:R-:W-:Y:S01]  /*2a4a0*/  IMAD.MOV.U32 R19, RZ, RZ, R18 ;  /* 0x000000ffff137224 */ /* 0x000fe200078e0012 */
[----:B------:R3:W-:Y:S01]  /*2a4b0*/  STL.64 [R1+0xe08], R6 ;  /* 0x000e080601007387 */ /* 0x0007e20000100a00 */
[----:B------:R-:W-:Y:S02]  /*2a4c0*/  IMAD.MOV.U32 R18, RZ, RZ, R147 ;  /* 0x000000ffff127224 */ /* 0x000fe400078e0093 */
[----:B------:R-:W-:Y:S01]  /*2a4d0*/  IMAD.MOV.U32 R15, RZ, RZ, R14 ;  /* 0x000000ffff0f7224 */ /* 0x000fe200078e000e */
[----:B------:R4:W5:Y:S01]  /*2a4e0*/  LDL.LU R145, [R1+0x1778] ;  /* 0x0017780001917983 */ /* 0x0009620000300800 */
[----:B------:R-:W-:-:S02]  /*2a4f0*/  IMAD.MOV.U32 R14, RZ, RZ, R252 ;  /* 0x000000ffff0e7224 */ /* 0x000fc400078e00fc */
[----:B------:R-:W-:Y:S01]  /*2a500*/  IMAD.MOV.U32 R11, RZ, RZ, R10 ;  /* 0x000000ffff0b7224 */ /* 0x000fe200078e000a */
[----:B------:R4:W5:Y:S01]  /*2a510*/  LDL.LU R146, [R1+0x1774] ;  /* 0x0017740001927983 */ /* 0x0009620000300800 */
[----:B------:R-:W-:-:S03]  /*2a520*/  IMAD.MOV.U32 R10, RZ, RZ, R8 ;  /* 0x000000ffff0a7224 */ /* 0x000fc600078e0008 */
[----:B------:R4:W5:Y:S04]  /*2a530*/  LDL.LU R147, [R1+0x1770] ;  /* 0x0017700001937983 */ /* 0x0009680000300800 */
[----:B------:R-:W4:Y:S04]  /*2a540*/  LDL.LU R252, [R1+0x176c] ;  /* 0x00176c0001fc7983 */ /* 0x000f280000300800 */
[----:B------:R1:W5:Y:S04]  /*2a550*/  LDL.LU R8, [R1+0x1768] ;  /* 0x0017680001087983 */ /* 0x0003680000300800 */
[----:B------:R1:W-:Y:S04]  /*2a560*/  LDGSTS.E [R5+0x70200], desc[UR4][R148.64], P0 ;  /* 0x7020000094057fae */ /* 0x0003e80008121844 */
[----:B------:R2:W-:Y:S04]  /*2a570*/  LDGSTS.E [R5+0x70600], desc[UR4][R150.64], P0 ;  /* 0x7060000096057fae */ /* 0x0005e80008121844 */
[----:B------:R3:W-:Y:S04]  /*2a580*/  LDGSTS.E [R5+0x70a00], desc[UR4][R6.64], P0 ;  /* 0x70a0000006057fae */ /* 0x0007e80008121844 */
[----:B-1----:R1:W5:Y:S04]  /*2a590*/  LDL.LU.64 R148, [R1+0x1760] ;  /* 0x0017600001947983 */ /* 0x0023680000300a00 */
[----:B--2---:R1:W5:Y:S04]  /*2a5a0*/  LDL.LU.64 R150, [R1+0x1758] ;  /* 0x0017580001967983 */ /* 0x0043680000300a00 */
[----:B---3--:R1:W5:Y:S04]  /*2a5b0*/  LDL.LU.64 R6, [R1+0x1750] ;  /* 0x0017500001067983 */ /* 0x0083680000300a00 */
[----:B------:R-:W2:Y:S01]  /*2a5c0*/  LDL R9, [R1+0x14b8] ;  /* 0x0014b80001097983 */ /* 0x000ea20000100800 */
[----:B------:R-:W-:-:S02]  /*2a5d0*/  LOP3.LUT R251, R251, R250, RZ, 0x3c, !PT ;  /* 0x000000fafbfb7212 */ /* 0x000fc400078e3cff */
[----:B------:R-:W-:Y:S02]  /*2a5e0*/  LOP3.LUT R247, R247, R246, RZ, 0x3c, !PT ;  /* 0x000000f6f7f77212 */ /* 0x000fe400078e3cff */
[----:B------:R-:W-:Y:S02]  /*2a5f0*/  LOP3.LUT R243, R243, R242, RZ, 0x3c, !PT ;  /* 0x000000f2f3f37212 */ /* 0x000fe400078e3cff */
[----:B------:R-:W-:Y:S02]  /*2a600*/  LOP3.LUT R239, R239, R238, RZ, 0x3c, !PT ;  /* 0x000000eeefef7212 */ /* 0x000fe400078e3cff */
[----:B------:R-:W-:Y:S02]  /*2a610*/  LOP3.LUT R250, R251, R250, RZ, 0x3c, !PT ;  /* 0x000000fafbfa7212 */ /* 0x000fe400078e3cff */
[----:B------:R-:W-:Y:S02]  /*2a620*/  LOP3.LUT R235, R235, R234, RZ, 0x3c, !PT ;  /* 0x000000eaebeb7212 */ /* 0x000fe400078e3cff */
        /* <DEDUP_REMOVED lines=8> */
[----:B------:R-:W-:Y:S01]  /*2a6b0*/  LOP3.LUT R219, R219, R218, RZ, 0x3c, !PT ;  /* 0x000000dadbdb7212 */ /* 0x000fe200078e3cff */
[----:B------:R1:W-:Y:S01]  /*2a6c0*/  LDGSTS.E [R5+0x70e00], desc[UR4][R250.64], P0 ;  /* 0x70e00000fa057fae */ /* 0x0003e20008121844 */
[----:B------:R-:W-:Y:S02]  /*2a6d0*/  LOP3.LUT R247, R247, R246, RZ, 0x3c, !PT ;  /* 0x000000f6f7f77212 */ /* 0x000fe400078e3cff */
[----:B------:R-:W-:Y:S02]  /*2a6e0*/  LOP3.LUT R230, R231, R230, RZ, 0x3c, !PT ;  /* 0x000000e6e7e67212 */ /* 0x000fe400078e3cff */
[----:B------:R-:W-:Y:S01]  /*2a6f0*/  LOP3.LUT R215, R215, R214, RZ, 0x3c, !PT ;  /* 0x000000d6d7d77212 */ /* 0x000fe200078e3cff */
[----:B------:R1:W-:Y:S01]  /*2a700*/  LDGSTS.E [R5+0x71200], desc[UR4][R246.64], P0 ;  /* 0x71200000f6057fae */ /* 0x0003e20008121844 */
        /* <DEDUP_REMOVED lines=61> */
[----:B------:R-:W-:Y:S01]  /*2aae0*/  LOP3.LUT R179, R179, R178, RZ, 0x3c, !PT ;  /* 0x000000b2b3b37212 */ /* 0x000fe200078e3cff */
[----:B------:R1:W-:Y:S01]  /*2aaf0*/  LDGSTS.E [R5+0x75200], desc[UR4][R182.64], P0 ;  /* 0x75200000b6057fae */ /* 0x0003e20008121844 */
[----:B------:R-:W-:Y:S02]  /*2ab00*/  LOP3.LUT R162, R163, R162, RZ, 0x3c, !PT ;  /* 0x000000a2a3a27212 */ /* 0x000fe400078e3cff */
[----:B------:R-:W-:Y:S01]  /*2ab10*/  LOP3.LUT R175, R175, R174, RZ, 0x3c, !PT ;  /* 0x000000aeafaf7212 */ /* 0x000fe200078e3cff */
[----:B------:R1:W-:Y:S01]  /*2ab20*/  LDGSTS.E [R5+0x75600], desc[UR4][R178.64], P0 ;  /* 0x75600000b2057fae */ /* 0x0003e20008121844 */
[----:B------:R-:W-:-:S02]  /*2ab30*/  LOP3.LUT R158, R159, R158, RZ, 0x3c, !PT ;  /* 0x0000009e9f9e7212 */ /* 0x000fc400078e3cff */
[----:B------:R-:W-:Y:S01]  /*2ab40*/  LOP3.LUT R171, R171, R170, RZ, 0x3c, !PT ;  /* 0x000000aaabab7212 */ /* 0x000fe200078e3cff */
[----:B------:R1:W-:Y:S01]  /*2ab50*/  LDGSTS.E [R5+0x75a00], desc[UR4][R174.64], P0 ;  /* 0x75a00000ae057fae */ /* 0x0003e20008121844 */
[----:B------:R-:W-:Y:S02]  /*2ab60*/  LOP3.LUT R167, R167, R166, RZ, 0x3c, !PT ;  /* 0x000000a6a7a77212 */ /* 0x000fe400078e3cff */
[----:B------:R-:W-:Y:S01]  /*2ab70*/  LOP3.LUT R163, R163, R162, RZ, 0x3c, !PT ;  /* 0x000000a2a3a37212 */ /* 0x000fe200078e3cff */
[----:B------:R1:W-:Y:S01]  /*2ab80*/  LDGSTS.E [R5+0x75e00], desc[UR4][R170.64], P0 ;  /* 0x75e00000aa057fae */ /* 0x0003e20008121844 */
[----:B------:R-:W-:-:S03]  /*2ab90*/  LOP3.LUT R159, R159, R158, RZ, 0x3c, !PT ;  /* 0x0000009e9f9f7212 */ /* 0x000fc600078e3cff */
[----:B------:R1:W-:Y:S04]  /*2aba0*/  LDGSTS.E [R5+0x76200], desc[UR4][R166.64], P0 ;  /* 0x76200000a6057fae */ /* 0x0003e80008121844 */
[----:B------:R1:W-:Y:S04]  /*2abb0*/  LDGSTS.E [R5+0x76600], desc[UR4][R162.64], P0 ;  /* 0x76600000a2057fae */ /* 0x0003e80008121844 */
[----:B------:R1:W-:Y:S04]  /*2abc0*/  LDGSTS.E [R5+0x76a00], desc[UR4][R158.64], P0 ;  /* 0x76a000009e057fae */ /* 0x0003e80008121844 */
[----:B------:R1:W-:Y:S04]  /*2abd0*/  LDGSTS.E [R5+0x76e00], desc[UR4][R154.64], P0 ;  /* 0x76e000009a057fae */ /* 0x0003e80008121844 */
[----:B------:R1:W-:Y:S04]  /*2abe0*/  LDGSTS.E [R5+0x77200], desc[UR4][R22.64], P0 ;  /* 0x7720000016057fae */ /* 0x0003e80008121844 */
[----:B------:R1:W-:Y:S04]  /*2abf0*/  LDGSTS.E [R5+0x77600], desc[UR4][R18.64], P0 ;  /* 0x7760000012057fae */ /* 0x0003e80008121844 */
[----:B------:R1:W-:Y:S04]  /*2ac00*/  LDGSTS.E [R5+0x77a00], desc[UR4][R14.64], P0 ;  /* 0x77a000000e057fae */ /* 0x0003e80008121844 */
[----:B------:R1:W-:Y:S04]  /*2ac10*/  LDGSTS.E [R5+0x77e00], desc[UR4][R10.64], P0 ;  /* 0x77e000000a057fae */ /* 0x0003e80008121844 */
[----:B------:R-:W0:Y:S01]  /*2ac20*/  LDGDEPBAR ;  /* 0x00000000000079af */ /* 0x000e220000000000 */
[----:B----4-:R-:W-:-:S05]  /*2ac30*/  VIADD R252, R252, 0x1 ;  /* 0x00000001fcfc7836 */ /* 0x010fca0000000000 */
[----:B--2---:R-:W-:-:S13]  /*2ac40*/  ISETP.NE.U32.AND P0, PT, R252, R9, PT ;  /* 0x00000009fc00720c */ /* 0x004fda0003f05070 */
[----:B-1----:R-:W-:Y:S05]  /*2ac50*/  @P0 BRA `(.L_x_1) ;  /* 0xfffffef8008c0947 */ /* 0x002fea000383ffff */
.L_x_0:
[----:B------:R1:W-:Y:S01]  /*2ac60*/  STL [R1+0x1858], R91 ;  /* 0x0018585b01007387 */ /* 0x0003e20000100800 */
[----:B------:R-:W-:-:S04]  /*2ac70*/  DEPBAR.LE SB0, 0x0 ;  /* 0x000080000000791a */ /* 0x000fc80000000000 */
[----:B------:R2:W-:Y:S01]  /*2ac80*/  STL [R1+0x1854], R90 ;  /* 0x0018545a01007387 */ /* 0x0005e20000100800 */
[C---:B-----5:R-:W-:Y:S01]  /*2ac90*/  VIADD R2, R6.reuse, 0x103 ;  /* 0x0000010306027836 */ /* 0x060fe20000000000 */
[----:B------:R-:W-:Y:S01]  /*2aca0*/  ULDC.64 UR12, c[0x0][0x228] ;  /* 0x00008a00000c7ab9 */ /* 0x000fe20000000a00 */
[----:B------:R-:W-:Y:S01]  /*2acb0*/  VIADD R3, R6, 0x104 ;  /* 0x0000010406037836 */ /* 0x000fe20000000000 */
[----:B------:R3:W-:Y:S01]  /*2acc0*/  STL [R1+0x1850], R89 ;  /* 0x0018505901007387 */ /* 0x0007e20000100800 */
[----:B------:R-:W-:Y:S01]  /*2acd0*/  ULDC.64 UR6, c[0x0][0x228] ;  /* 0x00008a0000067ab9 */ /* 0x000fe20000000a00 */
[----:B------:R-:W-:Y:S01]  /*2ace0*/  ISETP.GE.AND P2, PT, R2, UR13, PT ;  /* 0x0000000d02007c0c */ /* 0x000fe2000bf46270 */
[----:B------:R-:W-:Y:S01]  /*2acf0*/  VIADD R2, R6, 0x101 ;  /* 0x0000010106027836 */ /* 0x000fe20000000000 */
[----:B------:R4:W-:Y:S01]  /*2ad00*/  STL [R1+0x184c], R88 ;  /* 0x00184c5801007387 */ /* 0x0009e20000100800 */
[----:B------:R-:W-:Y:S01]  /*2ad10*/  ISETP.GE.AND P3, PT, R3, UR7, PT ;  /* 0x0000000703007c0c */ /* 0x000fe2000bf66270 */
[----:B------:R-:W-:Y:S01]  /*2ad20*/  ULDC.64 UR8, c[0x0][0x228] ;  /* 0x00008a0000087ab9 */ /* 0x000fe20000000a00 */
[----:B------:R-:W-:Y:S01]  /*2ad30*/  ULDC UR7, c[0x0][0x248] ;  /* 0x0000920000077ab9 */ /* 0x000fe20000000800 */
[----:B------:R4:W-:Y:S01]  /*2ad40*/  STL [R1+0x1848], R87 ;  /* 0x0018485701007387 */ /* 0x0009e20000100800 */
[----:B------:R-:W-:Y:S01]  /*2ad50*/  ISETP.GE.AND P0, PT, R2, UR9, PT ;  /* 0x0000000902007c0c */ /* 0x000fe2000bf06270 */
[----:B------:R-:W-:Y:S01]  /*2ad60*/  VIADD R3, R6, 0x102 ;  /* 0x0000010206037836 */ /* 0x000fe20000000000 */
[----:B------:R-:W-:Y:S01]  /*2ad70*/  ULDC UR9, c[0x0][0x248] ;  /* 0x0000920000097ab9 */ /* 0x000fe20000000800 */
[----:B------:R4:W-:Y:S01]  /*2ad80*/  STL [R1+0x1844], R86 ;  /* 0x0018445601007387 */ /* 0x0009e20000100800 */
[----:B------:R-:W-:Y:S01]  /*2ad90*/  ULDC.64 UR10, c[0x0][0x228] ;  /* 0x00008a00000a7ab9 */ /* 0x000fe20000000a00 */
[----:B------:R-:W1:Y:S01]  /*2ada0*/  S2R R4, SR_TID.X ;  /* 0x0000000000047919 */ /* 0x000e620000002100 */
[----:B------:R-:W-:Y:S01]  /*2adb0*/  LOP3.LUT R20, R20, 0xffefffff, RZ, 0xc0, !PT ;  /* 0xffefffff14147812 */ /* 0x000fe200078ec0ff */
[----:B------:R-:W-:Y:S01]  /*2adc0*/  ULDC UR26, c[0x0][0x248] ;  /* 0x00009200001a7ab9 */ /* 0x000fe20000000800 */
[----:B------:R-:W-:Y:S01]  /*2add0*/  ULDC.64 UR30, c[0x0][0x228] ;  /* 0x00008a00001e7ab9 */ /* 0x000fe20000000a00 */
[----:B------:R4:W-:Y:S01]  /*2ade0*/  STL [R1+0x1840], R85 ;  /* 0x0018405501007387 */ /* 0x0009e20000100800 */
[----:B------:R-:W-:Y:S01]  /*2adf0*/  ULDC UR27, c[0x0][0x248] ;  /* 0x00009200001b7ab9 */ /* 0x000fe20000000800 */
[----:B------:R-:W-:Y:S01]  /*2ae00*/  ULDC.64 UR36, c[0x0][0x228] ;  /* 0x00008a0000247ab9 */ /* 0x000fe20000000a00 */
[----:B------:R-:W-:Y:S01]  /*2ae10*/  ULDC UR28, c[0x0][0x248] ;  /* 0x00009200001c7ab9 */ /* 0x000fe20000000800 */
[----:B------:R4:W-:Y:S01]  /*2ae20*/  STL [R1+0x183c], R84 ;  /* 0x00183c5401007387 */ /* 0x0009e20000100800 */
[----:B------:R-:W-:Y:S01]  /*2ae30*/  ULDC.64 UR34, c[0x0][0x228] ;  /* 0x00008a0000227ab9 */ /* 0x000fe20000000a00 */
[----:B------:R-:W-:Y:S01]  /*2ae40*/  ULDC.64 UR40, c[0x0][0x228] ;  /* 0x00008a0000287ab9 */ /* 0x000fe20000000a00 */
[----:B------:R-:W-:Y:S01]  /*2ae50*/  ULDC.64 UR38, c[0x0][0x228] ;  /* 0x00008a0000267ab9 */ /* 0x000fe20000000a00 */
[----:B------:R-:W-:Y:S01]  /*2ae60*/  STL [R1+0x1838], R83 ;  /* 0x0018385301007387 */ /* 0x000fe20000100800 */
[----:B------:R-:W-:Y:S01]  /*2ae70*/  ULDC UR33, c[0x0][0x248] ;  /* 0x0000920000217ab9 */ /* 0x000fe20000000800 */
[----:B------:R-:W-:Y:S01]  /*2ae80*/  ULDC UR32, c[0x0][0x248] ;  /* 0x0000920000207ab9 */ /* 0x000fe20000000800 */
[----:B------:R-:W-:Y:S01]  /*2ae90*/  ULDC UR57, c[0x0][0x228] ;  /* 0x00008a0000397ab9 */ /* 0x000fe20000000800 */
        /* <DEDUP_REMOVED lines=17> */
[C---:B-1----:R-:W-:Y:S01]  /*2afb0*/  IMAD.SHL.U32 R5, R4.reuse, 0x80, RZ ;  /* 0x0000008004057824 */ /* 0x042fe200078e00ff */
[----:B------:R-:W-:Y:S01]  /*2afc0*/  ISETP.GE.AND P1, PT, R3, UR11, PT ;  /* 0x0000000b03007c0c */ /* 0x000fe2000bf26270 */
[C---:B------:R-:W-:Y:S01]  /*2afd0*/  IMAD.SHL.U32 R252, R4.reuse, 0x10, RZ ;  /* 0x0000001004fc7824 */ /* 0x040fe200078e00ff */
[----:B------:R-:W-:Y:S01]  /*2afe0*/  STL [R1+0x1820], R77 ;  /* 0x0018204d01007387 */ /* 0x000fe20000100800 */
[----:B------:R-:W-:Y:S01]  /*2aff0*/  IMAD.SHL.U32 R4, R4, 0x8, RZ ;  /* 0x0000000804047824 */ /* 0x000fe200078e00ff */
[----:B------:R-:W-:Y:S01]  /*2b000*/  LOP3.LUT R5, R5, 0x800, RZ, 0xc0, !PT ;  /* 0x0000080005057812 */ /* 0x000fe200078ec0ff */
[----:B------:R-:W-:Y:S01]  /*2b010*/  ULDC UR50, c[0x0][0x228] ;  /* 0x00008a0000327ab9 */ /* 0x000fe20000000800 */
[----:B------:R-:W-:Y:S01]  /*2b020*/  STL [R1+0x181c], R76 ;  /* 0x00181c4c01007387 */ /* 0x000fe20000100800 */
[----:B------:R-:W-:Y:S01]  /*2b030*/  LOP3.LUT R252, R252, 0xf0, RZ, 0xc0, !PT ;  /* 0x000000f0fcfc7812 */ /* 0x000fe200078ec0ff */
[----:B------:R-:W-:Y:S01]  /*2b040*/  ULDC UR52, c[0x0][0x228] ;  /* 0x00008a0000347ab9 */ /* 0x000fe20000000800 */
[----:B------:R-:W-:Y:S01]  /*2b050*/  LOP3.LUT R4, R4, 0x700, RZ, 0xc0, !PT ;  /* 0x0000070004047812 */ /* 0x000fe200078ec0ff */
[----:B------:R-:W-:Y:S01]  /*2b060*/  STL [R1+0x1818], R75 ;  /* 0x0018184b01007387 */ /* 0x000fe20000100800 */
[----:B------:R-:W-:Y:S01]  /*2b070*/  IADD3 R0, R5, UR60, R252 ;  /* 0x0000003c05007c10 */ /* 0x000fe2000fffe0fc */
[----:B------:R-:W-:Y:S01]  /*2b080*/  ULDC UR54, c[0x0][0x228] ;  /* 0x00008a0000367ab9 */ /* 0x000fe20000000800 */
[----:B------:R-:W-:Y:S01]  /*2b090*/  ULDC UR22, c[0x0][0x228] ;  /* 0x00008a0000167ab9 */ /* 0x000fe20000000800 */
[----:B------:R-:W-:Y:S01]  /*2b0a0*/  STL [R1+0x1814], R74 ;  /* 0x0018144a01007387 */ /* 0x000fe20000100800 */
[----:B------:R-:W-:Y:S01]  /*2b0b0*/  ULDC UR42, c[0x0][0x228] ;  /* 0x00008a00002a7ab9 */ /* 0x000fe20000000800 */
[----:B------:R-:W-:Y:S01]  /*2b0c0*/  IMAD.IADD R0, R0, 0x1, R4 ;  /* 0x0000000100007824 */ /* 0x000fe200078e0204 */
        /* <DEDUP_REMOVED lines=19> */
[----:B------:R-:W-:Y:S01]  /*2b200*/  BAR.SYNC.DEFER_BLOCKING 0x0 ;  /* 0x0000000000007b1d */ /* 0x000fe20000010000 */
[----:B------:R-:W-:-:S02]  /*2b210*/  VIADD R91, R6, 0x100 ;  /* 0x00000100065b7836 */ /* 0x000fc40000000000 */
[C---:B--2---:R-:W-:Y:S02]  /*2b220*/  VIADD R90, R6.reuse, 0xff ;  /* 0x000000ff065a7836 */ /* 0x044fe40000000000 */
[----:B---3--:R-:W-:Y:S01]  /*2b230*/  VIADD R89, R6, 0xfe ;  /* 0x000000fe06597836 */ /* 0x008fe20000000000 */
[----:B------:R-:W-:Y:S01]  /*2b240*/  LOP3.LUT R19, R19, 0x7fffffff, RZ, 0xc0, !PT ;  /* 0x7fffffff13137812 */ /* 0x000fe200078ec0ff */
[----:B------:R-:W-:Y:S01]  /*2b250*/  ULDC UR13, c[0x0][0x228] ;  /* 0x00008a00000d7ab9 */ /* 0x000fe20000000800 */
[----:B------:R-:W-:Y:S04]  /*2b260*/  STL [R1+0x17fc], R68 ;  /* 0x0017fc4401007387 */ /* 0x000fe80000100800 */
        /* <DEDUP_REMOVED lines=44> */
[----:B------:R-:W2:Y:S04]  /*2b530*/  LDL.LU R152, [R1+0xc00] ;  /* 0x000c000001987983 */ /* 0x000ea80000300800 */
[----:B------:R-:W2:Y:S04]  /*2b540*/  LDL.LU R153, [R1+0xc08] ;  /* 0x000c080001997983 */ /* 0x000ea80000300800 */
[----:B------:R-:W2:Y:S04]  /*2b550*/  LDL.LU R154, [R1+0x800] ;  /* 0x00080000019a7983 */ /* 0x000ea80000300800 */
[----:B------:R-:W2:Y:S04]  /*2b560*/  LDL.LU R155, [R1+0x808] ;  /* 0x00080800019b7983 */ /* 0x000ea80000300800 */
[----:B------:R-:W3:Y:S04]  /*2b570*/  LDL.LU R156, [R1+0x400] ;  /* 0x00040000019c7983 */ /* 0x000ee80000300800 */
[----:B------:R-:W3:Y:S04]  /*2b580*/  LDL.LU R157, [R1+0x408] ;  /* 0x00040800019d7983 */ /* 0x000ee80000300800 */
[----:B------:R-:W3:Y:S04]  /*2b590*/  LDL.LU R158, [R1] ;  /* 0x00000000019e7983 */ /* 0x000ee80000300800 */
[----:B------:R-:W3:Y:S01]  /*2b5a0*/  LDL.LU R159, [R1+0x8] ;  /* 0x00000800019f7983 */ /* 0x000ee20000300800 */
[----:B------:R-:W1:Y:S02]  /*2b5b0*/  S2R R5, SR_TID.X ;  /* 0x0000000000057919 */ /* 0x000e640000002100 */
[----:B-1----:R-:W-:-:S04]  /*2b5c0*/  LOP3.LUT R5, R5, 0xff, RZ, 0xc0, !PT ;  /* 0x000000ff05057812 */ /* 0x002fc800078ec0ff */
[----:B------:R-:W-:Y:S01]  /*2b5d0*/  LEA R21, R5, UR60, 0x4 ;  /* 0x0000003c05157c11 */ /* 0x000fe2000f8e20ff */
[----:B------:R-:W-:Y:S01]  /*2b5e0*/  IMAD R2, R6, UR7, RZ ;  /* 0x0000000706027c24 */ /* 0x000fe2000f8e02ff */
[----:B------:R-:W-:Y:S01]  /*2b5f0*/  ULDC UR7, c[0x0][0x248] ;  /* 0x0000920000077ab9 */ /* 0x000fe20000000800 */
[----:B------:R-:W-:Y:S01]  /*2b600*/  ISETP.LT.AND P4, PT, R8, UR12, !P3 ;  /* 0x0000000c08007c0c */ /* 0x000fe2000df81270 */
[----:B----4-:R-:W-:Y:S01]  /*2b610*/  VIADD R88, R6, 0xfd ;  /* 0x000000fd06587836 */ /* 0x010fe20000000000 */
[----:B------:R-:W-:Y:S01]  /*2b620*/  LOP3.LUT R18, R18, 0x7fffffff, RZ, 0xc0, !PT ;  /* 0x7fffffff12127812 */ /* 0x000fe200078ec0ff */
[C---:B------:R-:W-:Y:S01]  /*2b630*/  VIADD R87, R6.reuse, 0xfc ;  /* 0x000000fc06577836 */ /* 0x040fe20000000000 */
[----:B------:R-:W1:Y:S01]  /*2b640*/  LDC R5, c[0x0][0x244] ;  /* 0x00009100ff057b82 */ /* 0x000e620000000800 */
[C---:B------:R-:W-:Y:S01]  /*2b650*/  VIADD R86, R6.reuse, 0xfb ;  /* 0x000000fb06567836 */ /* 0x040fe20000000000 */
[----:B------:R-:W-:Y:S01]  /*2b660*/  ULDC UR12, c[0x0][0x228] ;  /* 0x00008a00000c7ab9 */ /* 0x000fe20000000800 */
[C---:B------:R-:W-:Y:S01]  /*2b670*/  VIADD R85, R6.reuse, 0xfa ;  /* 0x000000fa06557836 */ /* 0x040fe20000000000 */
[----:B------:R-:W-:Y:S01]  /*2b680*/  LOP3.LUT R17, R17, 0x7fffffff, RZ, 0xc0, !PT ;  /* 0x7fffffff11117812 */ /* 0x000fe200078ec0ff */
[----:B------:R-:W-:Y:S01]  /*2b690*/  VIADD R84, R6, 0xf9 ;  /* 0x000000f906547836 */ /* 0x000fe20000000000 */
[----:B------:R-:W-:Y:S01]  /*2b6a0*/  ULDC UR60, c[0x0][0x228] ;  /* 0x00008a00003c7ab9 */ /* 0x000fe20000000800 */
[----:B--2---:R2:W-:Y:S01]  /*2b6b0*/  STSM.16.M88.4 [R0], R152 ;  /* 0x0000009800007844 */ /* 0x0045e20000000200 */
[----:B------:R-:W-:Y:S06]  /*2b6c0*/  BAR.SYNC.DEFER_BLOCKING 0x0 ;  /* 0x0000000000007b1d */ /* 0x000fec0000010000 */
[----:B--2---:R-:W2:Y:S04]  /*2b6d0*/  LDL.LU R152, [R1+0xc04] ;  /* 0x000c040001987983 */ /* 0x004ea80000300800 */
[----:B------:R-:W2:Y:S04]  /*2b6e0*/  LDL.LU R153, [R1+0xc0c] ;  /* 0x000c0c0001997983 */ /* 0x000ea80000300800 */
[----:B------:R-:W2:Y:S04]  /*2b6f0*/  LDL.LU R154, [R1+0x804] ;  /* 0x00080400019a7983 */ /* 0x000ea80000300800 */
[----:B------:R-:W4:Y:S01]  /*2b700*/  LDS.128 R24, [R21] ;  /* 0x0000000015187984 */ /* 0x000f220000000c00 */
[----:B------:R-:W-:Y:S06]  /*2b710*/  BAR.SYNC.DEFER_BLOCKING 0x0 ;  /* 0x0000000000007b1d */ /* 0x000fec0000010000 */
[----:B------:R-:W2:Y:S04]  /*2b720*/  LDL.LU R155, [R1+0x80c] ;  /* 0x00080c00019b7983 */ /* 0x000ea80000300800 */
[----:B---3--:R-:W-:Y:S04]  /*2b730*/  STSM.16.M88.4 [R0], R156 ;  /* 0x0000009c00007844 */ /* 0x008fe80000000200 */
[----:B----4-:R-:W-:Y:S04]  /*2b740*/  STL.64 [R1+0xc00], R24 ;  /* 0x000c001801007387 */ /* 0x010fe80000100a00 */
[----:B------:R-:W-:Y:S01]  /*2b750*/  STL.64 [R1+0xc08], R26 ;  /* 0x000c081a01007387 */ /* 0x000fe20000100a00 */
[----:B------:R-:W-:Y:S06]  /*2b760*/  BAR.SYNC.DEFER_BLOCKING 0x0 ;  /* 0x0000000000007b1d */ /* 0x000fec0000010000 */
[----:B------:R-:W3:Y:S02]  /*2b770*/  LDS.128 R24, [R21] ;  /* 0x0000000015187984 */ /* 0x000ee40000000c00 */
[----:B------:R-:W-:Y:S06]  /*2b780*/  BAR.SYNC.DEFER_BLOCKING 0x0 ;  /* 0x0000000000007b1d */ /* 0x000fec0000010000 */
[----:B---3--:R-:W-:Y:S04]  /*2b790*/  STL.64 [R1+0x800], R24 ;  /* 0x0008001801007387 */ /* 0x008fe80000100a00 */
[----:B------:R-:W-:Y:S04]  /*2b7a0*/  STL.64 [R1+0x808], R26 ;  /* 0x0008081a01007387 */ /* 0x000fe80000100a00 */
[----:B------:R-:W3:Y:S04]  /*2b7b0*/  LDL.LU R156, [R1+0x404] ;  /* 0x00040400019c7983 */ /* 0x000ee80000300800 */
[----:B------:R-:W3:Y:S04]  /*2b7c0*/  LDL.LU R157, [R1+0x40c] ;  /* 0x00040c00019d7983 */ /* 0x000ee80000300800 */
[----:B------:R-:W3:Y:S04]  /*2b7d0*/  LDL.LU R158, [R1+0x4] ;  /* 0x00000400019e7983 */ /* 0x000ee80000300800 */
[----:B------:R-:W3:Y:S04]  /*2b7e0*/  LDL.LU R159, [R1+0xc] ;  /* 0x00000c00019f7983 */ /* 0x000ee80000300800 */
        /* <DEDUP_REMOVED lines=8> */
[----:B----4-:R-:W-:Y:S04]  /*2b870*/  STL.64 [R1+0x400], R24 ;  /* 0x0004001801007387 */ /* 0x010fe80000100a00 */
[----:B------:R-:W-:Y:S04]  /*2b880*/  STL.64 [R1+0x408], R26 ;  /* 0x0004081a01007387 */ /* 0x000fe80000100a00 */
[----:B---3--:R-:W-:Y:S01]  /*2b890*/  STSM.16.M88.4 [R0], R156 ;  /* 0x0000009c00007844 */ /* 0x008fe20000000200 */
[----:B------:R-:W-:Y:S06]  /*2b8a0*/  BAR.SYNC.DEFER_BLOCKING 0x0 ;  /* 0x0000000000007b1d */ /* 0x000fec0000010000 */
[----:B------:R-:W3:Y:S02]  /*2b8b0*/  LDS.128 R24, [R21] ;  /* 0x0000000015187984 */ /* 0x000ee40000000c00 */
[----:B------:R-:W-:Y:S06]  /*2b8c0*/  BAR.SYNC.DEFER_BLOCKING 0x0 ;  /* 0x0000000000007b1d */ /* 0x000fec0000010000 */
[----:B---3--:R-:W-:Y:S04]  /*2b8d0*/  STL.64 [R1], R24 ;  /* 0x0000001801007387 */ /* 0x008fe80000100a00 */
        /* <DEDUP_REMOVED lines=50> */
[----:B------:R-:W2:Y:S04]  /*2bc00*/  LDL.LU R155, [R1+0x82c] ;  /* 0x00082c00019b7983 */ /* 0x000ea80000300800 */
[----:B------:R-:W4:Y:S01]  /*2bc10*/  LDS.128 R24, [R21] ;  /* 0x0000000015187984 */ /* 0x000f220000000c00 */
[----:B------:R-:W-:Y:S06]  /*2bc20*/  BAR.SYNC.DEFER_BLOCKING 0x0 ;  /* 0x0000000000007b1d */ /* 0x000fec0000010000 */
        /* <DEDUP_REMOVED lines=66> */
[----:B--2---:R2:W-:Y:S04]  /*2c050*/  STSM.16.M88.4 [R0], R152 ;  /* 0x0000009800007844 */ /* 0x0045e80000000200 */
[----:B---3--:R-:W-:Y:S04]  /*2c060*/  STL.64 [R1+0x30], R24 ;  /* 0x0000301801007387 */ /* 0x008fe80000100a00 */
[----:B------:R-:W-:Y:S04]  /*2c070*/  STL.64 [R1+0x38], R26 ;  /* 0x0000381a01007387 */ /* 0x000fe80000100a00 */
[----:B--2---:R-:W2:Y:S04]  /*2c080*/  LDL.LU R152, [R1+0x440] ;  /* 0x0004400001987983 */ /* 0x004ea80000300800 */
[----:B------:R-:W2:Y:S04]  /*2c090*/  LDL.LU R153, [R1+0x448] ;  /* 0x0004480001997983 */ /* 0x000ea80000300800 */
[----:B------:R-:W2:Y:S04]  /*2c0a0*/  LDL.LU R154, [R1+0x40] ;  /* 0x00004000019a7983 */ /* 0x000ea80000300800 */
[----:B------:R-:W2:Y:S01]  /*2c0b0*/  LDL.LU R155, [R1+0x48] ;  /* 0x00004800019b7983 */ /* 0x000ea20000300800 */
[----:B------:R-:W-:Y:S06]  /*2c0c0*/  BAR.SYNC.DEFER_BLOCKING 0x0 ;  /* 0x0000000000007b1d */ /* 0x000fec0000010000 */
[----:B------:R-:W3:Y:S02]  /*2c0d0*/  LDS.128 R24, [R21] ;  /* 0x0000000015187984 */ /* 0x000ee40000000c00 */
[----:B------:R-:W-:Y:S06]  /*2c0e0*/  BAR.SYNC.DEFER_BLOCKING 0x0 ;  /* 0x0000000000007b1d */ /* 0x000fec0000010000 */
[----:B------:R4:W-:Y:S02]  /*2c0f0*/  STL [R1+0x1744], R2 ;  /* 0x0017440201007387 */ /* 0x0009e40000100800 */
[----:B----4-:R-:W-:Y:S01]  /*2c100*/  VIADD R2, R2, UR7 ;  /* 0x0000000702027c36 */ /* 0x010fe20008000000 */
[----:B------:R-:W-:Y:S01]  /*2c110*/  ULDC UR7, c[0x0][0x248] ;  /* 0x0000920000077ab9 */ /* 0x000fe20000000800 */
[----:B---3--:R-:W-:Y:S04]  /*2c120*/  STL.64 [R1+0xe10], R24 ;  /* 0x000e101801007387 */ /* 0x008fe80000100a00 */
[----:B------:R-:W-:Y:S04]  /*2c130*/  STL.64 [R1+0xe18], R26 ;  /* 0x000e181a01007387 */ /* 0x000fe80000100a00 */
[----:B--2---:R2:W-:Y:S01]  /*2c140*/  STSM.16.M88.4 [R0], R152 ;  /* 0x0000009800007844 */ /* 0x0045e20000000200 */
[----:B------:R-:W-:Y:S06]  /*2c150*/  BAR.SYNC.DEFER_BLOCKING 0x0 ;  /* 0x0000000000007b1d */ /* 0x000fec0000010000 */
[----:B--2---:R-:W2:Y:S04]  /*2c160*/  LDL.LU R152, [R1+0xc44] ;  /* 0x000c440001987983 */ /* 0x004ea80000300800 */
[----:B------:R3:W-:Y:S04]  /*2c170*/  STL [R1+0x1438], R2 ;  /* 0x0014380201007387 */ /* 0x0007e80000100800 */
[----:B------:R-:W2:Y:S04]  /*2c180*/  LDL.LU R153, [R1+0xc4c] ;  /* 0x000c4c0001997983 */ /* 0x000ea80000300800 */
[----:B------:R-:W2:Y:S04]  /*2c190*/  LDL.LU R154, [R1+0x844] ;  /* 0x00084400019a7983 */ /* 0x000ea80000300800 */
[----:B------:R-:W2:Y:S04]  /*2c1a0*/  LDL.LU R155, [R1+0x84c] ;  /* 0x00084c00019b7983 */ /* 0x000ea80000300800 */
[----:B------:R-:W4:Y:S01]  /*2c1b0*/  LDS.128 R24, [R21] ;  /* 0x0000000015187984 */ /* 0x000f220000000c00 */
[----:B------:R-:W-:Y:S01]  /*2c1c0*/  BAR.SYNC.DEFER_BLOCKING 0x0 ;  /* 0x0000000000007b1d */ /* 0x000fe20000010000 */
[----:B---3--:R-:W-:-:S05]  /*2c1d0*/  VIADD R2, R2, UR9 ;  /* 0x0000000902027c36 */ /* 0x008fca0008000000 */
[----:B------:R-:W-:Y:S01]  /*2c1e0*/  ULDC UR9, c[0x0][0x248] ;  /* 0x0000920000097ab9 */ /* 0x000fe20000000800 */
[----:B------:R3:W-:Y:S02]  /*2c1f0*/  STL [R1+0x128c], R2 ;  /* 0x00128c0201007387 */ /* 0x0007e40000100800 */
[----:B---3--:R-:W-:Y:S01]  /*2c200*/  VIADD R2, R2, UR7 ;  /* 0x0000000702027c36 */ /* 0x008fe20008000000 */
[----:B------:R-:W-:-:S04]  /*2c210*/  ULDC UR7, c[0x0][0x248] ;  /* 0x0000920000077ab9 */ /* 0x000fc80000000800 */
[----:B------:R3:W-:Y:S02]  /*2c220*/  STL [R1+0xf50], R2 ;  /* 0x000f500201007387 */ /* 0x0007e40000100800 */
[----:B---3--:R-:W-:Y:S01]  /*2c230*/  VIADD R2, R2, UR11 ;  /* 0x0000000b02027c36 */ /* 0x008fe20008000000 */
[----:B------:R-:W-:Y:S01]  /*2c240*/  ULDC UR11, c[0x0][0x248] ;  /* 0x00009200000b7ab9 */ /* 0x000fe20000000800 */
[----:B----4-:R-:W-:Y:S04]  /*2c250*/  STL.64 [R1+0x840], R24 ;  /* 0x0008401801007387 */ /* 0x010fe80000100a00 */
        /* <DEDUP_REMOVED lines=1212> */
[----:B------:R3:W-:Y:S04]  /*30e20*/  STL [R1+0x1254], R2 ;  /* 0x0012540201007387 */ /* 0x0007e80000100800 */
[----:B----4-:R-:W-:Y:S04]  /*30e30*/  STL.64 [R1+0x940], R24 ;  /* 0x0009401801007387 */ /* 0x010fe80000100a00 */
[----:B------:R-:W-:Y:S01]  /*30e40*/  STL.64 [R1+0x948], R26 ;  /* 0x0009481a01007387 */ /* 0x000fe20000100a00 */
[----:B---3--:R-:W-:Y:S01]  /*30e50*/  VIADD R2, R2, UR11 ;  /* 0x0000000b02027c36 */ /* 0x008fe20008000000 */
[----:B------:R-:W-:-:S04]  /*30e60*/  ULDC UR11, c[0x0][0x248] ;  /* 0x00009200000b7ab9 */ /* 0x000fc80000000800 */
[----:B------:R3:W-:Y:S02]  /*30e70*/  STL [R1+0x1250], R2 ;  /* 0x0012500201007387 */ /* 0x0007e40000100800 */
[----:B---3--:R-:W-:Y:S01]  /*30e80*/  VIADD R2, R2, UR7 ;  /* 0x0000000702027c36 */ /* 0x008fe20008000000 */
[----:B------:R-:W-:Y:S01]  /*30e90*/  ULDC UR7, c[0x0][0x248] ;  /* 0x0000920000077ab9 */ /* 0x000fe20000000800 */
[----:B--2---:R2:W-:Y:S01]  /*30ea0*/  STSM.16.M88.4 [R0], R152 ;  /* 0x0000009800007844 */ /* 0x0045e20000000200 */
[----:B------:R-:W-:Y:S06]  /*30eb0*/  BAR.SYNC.DEFER_BLOCKING 0x0 ;  /* 0x0000000000007b1d */ /* 0x000fec0000010000 */
[----:B--2---:R-:W2:Y:S04]  /*30ec0*/  LDL.LU R152, [R1+0x544] ;  /* 0x0005440001987983 */ /* 0x004ea80000300800 */
[----:B------:R-:W3:Y:S04]  /*30ed0*/  LDS.128 R24, [R21] ;  /* 0x0000000015187984 */ /* 0x000ee80000000c00 */
[----:B------:R4:W-:Y:S04]  /*30ee0*/  STL [R1+0x1258], R2 ;  /* 0x0012580201007387 */ /* 0x0009e80000100800 */
[----:B------:R-:W2:Y:S04]  /*30ef0*/  LDL.LU R153, [R1+0x54c] ;  /* 0x00054c0001997983 */ /* 0x000ea80000300800 */
[----:B------:R-:W2:Y:S01]  /*30f00*/  LDL.LU R154, [R1+0x144] ;  /* 0x00014400019a7983 */ /* 0x000ea20000300800 */
[----:B----4-:R-:W-:Y:S01]  /*30f10*/  VIADD R2, R2, UR9 ;  /* 0x0000000902027c36 */ /* 0x010fe20008000000 */
[----:B------:R-:W-:-:S02]  /*30f20*/  ULDC UR9, c[0x0][0x248] ;  /* 0x0000920000097ab9 */ /* 0x000fc40000000800 */
[----:B------:R-:W2:Y:S04]  /*30f30*/  LDL.LU R155, [R1+0x14c] ;  /* 0x00014c00019b7983 */ /* 0x000ea80000300800 */
[----:B------:R4:W-:Y:S01]  /*30f40*/  STL [R1+0x125c], R2 ;  /* 0x00125c0201007387 */ /* 0x0009e20000100800 */
[----:B------:R-:W-:Y:S02]  /*30f50*/  @P4 LOP3.LUT R20, R20, 0x100000, RZ, 0xfc, !PT ;  /* 0x0010000014144812 */ /* 0x000fe400078efcff */
[----:B------:R-:W-:Y:S01]  /*30f60*/  ISETP.LT.AND P3, PT, R7, UR10, !P3 ;  /* 0x0000000a07007c0c */ /* 0x000fe2000df61270 */
[----:B------:R-:W-:Y:S01]  /*30f70*/  VIADD R83, R6, 0xf8 ;  /* 0x000000f806537836 */ /* 0x000fe20000000000 */
[----:B------:R-:W-:Y:S01]  /*30f80*/  LOP3.LUT R16, R16, 0x7fffffff, RZ, 0xc0, !PT ;  /* 0x7fffffff10107812 */ /* 0x000fe200078ec0ff */
[----:B------:R-:W-:-:S02]  /*30f90*/  VIADD R82, R6, 0xf7 ;  /* 0x000000f706527836 */ /* 0x000fc40000000000 */
[C---:B------:R-:W-:Y:S02]  /*30fa0*/  VIADD R251, R6.reuse, 0xbc ;  /* 0x000000bc06fb7836 */ /* 0x040fe40000000000 */
[C---:B------:R-:W-:Y:S02]  /*30fb0*/  VIADD R250, R6.reuse, 0xbb ;  /* 0x000000bb06fa7836 */ /* 0x040fe40000000000 */
[----:B------:R-:W-:Y:S01]  /*30fc0*/  VIADD R249, R6, 0xba ;  /* 0x000000ba06f97836 */ /* 0x000fe20000000000 */
[----:B------:R-:W-:Y:S01]  /*30fd0*/  LOP3.LUT R15, R15, 0x7fffffff, RZ, 0xc0, !PT ;  /* 0x7fffffff0f0f7812 */ /* 0x000fe200078ec0ff */
[----:B----4-:R-:W-:Y:S01]  /*30fe0*/  VIADD R2, R2, UR7 ;  /* 0x0000000702027c36 */ /* 0x010fe20008000000 */
[----:B------:R-:W-:Y:S01]  /*30ff0*/  ULDC UR7, c[0x0][0x244] ;  /* 0x0000910000077ab9 */ /* 0x000fe20000000800 */
[C---:B------:R-:W-:Y:S02]  /*31000*/  VIADD R81, R6.reuse, 0xf6 ;  /* 0x000000f606517836 */ /* 0x040fe40000000000 */
[C---:B------:R-:W-:Y:S01]  /*31010*/  VIADD R248, R6.reuse, 0xb9 ;  /* 0x000000b906f87836 */ /* 0x040fe20000000000 */
[----:B------:R4:W-:Y:S04]  /*31020*/  STL [R1+0x1264], R2 ;  /* 0x0012640201007387 */ /* 0x0009e80000100800 */
[----:B---3--:R-:W-:Y:S01]  /*31030*/  STL.64 [R1+0x540], R24 ;  /* 0x0005401801007387 */ /* 0x008fe20000100a00 */
[----:B------:R-:W-:-:S02]  /*31040*/  VIADD R80, R6, 0xf5 ;  /* 0x000000f506507836 */ /* 0x000fc40000000000 */
[C---:B------:R-:W-:Y:S02]  /*31050*/  VIADD R79, R6.reuse, 0xf4 ;  /* 0x000000f4064f7836 */ /* 0x040fe40000000000 */
[C---:B------:R-:W-:Y:S02]  /*31060*/  VIADD R247, R6.reuse, 0xb8 ;  /* 0x000000b806f77836 */ /* 0x040fe40000000000 */
[C---:B------:R-:W-:Y:S02]  /*31070*/  VIADD R246, R6.reuse, 0xb7 ;  /* 0x000000b706f67836 */ /* 0x040fe40000000000 */
[C---:B------:R-:W-:Y:S02]  /*31080*/  VIADD R245, R6.reuse, 0xb6 ;  /* 0x000000b606f57836 */ /* 0x040fe40000000000 */
[C---:B------:R-:W-:Y:S02]  /*31090*/  VIADD R244, R6.reuse, 0xb5 ;  /* 0x000000b506f47836 */ /* 0x040fe40000000000 */
        /* <DEDUP_REMOVED lines=10> */
[----:B------:R-:W-:Y:S01]  /*31140*/  VIADD R233, R6, 0xaa ;  /* 0x000000aa06e97836 */ /* 0x000fe20000000000 */
[----:B------:R-:W-:Y:S01]  /*31150*/  LOP3.LUT R14, R14, 0x7fffffff, RZ, 0xc0, !PT ;  /* 0x7fffffff0e0e7812 */ /* 0x000fe200078ec0ff */
[----:B----4-:R-:W-:Y:S01]  /*31160*/  VIADD R2, R2, UR11 ;  /* 0x0000000b02027c36 */ /* 0x010fe20008000000 */
[----:B------:R-:W-:Y:S01]  /*31170*/  STL.64 [R1+0x548], R26 ;  /* 0x0005481a01007387 */ /* 0x000fe20000100a00 */
[----:B------:R-:W-:Y:S01]  /*31180*/  IMAD R3, R7, UR7, RZ ;  /* 0x0000000707037c24 */ /* 0x000fe2000f8e02ff */
[----:B------:R-:W-:Y:S01]  /*31190*/  ULDC UR7, c[0x0][0x248] ;  /* 0x0000920000077ab9 */ /* 0x000fe20000000800 */
[----:B------:R-:W-:Y:S01]  /*311a0*/  ISETP.LT.AND P4, PT, R8, UR8, !P2 ;  /* 0x0000000808007c0c */ /* 0x000fe2000d781270 */
[----:B------:R3:W-:Y:S01]  /*311b0*/  STL [R1+0x1260], R2 ;  /* 0x0012600201007387 */ /* 0x0007e20000100800 */
[----:B------:R-:W-:Y:S01]  /*311c0*/  ULDC UR8, c[0x0][0x248] ;  /* 0x0000920000087ab9 */ /* 0x000fe20000000800 */
[----:B------:R-:W-:Y:S01]  /*311d0*/  LOP3.LUT R20, R20, 0xfff7ffff, RZ, 0xc0, !PT ;  /* 0xfff7ffff14147812 */ /* 0x000fe200078ec0ff */
[C---:B------:R-:W-:Y:S01]  /*311e0*/  VIADD R78, R6.reuse, 0xf3 ;  /* 0x000000f3064e7836 */ /* 0x040fe20000000000 */
[----:B------:R-:W-:Y:S01]  /*311f0*/  ULDC.64 UR10, c[0x0][0x220] ;  /* 0x00008800000a7ab9 */ /* 0x000fe20000000a00 */
        /* <DEDUP_REMOVED lines=18> */
[----:B---3--:R-:W-:Y:S01]  /*31320*/  VIADD R2, R2, UR9 ;  /* 0x0000000902027c36 */ /* 0x008fe20008000000 */
[----:B------:R-:W-:Y:S01]  /*31330*/  ULDC UR9, c[0x0][0x248] ;  /* 0x0000920000097ab9 */ /* 0x000fe20000000800 */
        /* <DEDUP_REMOVED lines=18> */
[----:B------:R-:W-:Y:S01]  /*31460*/  VIADD R4, R2, UR9 ;  /* 0x0000000902047c36 */ /* 0x000fe20008000000 */
[----:B------:R-:W-:Y:S01]  /*31470*/  STL [R1+0x1268], R2 ;  /* 0x0012680201007387 */ /* 0x000fe20000100800 */
[----:B------:R-:W-:Y:S01]  /*31480*/  @P3 LOP3.LUT R20, R20, 0x80000, RZ, 0xfc, !PT ;  /* 0x0008000014143812 */ /* 0x000fe200078efcff */
[C---:B------:R-:W-:Y:S01]  /*31490*/  VIADD R75, R6.reuse, 0xf0 ;  /* 0x000000f0064b7836 */ /* 0x040fe20000000000 */
[----:B------:R-:W-:Y:S01]  /*314a0*/  ISETP.LT.AND P2, PT, R7, UR30, !P2 ;  /* 0x0000001e07007c0c */ /* 0x000fe2000d741270 */
[----:B------:R3:W-:Y:S01]  /*314b0*/  STL [R1+0x126c], R4 ;  /* 0x00126c0401007387 */ /* 0x0007e20000100800 */
[C---:B------:R-:W-:Y:S01]  /*314c0*/  VIADD R74, R6.reuse, 0xef ;  /* 0x000000ef064a7836 */ /* 0x040fe20000000000 */
        /* <DEDUP_REMOVED lines=41> */
[----:B------:R-:W-:-:S03]  /*31760*/  ULDC UR7, c[0x0][0x248] ;  /* 0x0000920000077ab9 */ /* 0x000fc60000000800 */
[----:B------:R3:W-:Y:S01]  /*31770*/  STL [R1+0x1274], R22 ;  /* 0x0012741601007387 */ /* 0x0007e20000100800 */
[C---:B------:R-:W-:Y:S02]  /*31780*/  VIADD R71, R6.reuse, 0xec ;  /* 0x000000ec06477836 */ /* 0x040fe40000000000 */
[----:B------:R-:W-:Y:S01]  /*31790*/  VIADD R70, R6, 0xeb ;  /* 0x000000eb06467836 */ /* 0x000fe20000000000 */
        /* <DEDUP_REMOVED lines=257> */
[----:B------:R-:W-:-:S03]  /*327b0*/  ULDC UR7, c[0x0][0x248] ;  /* 0x0000920000077ab9 */ /* 0x000fc60000000800 */
[----:B------:R-:W-:Y:S01]  /*327c0*/  VIADD R24, R22, UR7 ;  /* 0x0000000716187c36 */ /* 0x000fe20008000000 */
[----:B------:R-:W-:Y:S01]  /*327d0*/  STL [R1+0x13d0], R22 ;  /* 0x0013d01601007387 */ /* 0x000fe20000100800 */
[----:B------:R-:W-:-:S03]  /*327e0*/  ULDC UR7, c[0x0][0x248] ;  /* 0x0000920000077ab9 */ /* 0x000fc60000000800 */
        /* <DEDUP_REMOVED lines=68> */
[----:B------:R-:W-:Y:S01]  /*32c30*/  LOP3.LUT R20, R20, 0xfffbffff, RZ, 0xc0, !PT ;  /* 0xfffbffff14147812 */ /* 0x000fe200078ec0ff */
[C---:B------:R-:W-:Y:S02]  /*32c40*/  VIADD R69, R6.reuse, 0xea ;  /* 0x000000ea06457836 */ /* 0x040fe40000000000 */
[C---:B------:R-:W-:Y:S01]  /*32c50*/  VIADD R68, R6.reuse, 0xe9 ;  /* 0x000000e906447836 */ /* 0x040fe20000000000 */
[----:B------:R3:W-:Y:S01]  /*32c60*/  STL [R1+0x1430], R24 ;  /* 0x0014301801007387 */ /* 0x0007e20000100800 */
[C---:B------:R-:W-:Y:S02]  /*32c70*/  VIADD R67, R6.reuse, 0xe8 ;  /* 0x000000e806437836 */ /* 0x040fe40000000000 */
[----:B------:R-:W-:-:S02]  /*32c80*/  VIADD R66, R6, 0xe7 ;  /* 0x000000e706427836 */ /* 0x000fc40000000000 */
[----:B------:R-:W-:Y:S01]  /*32c90*/  VIADD R65, R6, 0xe6 ;  /* 0x000000e606417836 */ /* 0x000fe20000000000 */
[----:B------:R-:W-:Y:S01]  /*32ca0*/  LEA R2, P3, R3, UR10, 0x2 ;  /* 0x0000000a03027c11 */ /* 0x000fe2000f8610ff */
[----:B-1----:R-:W-:Y:S01]  /*32cb0*/  IMAD R5, R5, 0x100, R3 ;  /* 0x0000010005057824 */ /* 0x002fe200078e0203 */
[----:B------:R-:W-:Y:S01]  /*32cc0*/  ULDC UR7, c[0x0][0x228] ;  /* 0x00008a0000077ab9 */ /* 0x000fe20000000800 */
[----:B---3--:R-:W-:Y:S01]  /*32cd0*/  VIADD R24, R24, UR8 ;  /* 0x0000000818187c36 */ /* 0x008fe20008000000 */
[----:B------:R-:W-:Y:S01]  /*32ce0*/  @P4 LOP3.LUT R20, R20, 0x40000, RZ, 0xfc, !PT ;  /* 0x0004000014144812 */ /* 0x000fe200078efcff */
[C---:B------:R-:W-:Y:S01]  /*32cf0*/  VIADD R64, R6.reuse, 0xe5 ;  /* 0x000000e506407836 */ /* 0x040fe20000000000 */
[----:B------:R-:W-:Y:S01]  /*32d00*/  LEA.HI.X.SX32 R3, R3, UR11, 0x2, P3 ;  /* 0x0000000b03037c11 */ /* 0x000fe200098f16ff */
[----:B------:R-:W-:Y:S01]  /*32d10*/  ULDC.64 UR10, c[0x0][0x220] ;  /* 0x00008800000a7ab9 */ /* 0x000fe20000000a00 */
[----:B------:R1:W-:Y:S01]  /*32d20*/  STL [R1+0x1434], R24 ;  /* 0x0014341801007387 */ /* 0x0003e20000100800 */
[----:B------:R-:W-:Y:S01]  /*32d30*/  VIADD R63, R6, 0xe4 ;  /* 0x000000e4063f7836 */ /* 0x000fe20000000000 */
[----:B------:R-:W-:Y:S01]  /*32d40*/  ULDC UR8, c[0x0][0x228] ;  /* 0x00008a0000087ab9 */ /* 0x000fe20000000800 */
[----:B-1----:R-:W-:Y:S01]  /*32d50*/  VIADD R24, R24, UR26 ;  /* 0x0000001a18187c36 */ /* 0x002fe20008000000 */
[----:B------:R-:W-:-:S04]  /*32d60*/  ULDC UR26, c[0x0][0x248] ;  /* 0x00009200001a7ab9 */ /* 0x000fc80000000800 */
[----:B------:R1:W-:Y:S02]  /*32d70*/  STL [R1+0x143c], R24 ;  /* 0x00143c1801007387 */ /* 0x0003e40000100800 */
        /* <DEDUP_REMOVED lines=11> */
[----:B------:R1:W-:Y:S01]  /*32e30*/  STL [R1+0x144c], R24 ;  /* 0x00144c1801007387 */ /* 0x0003e20000100800 */
[----:B------:R-:W-:Y:S01]  /*32e40*/  LOP3.LUT R20, R20, 0xfffdffff, RZ, 0xc0, !PT ;  /* 0xfffdffff14147812 */ /* 0x000fe200078ec0ff */
[----:B-1----:R-:W-:Y:S01]  /*32e50*/  VIADD R24, R24, UR26 ;  /* 0x0000001a18187c36 */ /* 0x002fe20008000000 */
[----:B------:R-:W-:-:S04]  /*32e60*/  ULDC UR26, c[0x0][0x248] ;  /* 0x00009200001a7ab9 */ /* 0x000fc80000000800 */
[----:B------:R1:W-:Y:S01]  /*32e70*/  STL [R1+0x1450], R24 ;  /* 0x0014501801007387 */ /* 0x0003e20000100800 */
[----:B------:R-:W-:Y:S02]  /*32e80*/  @P2 LOP3.LUT R20, R20, 0x20000, RZ, 0xfc, !PT ;  /* 0x0002000014142812 */ /* 0x000fe400078efcff */
[----:B------:R-:W-:Y:S01]  /*32e90*/  ISETP.LT.AND P2, PT, R8, UR36, !P1 ;  /* 0x0000002408007c0c */ /* 0x000fe2000cf41270 */
[----:B-1----:R-:W-:Y:S01]  /*32ea0*/  VIADD R24, R24, UR26 ;  /* 0x0000001a18187c36 */ /* 0x002fe20008000000 */
[----:B------:R-:W-:Y:S01]  /*32eb0*/  LOP3.LUT R20, R20, 0xfffeffff, RZ, 0xc0, !PT ;  /* 0xfffeffff14147812 */ /* 0x000fe200078ec0ff */
[----:B------:R-:W-:-:S03]  /*32ec0*/  ULDC UR26, c[0x0][0x248] ;  /* 0x00009200001a7ab9 */ /* 0x000fc60000000800 */
[----:B------:R1:W-:Y:S02]  /*32ed0*/  STL [R1+0x1454], R24 ;  /* 0x0014541801007387 */ /* 0x0003e40000100800 */
[----:B-1----:R-:W-:-:S05]  /*32ee0*/  VIADD R24, R24, UR27 ;  /* 0x0000001b18187c36 */ /* 0x002fca0008000000 */
[----:B------:R1:W-:Y:S01]  /*32ef0*/  STL [R1+0x1458], R24 ;  /* 0x0014581801007387 */ /* 0x0003e20000100800 */
[----:B------:R-:W-:Y:S01]  /*32f00*/  @P2 LOP3.LUT R20, R20, 0x10000, RZ, 0xfc, !PT ;  /* 0x0001000014142812 */ /* 0x000fe200078efcff */
[----:B-1----:R-:W-:Y:S01]  /*32f10*/  VIADD R24, R24, UR28 ;  /* 0x0000001c18187c36 */ /* 0x002fe20008000000 */
[----:B------:R-:W-:Y:S02]  /*32f20*/  ULDC.64 UR28, c[0x0][0x228] ;  /* 0x00008a00001c7ab9 */ /* 0x000fe40000000a00 */
[----:B------:R-:W-:Y:S02]  /*32f30*/  ISETP.LT.AND P1, PT, R7, UR28, !P1 ;  /* 0x0000001c07007c0c */ /* 0x000fe4000cf21270 */
[----:B------:R-:W-:Y:S01]  /*32f40*/  LOP3.LUT R20, R20, 0xffff7fff, RZ, 0xc0, !PT ;  /* 0xffff7fff14147812 */ /* 0x000fe200078ec0ff */
[----:B------:R1:W-:Y:S02]  /*32f50*/  STL [R1+0x145c], R24 ;  /* 0x00145c1801007387 */ /* 0x0003e40000100800 */
[----:B-1----:R-:W-:Y:S01]  /*32f60*/  VIADD R24, R24, UR26 ;  /* 0x0000001a18187c36 */ /* 0x002fe20008000000 */
[----:B------:R-:W-:-:S07]  /*32f70*/  ULDC.64 UR26, c[0x0][0x228] ;  /* 0x00008a00001a7ab9 */ /* 0x000fce0000000a00 */
[----:B------:R-:W-:Y:S02]  /*32f80*/  @P1 LOP3.LUT R20, R20, 0x8000, RZ, 0xfc, !PT ;  /* 0x0000800014141812 */ /* 0x000fe400078efcff */
[----:B------:R-:W-:Y:S01]  /*32f90*/  ISETP.LT.AND P1, PT, R8, UR26, !P0 ;  /* 0x0000001a08007c0c */ /* 0x000fe2000c721270 */
[----:B------:R1:W-:Y:S01]  /*32fa0*/  STL [R1+0x1460], R24 ;  /* 0x0014601801007387 */ /* 0x0003e20000100800 */
[----:B------:R-:W-:Y:S01]  /*32fb0*/  ISETP.LT.AND P0, PT, R7, UR34, !P0 ;  /* 0x0000002207007c0c */ /* 0x000fe2000c701270 */
[----:B------:R-:W-:Y:S01]  /*32fc0*/  ULDC UR26, c[0x0][0x248] ;  /* 0x00009200001a7ab9 */ /* 0x000fe20000000800 */
[----:B------:R-:W-:-:S09]  /*32fd0*/  LOP3.LUT R20, R20, 0xffffbfff, RZ, 0xc0, !PT ;  /* 0xffffbfff14147812 */ /* 0x000fd200078ec0ff */
[----:B------:R-:W-:-:S04]  /*32fe0*/  @P1 LOP3.LUT R20, R20, 0x4000, RZ, 0xfc, !PT ;  /* 0x0000400014141812 */ /* 0x000fc800078efcff */
[----:B------:R-:W-:-:S04]  /*32ff0*/  LOP3.LUT R20, R20, 0xffffdfff, RZ, 0xc0, !PT ;  /* 0xffffdfff14147812 */ /* 0x000fc800078ec0ff */
[----:B------:R-:W-:Y:S02]  /*33000*/  @P0 LOP3.LUT R20, R20, 0x2000, RZ, 0xfc, !PT ;  /* 0x0000200014140812 */ /* 0x000fe400078efcff */
[----:B------:R-:W-:Y:S01]  /*33010*/  ISETP.GE.AND P0, PT, R91, UR31, PT ;  /* 0x0000001f5b007c0c */ /* 0x000fe2000bf06270 */
[----:B-1----:R-:W-:Y:S01]  /*33020*/  VIADD R24, R24, UR33 ;  /* 0x0000002118187c36 */ /* 0x002fe20008000000 */
[----:B------:R-:W-:Y:S01]  /*33030*/  LOP3.LUT R20, R20, 0xffffefff, RZ, 0xc0, !PT ;  /* 0xffffefff14147812 */ /* 0x000fe200078ec0ff */
[----:B------:R-:W-:Y:S01]  /*33040*/  ULDC.64 UR30, c[0x0][0x228] ;  /* 0x00008a00001e7ab9 */ /* 0x000fe20000000a00 */
[----:B------:R-:W-:Y:S02]  /*33050*/  ISETP.LT.AND P1, PT, R8, UR40, !P0 ;  /* 0x0000002808007c0c */ /* 0x000fe4000c721270 */
[----:B------:R-:W-:Y:S01]  /*33060*/  ISETP.LT.AND P0, PT, R7, UR38, !P0 ;  /* 0x0000002607007c0c */ /* 0x000fe2000c701270 */
[----:B------:R1:W-:Y:S10]  /*33070*/  STL [R1+0x1464], R24 ;  /* 0x0014641801007387 */ /* 0x0003f40000100800 */
[----:B------:R-:W-:-:S04]  /*33080*/  @P1 LOP3.LUT R20, R20, 0x1000, RZ, 0xfc, !PT ;  /* 0x0000100014141812 */ /* 0x000fc800078efcff */
[----:B------:R-:W-:Y:S01]  /*33090*/  LOP3.LUT R20, R20, 0xfffff7ff, RZ, 0xc0, !PT ;  /* 0xfffff7ff14147812 */ /* 0x000fe200078ec0ff */
[----:B-1----:R-:W-:Y:S01]  /*330a0*/  VIADD R24, R24, UR32 ;  /* 0x0000002018187c36 */ /* 0x002fe20008000000 */
[----:B------:R-:W-:Y:S02]  /*330b0*/  ULDC.64 UR32, c[0x0][0x228] ;  /* 0x00008a0000207ab9 */ /* 0x000fe40000000a00 */
[----:B------:R-:W-:Y:S02]  /*330c0*/  @P0 LOP3.LUT R20, R20, 0x800, RZ, 0xfc, !PT ;  /* 0x0000080014140812 */ /* 0x000fe400078efcff */
[----:B------:R-:W-:Y:S01]  /*330d0*/  ISETP.GE.AND P0, PT, R90, UR37, PT ;  /* 0x000000255a007c0c */ /* 0x000fe2000bf06270 */
[----:B------:R-:W-:-:S03]  /*330e0*/  ULDC.64 UR36, c[0x0][0x228] ;  /* 0x00008a0000247ab9 */ /* 0x000fc60000000a00 */
[----:B------:R-:W-:Y:S02]  /*330f0*/  ISETP.LT.AND P1, PT, R8, UR32, !P0 ;  /* 0x0000002008007c0c */ /* 0x000fe4000c721270 */
[----:B------:R-:W-:Y:S02]  /*33100*/  ISETP.LT.AND P0, PT, R7, UR30, !P0 ;  /* 0x0000001e07007c0c */ /* 0x000fe4000c701270 */
[----:B------:R-:W-:-:S09]  /*33110*/  LOP3.LUT R20, R20, 0xfffffbff, RZ, 0xc0, !PT ;  /* 0xfffffbff14147812 */ /* 0x000fd200078ec0ff */
[----:B------:R-:W-:-:S04]  /*33120*/  @P1 LOP3.LUT R20, R20, 0x400, RZ, 0xfc, !PT ;  /* 0x0000040014141812 */ /* 0x000fc800078efcff */
[----:B------:R-:W-:-:S04]  /*33130*/  LOP3.LUT R20, R20, 0xfffffdff, RZ, 0xc0, !PT ;  /* 0xfffffdff14147812 */ /* 0x000fc800078ec0ff */
[----:B------:R-:W-:Y:S02]  /*33140*/  @P0 LOP3.LUT R20, R20, 0x200, RZ, 0xfc, !PT ;  /* 0x0000020014140812 */ /* 0x000fe400078efcff */
[----:B------:R-:W-:Y:S01]  /*33150*/  ISETP.GE.AND P0, PT, R89, UR29, PT ;  /* 0x0000001d59007c0c */ /* 0x000fe2000bf06270 */
[----:B------:R-:W-:-:S03]  /*33160*/  ULDC.64 UR28, c[0x0][0x228] ;  /* 0x00008a00001c7ab9 */ /* 0x000fc60000000a00 */
[----:B------:R-:W-:Y:S01]  /*33170*/  ISETP.LT.AND P1, PT, R8, UR57, !P0 ;  /* 0x0000003908007c0c */ /* 0x000fe2000c721270 */
[----:B------:R1:W-:Y:S01]  /*33180*/  STL [R1+0x1468], R24 ;  /* 0x0014681801007387 */ /* 0x0003e20000100800 */
[----:B------:R-:W-:Y:S01]  /*33190*/  ISETP.LT.AND P0, PT, R7, UR36, !P0 ;  /* 0x0000002407007c0c */ /* 0x000fe2000c701270 */
[----:B------:R-:W-:Y:S01]  /*331a0*/  VIADD R62, R6, 0xe3 ;  /* 0x000000e3063e7836 */ /* 0x000fe20000000000 */
[----:B------:R-:W-:Y:S01]  /*331b0*/  LOP3.LUT R20, R20, 0xfffffeff, RZ, 0xc0, !PT ;  /* 0xfffffeff14147812 */ /* 0x000fe200078ec0ff */
[----:B------:R-:W3:Y:S01]  /*331c0*/  LDL.LU R91, [R1+0x1858] ;  /* 0x00185800015b7983 */ /* 0x000ee20000300800 */
[----:B------:R-:W-:Y:S01]  /*331d0*/  LEA R4, P3, R5, UR10, 0x2 ;  /* 0x0000000a05047c11 */ /* 0x000fe2000f8610ff */
[C---:B------:R-:W-:Y:S01]  /*331e0*/  VIADD R61, R6.reuse, 0xe2 ;  /* 0x000000e2063d7836 */ /* 0x040fe20000000000 */
[----:B------:R-:W-:Y:S01]  /*331f0*/  ULDC UR10, c[0x0][0x228] ;  /* 0x00008a00000a7ab9 */ /* 0x000fe20000000800 */
[----:B------:R-:W-:Y:S01]  /*33200*/  VIADD R60, R6, 0xe1 ;  /* 0x000000e1063c7836 */ /* 0x000fe20000000000 */
[----:B------:R-:W-:-:S03]  /*33210*/  ULDC UR57, c[0x0][0x228] ;  /* 0x00008a0000397ab9 */ /* 0x000fc60000000800 */
[----:B------:R-:W-:-:S04]  /*33220*/  @P1 LOP3.LUT R20, R20, 0x100, RZ, 0xfc, !PT ;  /* 0x0000010014141812 */ /* 0x000fc800078efcff */
[----:B------:R-:W-:-:S04]  /*33230*/  LOP3.LUT R20, R20, 0xffffff7f, RZ, 0xc0, !PT ;  /* 0xffffff7f14147812 */ /* 0x000fc800078ec0ff */
[----:B------:R-:W-:Y:S02]  /*33240*/  @P0 LOP3.LUT R20, R20, 0x80, RZ, 0xfc, !PT ;  /* 0x0000008014140812 */ /* 0x000fe400078efcff */
[----:B------:R-:W-:-:S04]  /*33250*/  ISETP.GE.AND P0, PT, R88, UR27, PT ;  /* 0x0000001b58007c0c */ /* 0x000fc8000bf06270 */
[----:B------:R-:W-:Y:S01]  /*33260*/  ISETP.LT.AND P1, PT, R8, UR55, !P0 ;  /* 0x0000003708007c0c */ /* 0x000fe2000c721270 */
[----:B-1----:R-:W-:Y:S01]  /*33270*/  VIADD R24, R24, UR61 ;  /* 0x0000003d18187c36 */ /* 0x002fe20008000000 */
[----:B------:R-:W-:Y:S01]  /*33280*/  ISETP.LT.AND P0, PT, R7, UR28, !P0 ;  /* 0x0000001c07007c0c */ /* 0x000fe2000c701270 */
[----:B------:R-:W-:Y:S01]  /*33290*/  VIADD R59, R6, 0xe0 ;  /* 0x000000e0063b7836 */ /* 0x000fe20000000000 */
[----:B------:R-:W-:Y:S01]  /*332a0*/  LOP3.LUT R20, R20, 0xffffffbf, RZ, 0xc0, !PT ;  /* 0xffffffbf14147812 */ /* 0x000fe200078ec0ff */
[C---:B------:R-:W-:Y:S01]  /*332b0*/  VIADD R58, R6.reuse, 0xdf ;  /* 0x000000df063a7836 */ /* 0x040fe20000000000 */
[----:B------:R1:W-:Y:S01]  /*332c0*/  STL [R1+0x146c], R24 ;  /* 0x00146c1801007387 */ /* 0x0003e20000100800 */
[----:B------:R-:W-:Y:S01]  /*332d0*/  LEA.HI.X.SX32 R5, R5, UR11, 0x2, P3 ;  /* 0x0000000b05057c11 */ /* 0x000fe200098f16ff */
[----:B------:R-:W-:Y:S01]  /*332e0*/  ULDC UR11, c[0x0][0x228] ;  /* 0x00008a00000b7ab9 */ /* 0x000fe20000000800 */
[C---:B------:R-:W-:Y:S01]  /*332f0*/  VIADD R57, R6.reuse, 0xde ;  /* 0x000000de06397836 */ /* 0x040fe20000000000 */
[----:B------:R-:W4:Y:S01]  /*33300*/  LDL.LU R90, [R1+0x1854] ;  /* 0x00185400015a7983 */ /* 0x000f220000300800 */
[----:B------:R-:W-:Y:S01]  /*33310*/  VIADD R56, R6, 0xdd ;  /* 0x000000dd06387836 */ /* 0x000fe20000000000 */
[----:B------:R-:W-:Y:S01]  /*33320*/  ULDC UR61, c[0x0][0x228] ;  /* 0x00008a00003d7ab9 */ /* 0x000fe20000000800 */
[----:B------:R-:W-:Y:S01]  /*33330*/  @P1 LOP3.LUT R20, R20, 0x40, RZ, 0xfc, !PT ;  /* 0x0000004014141812 */ /* 0x000fe200078efcff */
[----:B------:R-:W-:Y:S01]  /*33340*/  VIADD R55, R6, 0xdc ;  /* 0x000000dc06377836 */ /* 0x000fe20000000000 */
[----:B------:R-:W-:-:S02]  /*33350*/  ULDC UR55, c[0x0][0x228] ;  /* 0x00008a0000377ab9 */ /* 0x000fc40000000800 */
[----:B------:R-:W-:Y:S01]  /*33360*/  LOP3.LUT R20, R20, 0xffffffdf, RZ, 0xc0, !PT ;  /* 0xffffffdf14147812 */ /* 0x000fe200078ec0ff */
[----:B-1----:R-:W-:Y:S01]  /*33370*/  VIADD R24, R24, UR26 ;  /* 0x0000001a18187c36 */ /* 0x002fe20008000000 */
[----:B------:R-:W-:Y:S02]  /*33380*/  ULDC UR26, c[0x0][0x248] ;  /* 0x00009200001a7ab9 */ /* 0x000fe40000000800 */
[----:B------:R-:W-:Y:S02]  /*33390*/  @P0 LOP3.LUT R20, R20, 0x20, RZ, 0xfc, !PT ;  /* 0x0000002014140812 */ /* 0x000fe400078efcff */
[----:B------:R-:W-:Y:S01]  /*333a0*/  ISETP.GE.AND P0, PT, R87, UR35, PT ;  /* 0x0000002357007c0c */ /* 0x000fe2000bf06270 */
[----:B------:R1:W-:Y:S01]  /*333b0*/  STL [R1+0x1470], R24 ;  /* 0x0014701801007387 */ /* 0x0003e20000100800 */
[----:B------:R-:W-:Y:S01]  /*333c0*/  LOP3.LUT R20, R20, 0xffffffef, RZ, 0xc0, !PT ;  /* 0xffffffef14147812 */ /* 0x000fe200078ec0ff */
[----:B------:R-:W-:Y:S01]  /*333d0*/  ULDC.64 UR34, c[0x0][0x228] ;  /* 0x00008a0000227ab9 */ /* 0x000fe20000000a00 */
[----:B------:R-:W-:Y:S01]  /*333e0*/  ISETP.LT.AND P1, PT, R8, UR53, !P0 ;  /* 0x0000003508007c0c */ /* 0x000fe2000c721270 */
[----:B------:R-:W3:Y:S01]  /*333f0*/  LDL.LU R89, [R1+0x1850] ;  /* 0x0018500001597983 */ /* 0x000ee20000300800 */
[----:B------:R-:W-:Y:S01]  /*33400*/  VIADD R54, R6, 0xdb ;  /* 0x000000db06367836 */ /* 0x000fe20000000000 */
[----:B------:R-:W-:Y:S01]  /*33410*/  ULDC UR53, c[0x0][0x228] ;  /* 0x00008a0000357ab9 */ /* 0x000fe20000000800 */
[----:B-1----:R-:W-:Y:S01]  /*33420*/  VIADD R24, R24, UR26 ;  /* 0x0000001a18187c36 */ /* 0x002fe20008000000 */
[----:B------:R-:W-:-:S04]  /*33430*/  ULDC UR26, c[0x0][0x248] ;  /* 0x00009200001a7ab9 */ /* 0x000fc80000000800 */
[----:B------:R1:W-:Y:S04]  /*33440*/  STL [R1+0x1474], R24 ;  /* 0x0014741801007387 */ /* 0x0003e80000100800 */
[----:B------:R-:W-:Y:S01]  /*33450*/  @P1 LOP3.LUT R20, R20, 0x10, RZ, 0xfc, !PT ;  /* 0x0000001014141812 */ /* 0x000fe200078efcff */
[----:B------:R-:W4:Y:S01]  /*33460*/  LDL.LU R88, [R1+0x184c] ;  /* 0x00184c0001587983 */ /* 0x000f220000300800 */
[----:B-1----:R-:W-:Y:S01]  /*33470*/  VIADD R24, R24, UR26 ;  /* 0x0000001a18187c36 */ /* 0x002fe20008000000 */
[----:B------:R-:W-:Y:S02]  /*33480*/  ULDC.64 UR26, c[0x0][0x228] ;  /* 0x00008a00001a7ab9 */ /* 0x000fe40000000a00 */
[----:B------:R-:W-:Y:S01]  /*33490*/  ISETP.LT.AND P0, PT, R7, UR26, !P0 ;  /* 0x0000001a07007c0c */ /* 0x000fe2000c701270 */
[----:B------:R-:W-:Y:S01]  /*334a0*/  ULDC UR26, c[0x0][0x248] ;  /* 0x00009200001a7ab9 */ /* 0x000fe20000000800 */
[----:B------:R-:W-:-:S11]  /*334b0*/  LOP3.LUT R20, R20, 0xfffffff7, RZ, 0xc0, !PT ;  /* 0xfffffff714147812 */ /* 0x000fd600078ec0ff */
        /* <DEDUP_REMOVED lines=9> */
[----:B------:R-:W-:Y:S01]  /*33550*/  VIADD R52, R6, 0xd9 ;  /* 0x000000d906347836 */ /* 0x000fe20000000000 */
[----:B------:R-:W-:-:S06]  /*33560*/  ULDC UR51, c[0x0][0x228] ;  /* 0x00008a0000337ab9 */ /* 0x000fcc0000000800 */
[----:B------:R-:W-:-:S04]  /*33570*/  @P1 LOP3.LUT R20, R20, 0x4, RZ, 0xfc, !PT ;  /* 0x0000000414141812 */ /* 0x000fc800078efcff */
[----:B------:R-:W-:-:S04]  /*33580*/  LOP3.LUT R20, R20, 0xfffffffd, RZ, 0xc0, !PT ;  /* 0xfffffffd14147812 */ /* 0x000fc800078ec0ff */
[----:B------:R-:W-:Y:S02]  /*33590*/  @P0 LOP3.LUT R20, R20, 0x2, RZ, 0xfc, !PT ;  /* 0x0000000214140812 */ /* 0x000fe400078efcff */
[----:B------:R-:W-:Y:S01]  /*335a0*/  ISETP.GE.AND P0, PT, R85, UR39, PT ;  /* 0x0000002755007c0c */ /* 0x000fe2000bf06270 */
[----:B------:R-:W-:-:S03]  /*335b0*/  ULDC.64 UR38, c[0x0][0x228] ;  /* 0x00008a0000267ab9 */ /* 0x000fc60000000a00 */
[----:B------:R-:W-:Y:S01]  /*335c0*/  ISETP.LT.AND P1, PT, R8, UR49, !P0 ;  /* 0x0000003108007c0c */ /* 0x000fe2000c721270 */
[----:B-1----:R-:W-:Y:S01]  /*335d0*/  VIADD R24, R24, UR26 ;  /* 0x0000001a18187c36 */ /* 0x002fe20008000000 */
[----:B------:R-:W-:Y:S01]  /*335e0*/  ISETP.LT.AND P0, PT, R7, UR40, !P0 ;  /* 0x0000002807007c0c */ /* 0x000fe2000c701270 */
[----:B------:R-:W-:Y:S01]  /*335f0*/  ULDC UR26, c[0x0][0x248] ;  /* 0x00009200001a7ab9 */ /* 0x000fe20000000800 */
[----:B------:R-:W-:Y:S01]  /*33600*/  LOP3.LUT R20, R20, 0xfffffffe, RZ, 0xc0, !PT ;  /* 0xfffffffe14147812 */ /* 0x000fe200078ec0ff */
[----:B------:R-:W-:Y:S01]  /*33610*/  VIADD R51, R6, 0xd8 ;  /* 0x000000d806337836 */ /* 0x000fe20000000000 */
[----:B------:R-:W-:-:S09]  /*33620*/  ULDC UR49, c[0x0][0x228] ;  /* 0x00008a0000317ab9 */ /* 0x000fd20000000800 */
[----:B------:R-:W-:Y:S02]  /*33630*/  @P0 LOP3.LUT R19, R19, 0x80000000, RZ, 0xfc, !PT ;  /* 0x8000000013130812 */ /* 0x000fe400078efcff */
[----:B------:R-:W-:Y:S01]  /*33640*/  ISETP.GE.AND P0, PT, R84, UR33, PT ;  /* 0x0000002154007c0c */ /* 0x000fe2000bf06270 */
[----:B------:R-:W-:Y:S01]  /*33650*/  ULDC.64 UR32, c[0x0][0x228] ;  /* 0x00008a0000207ab9 */ /* 0x000fe20000000a00 */
[----:B------:R-:W-:Y:S02]  /*33660*/  @P1 LOP3.LUT R20, R20, 0x1, RZ, 0xfc, !PT ;  /* 0x0000000114141812 */ /* 0x000fe400078efcff */
[----:B------:R-:W-:Y:S01]  /*33670*/  ISETP.LT.AND P1, PT, R8, UR47, !P0 ;  /* 0x0000002f08007c0c */ /* 0x000fe2000c721270 */
[----:B------:R1:W-:Y:S01]  /*33680*/  STL [R1+0x147c], R24 ;  /* 0x00147c1801007387 */ /* 0x0003e20000100800 */
[----:B------:R-:W-:Y:S01]  /*33690*/  ISETP.LT.AND P0, PT, R7, UR38, !P0 ;  /* 0x0000002607007c0c */ /* 0x000fe2000c701270 */
[C---:B------:R-:W-:Y:S01]  /*336a0*/  VIADD R50, R6.reuse, 0xd7 ;  /* 0x000000d706327836 */ /* 0x040fe20000000000 */
[----:B------:R-:W-:Y:S01]  /*336b0*/  LOP3.LUT R19, R19, 0xbfffffff, RZ, 0xc0, !PT ;  /* 0xbfffffff13137812 */ /* 0x000fe200078ec0ff */
[----:B------:R-:W4:Y:S01]  /*336c0*/  LDL.LU R86, [R1+0x1844] ;  /* 0x0018440001567983 */ /* 0x000f220000300800 */
        /* <DEDUP_REMOVED lines=13> */
[----:B------:R-:W-:-:S07]  /*337a0*/  ULDC UR45, c[0x0][0x228] ;  /* 0x00008a00002d7ab9 */ /* 0x000fce0000000800 */
        /* <DEDUP_REMOVED lines=8> */
[----:B------:R-:W-:Y:S01]  /*33830*/  ULDC UR43, c[0x0][0x228] ;  /* 0x00008a00002b7ab9 */ /* 0x000fe20000000800 */
[----:B------:R-:W-:Y:S01]  /*33840*/  LOP3.LUT R19, R19, 0xfbffffff, RZ, 0xc0, !PT ;  /* 0xfbffffff13137812 */ /* 0x000fe200078ec0ff */
[----:B------:R-:W3:Y:S08]  /*33850*/  LDL.LU R85, [R1+0x1840] ;  /* 0x0018400001557983 */ /* 0x000ef00000300800 */
        /* <DEDUP_REMOVED lines=10> */
[----:B------:R-:W-:-:S08]  /*33900*/  ULDC UR19, c[0x0][0x248] ;  /* 0x0000920000137ab9 */ /* 0x000fd00000000800 */
[----:B------:R-:W-:-:S04]  /*33910*/  @P1 LOP3.LUT R19, R19, 0x1000000, RZ, 0xfc, !PT ;  /* 0x0100000013131812 */ /* 0x000fc800078efcff */
[----:B------:R-:W-:-:S04]  /*33920*/  LOP3.LUT R19, R19, 0xff7fffff, RZ, 0xc0, !PT ;  /* 0xff7fffff13137812 */ /* 0x000fc800078ec0ff */
[----:B------:R-:W-:Y:S02]  /*33930*/  @P0 LOP3.LUT R19, R19, 0x800000, RZ, 0xfc, !PT ;  /* 0x0080000013130812 */ /* 0x000fe400078efcff */
[----:B------:R-:W-:-:S04]  /*33940*/  ISETP.GE.AND P0, PT, R80, UR27, PT ;  /* 0x0000001b50007c0c */ /* 0x000fc8000bf06270 */
        /* <DEDUP_REMOVED lines=8> */
[----:B------:R-:W-:Y:S01]  /*339d0*/  @P1 LOP3.LUT R19, R19, 0x400000, RZ, 0xfc, !PT ;  /* 0x0040000013131812 */ /* 0x000fe200078efcff */
[----:B-1----:R-:W-:Y:S01]  /*339e0*/  VIADD R24, R24, UR26 ;  /* 0x0000001a18187c36 */ /* 0x002fe20008000000 */
[----:B------:R-:W-:Y:S02]  /*339f0*/  ULDC UR26, c[0x0][0x248] ;  /* 0x00009200001a7ab9 */ /* 0x000fe40000000800 */
[----:B------:R-:W-:-:S04]  /*33a00*/  LOP3.LUT R19, R19, 0xffdfffff, RZ, 0xc0, !PT ;  /* 0xffdfffff13137812 */ /* 0x000fc800078ec0ff */
        /* <DEDUP_REMOVED lines=16> */
[----:B------:R-:W-:Y:S02]  /*33b10*/  ISETP.LT.AND P0, PT, R7, UR26, !P0 ;  /* 0x0000001a07007c0c */ /* 0x000fe4000c701270 */
[----:B------:R-:W-:-:S11]  /*33b20*/  LOP3.LUT R19, R19, 0xfff7ffff, RZ, 0xc0, !PT ;  /* 0xfff7ffff13137812 */ /* 0x000fd600078ec0ff */
[----:B------:R-:W-:Y:S02]  /*33b30*/  @P0 LOP3.LUT R19, R19, 0x80000, RZ, 0xfc, !PT ;  /* 0x0008000013130812 */ /* 0x000fe400078efcff */
[----:B------:R-:W-:Y:S01]  /*33b40*/  ISETP.GE.AND P0, PT, R78, UR41, PT ;  /* 0x000000294e007c0c */ /* 0x000fe2000bf06270 */
[----:B------:R-:W-:-:S03]  /*33b50*/  ULDC.64 UR40, c[0x0][0x228] ;  /* 0x00008a0000287ab9 */ /* 0x000fc60000000a00 */
[----:B------:R-:W-:Y:S01]  /*33b60*/  ISETP.LT.AND P1, PT, R8, UR48, !P0 ;  /* 0x0000003008007c0c */ /* 0x000fe2000c721270 */
[----:B------:R1:W-:Y:S01]  /*33b70*/  STL [R1+0x1490], R24 ;  /* 0x0014901801007387 */ /* 0x0003e20000100800 */
[----:B------:R-:W-:Y:S01]  /*33b80*/  ISETP.LT.AND P0, PT, R7, UR34, !P0 ;  /* 0x0000002207007c0c */ /* 0x000fe2000c701270 */
[C---:B------:R-:W-:Y:S01]  /*33b90*/  VIADD R44, R6.reuse, 0xd1 ;  /* 0x000000d1062c7836 */ /* 0x040fe20000000000 */
        /* <DEDUP_REMOVED lines=88> */
[----:B-1----:R-:W-:Y:S01]  /*34120*/  VIADD R24, R24, UR19 ;  /* 0x0000001318187c36 */ /* 0x002fe20008000000 */
[----:B------:R-:W-:Y:S01]  /*34130*/  LOP3.LUT R19, R19, 0xfffffffe, RZ, 0xc0, !PT ;  /* 0xfffffffe13137812 */ /* 0x000fe200078ec0ff */
[----:B------:R-:W-:Y:S01]  /*34140*/  ULDC UR19, c[0x0][0x248] ;  /* 0x0000920000137ab9 */ /* 0x000fe20000000800 */
[----:B------:R-:W-:Y:S01]  /*34150*/  ISETP.LT.AND P1, PT, R8, UR24, !P0 ;  /* 0x0000001808007c0c */ /* 0x000fe2000c721270 */
[----:B------:R-:W-:Y:S01]  /*34160*/  ULDC.64 UR24, c[0x0][0x228] ;  /* 0x00008a0000187ab9 */ /* 0x000fe20000000a00 */
[----:B------:R-:W-:Y:S01]  /*34170*/  ISETP.LT.AND P0, PT, R7, UR40, !P0 ;  /* 0x0000002807007c0c */ /* 0x000fe2000c701270 */
[----:B------:R-:W-:-:S12]  /*34180*/  ULDC.64 UR38, c[0x0][0x228] ;  /* 0x00008a0000267ab9 */ /* 0x000fd80000000a00 */
[----:B------:R-:W-:Y:S02]  /*34190*/  @P0 LOP3.LUT R18, R18, 0x80000000, RZ, 0xfc, !PT ;  /* 0x8000000012120812 */ /* 0x000fe400078efcff */
[----:B------:R-:W-:Y:S01]  /*341a0*/  ISETP.GE.AND P0, PT, R68, UR33, PT ;  /* 0x0000002144007c0c */ /* 0x000fe2000bf06270 */
[----:B------:R-:W-:Y:S01]  /*341b0*/  ULDC.64 UR32, c[0x0][0x228] ;  /* 0x00008a0000207ab9 */ /* 0x000fe20000000a00 */
[----:B------:R-:W-:Y:S02]  /*341c0*/  @P1 LOP3.LUT R19, R19, 0x1, RZ, 0xfc, !PT ;  /* 0x0000000113131812 */ /* 0x000fe400078efcff */
[----:B------:R-:W-:Y:S01]  /*341d0*/  ISETP.LT.AND P1, PT, R8, UR15, !P0 ;  /* 0x0000000f08007c0c */ /* 0x000fe2000c721270 */
[----:B------:R1:W-:Y:S01]  /*341e0*/  STL [R1+0x149c], R24 ;  /* 0x00149c1801007387 */ /* 0x0003e20000100800 */
[----:B------:R-:W-:Y:S01]  /*341f0*/  ISETP.LT.AND P0, PT, R7, UR24, !P0 ;  /* 0x0000001807007c0c */ /* 0x000fe2000c701270 */
[----:B------:R-:W-:Y:S01]  /*34200*/  ULDC UR15, c[0x0][0x248] ;  /* 0x00009200000f7ab9 */ /* 0x000fe20000000800 */
[----:B------:R-:W-:Y:S01]  /*34210*/  LOP3.LUT R18, R18, 0xbfffffff, RZ, 0xc0, !PT ;  /* 0xbfffffff12127812 */ /* 0x000fe200078ec0ff */
[----:B------:R-:W4:Y:S08]  /*34220*/  LDL.LU R78, [R1+0x1824] ;  /* 0x00182400014e7983 */ /* 0x000f300000300800 */
        /* <DEDUP_REMOVED lines=10> */
[----:B------:R-:W-:-:S10]  /*342d0*/  ULDC.64 UR30, c[0x0][0x228] ;  /* 0x00008a00001e7ab9 */ /* 0x000fd40000000a00 */
[----:B------:R-:W-:-:S04]  /*342e0*/  @P1 LOP3.LUT R18, R18, 0x10000000, RZ, 0xfc, !PT ;  /* 0x1000000012121812 */ /* 0x000fc800078efcff */
        /* <DEDUP_REMOVED lines=8> */
[----:B------:R-:W-:Y:S01]  /*34370*/  ISETP.LT.AND P0, PT, R7, UR20, !P0 ;  /* 0x0000001407007c0c */ /* 0x000fe2000c701270 */
[----:B------:R-:W-:Y:S02]  /*34380*/  ULDC UR13, c[0x0][0x248] ;  /* 0x00009200000d7ab9 */ /* 0x000fe40000000800 */
[----:B------:R-:W4:Y:S08]  /*34390*/  LDL.LU R76, [R1+0x181c] ;  /* 0x00181c00014c7983 */ /* 0x000f300000300800 */
[----:B------:R-:W-:-:S04]  /*343a0*/  @P1 LOP3.LUT R18, R18, 0x4000000, RZ, 0xfc, !PT ;  /* 0x0400000012121812 */ /* 0x000fc800078efcff */
        /* <DEDUP_REMOVED lines=10> */
[----:B-1----:R-:W-:Y:S01]  /*34450*/  VIADD R24, R24, UR19 ;  /* 0x0000001318187c36 */ /* 0x002fe20008000000 */
[----:B------:R-:W-:Y:S01]  /*34460*/  ULDC UR19, c[0x0][0x248] ;  /* 0x0000920000137ab9 */ /* 0x000fe20000000800 */
[----:B------:R-:W-:-:S03]  /*34470*/  ISETP.LT.AND P0, PT, R7, UR30, !P0 ;  /* 0x0000001e07007c0c */ /* 0x000fc6000c701270 */
[----:B------:R1:W-:Y:S06]  /*34480*/  STL [R1+0x14a8], R24 ;  /* 0x0014a81801007387 */ /* 0x0003ec0000100800 */
[----:B------:R-:W-:Y:S01]  /*34490*/  @P1 LOP3.LUT R18, R18, 0x1000000, RZ, 0xfc, !PT ;  /* 0x0100000012121812 */ /* 0x000fe200078efcff */
[----:B------:R-:W4:Y:S01]  /*344a0*/  LDL.LU R74, [R1+0x1814] ;  /* 0x00181400014a7983 */ /* 0x000f220000300800 */
[----:B-1----:R-:W-:Y:S01]  /*344b0*/  VIADD R24, R24, UR19 ;  /* 0x0000001318187c36 */ /* 0x002fe20008000000 */
[----:B------:R-:W-:-:S04]  /*344c0*/  ULDC UR19, c[0x0][0x248] ;  /* 0x0000920000137ab9 */ /* 0x000fc80000000800 */
[----:B------:R1:W-:Y:S01]  /*344d0*/  STL [R1+0x14ac], R24 ;  /* 0x0014ac1801007387 */ /* 0x0003e20000100800 */
[----:B------:R-:W-:-:S03]  /*344e0*/  LOP3.LUT R18, R18, 0xff7fffff, RZ, 0xc0, !PT ;  /* 0xff7fffff12127812 */ /* 0x000fc600078ec0ff */
[----:B------:R-:W3:Y:S01]  /*344f0*/  LDL.LU R73, [R1+0x1810] ;  /* 0x0018100001497983 */ /* 0x000ee20000300800 */
[----:B-1----:R-:W-:Y:S01]  /*34500*/  VIADD R24, R24, UR19 ;  /* 0x0000001318187c36 */ /* 0x002fe20008000000 */
[----:B------:R-:W-:Y:S01]  /*34510*/  ULDC UR19, c[0x0][0x248] ;  /* 0x0000920000137ab9 */ /* 0x000fe20000000800 */
[----:B------:R-:W-:-:S03]  /*34520*/  @P0 LOP3.LUT R18, R18, 0x800000, RZ, 0xfc, !PT ;  /* 0x0080000012120812 */ /* 0x000fc600078efcff */
[----:B------:R1:W-:Y:S01]  /*34530*/  STL [R1+0x14b0], R24 ;  /* 0x0014b01801007387 */ /* 0x0003e20000100800 */
[----:B------:R-:W-:Y:S01]  /*34540*/  ISETP.GE.AND P0, PT, R64, UR27, PT ;  /* 0x0000001b40007c0c */ /* 0x000fe2000bf06270 */
[----:B------:R-:W-:Y:S02]  /*34550*/  ULDC.64 UR26, c[0x0][0x228] ;  /* 0x00008a00001a7ab9 */ /* 0x000fe40000000a00 */
[----:B------:R-:W4:Y:S01]  /*34560*/  LDL.LU R72, [R1+0x180c] ;  /* 0x00180c0001487983 */ /* 0x000f220000300800 */
[----:B-1----:R-:W-:Y:S01]  /*34570*/  VIADD R24, R24, UR19 ;  /* 0x0000001318187c36 */ /* 0x002fe20008000000 */
[----:B------:R-:W-:Y:S01]  /*34580*/  ULDC UR19, c[0x0][0x248] ;  /* 0x0000920000137ab9 */ /* 0x000fe20000000800 */
[----:B------:R-:W-:Y:S01]  /*34590*/  ISETP.LT.AND P1, PT, R8, UR11, !P0 ;  /* 0x0000000b08007c0c */ /* 0x000fe2000c721270 */
[----:B------:R-:W-:Y:S02]  /*345a0*/  ULDC UR11, c[0x0][0x248] ;  /* 0x00009200000b7ab9 */ /* 0x000fe40000000800 */
[----:B------:R1:W-:Y:S04]  /*345b0*/  STL [R1+0x14b4], R24 ;  /* 0x0014b41801007387 */ /* 0x0003e80000100800 */
[----:B------:R-:W3:Y:S01]  /*345c0*/  LDL.LU R71, [R1+0x1808] ;  /* 0x0018080001477983 */ /* 0x000ee20000300800 */
[----:B-1----:R-:W-:Y:S01]  /*345d0*/  VIADD R24, R24, UR19 ;  /* 0x0000001318187c36 */ /* 0x002fe20008000000 */
[----:B------:R-:W-:-:S04]  /*345e0*/  ULDC UR19, c[0x0][0x248] ;  /* 0x0000920000137ab9 */ /* 0x000fc80000000800 */
[----:B------:R1:W-:Y:S01]  /*345f0*/  STL [R1+0x14b8], R24 ;  /* 0x0014b81801007387 */ /* 0x0003e20000100800 */
[----:B------:R-:W-:-:S03]  /*34600*/  LOP3.LUT R18, R18, 0xffbfffff, RZ, 0xc0, !PT ;  /* 0xffbfffff12127812 */ /* 0x000fc600078ec0ff */
[----:B------:R-:W4:Y:S01]  /*34610*/  LDL.LU R70, [R1+0x1804] ;  /* 0x0018040001467983 */ /* 0x000f220000300800 */
[----:B-1----:R-:W-:Y:S01]  /*34620*/  VIADD R24, R24, UR19 ;  /* 0x0000001318187c36 */ /* 0x002fe20008000000 */
[----:B------:R-:W-:Y:S02]  /*34630*/  ULDC.64 UR18, c[0x0][0x228] ;  /* 0x00008a0000127ab9 */ /* 0x000fe40000000a00 */
[----:B------:R-:W-:Y:S02]  /*34640*/  ISETP.LT.AND P0, PT, R7, UR18, !P0 ;  /* 0x0000001207007c0c */ /* 0x000fe4000c701270 */
[----:B------:R-:W-:-:S04]  /*34650*/  @P1 LOP3.LUT R18, R18, 0x400000, RZ, 0xfc, !PT ;  /* 0x0040000012121812 */ /* 0x000fc800078efcff */
[----:B------:R-:W-:-:S07]  /*34660*/  LOP3.LUT R18, R18, 0xffdfffff, RZ, 0xc0, !PT ;  /* 0xffdfffff12127812 */ /* 0x000fce00078ec0ff */
[----:B------:R-:W-:Y:S02]  /*34670*/  @P0 LOP3.LUT R18, R18, 0x200000, RZ, 0xfc, !PT ;  /* 0x0020000012120812 */ /* 0x000fe400078efcff */
[----:B------:R-:W-:Y:S01]  /*34680*/  ISETP.GE.AND P0, PT, R63, UR35, PT ;  /* 0x000000233f007c0c */ /* 0x000fe2000bf06270 */
[----:B------:R1:W-:Y:S01]  /*34690*/  STL [R1+0x14bc], R24 ;  /* 0x0014bc1801007387 */ /* 0x0003e20000100800 */
[----:B------:R-:W-:Y:S01]  /*346a0*/  LOP3.LUT R18, R18, 0xffefffff, RZ, 0xc0, !PT ;  /* 0xffefffff12127812 */ /* 0x000fe200078ec0ff */
[----:B------:R-:W-:Y:S01]  /*346b0*/  ULDC.64 UR34, c[0x0][0x228] ;  /* 0x00008a0000227ab9 */ /* 0x000fe20000000a00 */
[----:B------:R-:W-:Y:S01]  /*346c0*/  ISETP.LT.AND P1, PT, R8, UR16, !P0 ;  /* 0x0000001008007c0c */ /* 0x000fe2000c721270 */
[----:B------:R-:W3:Y:S01]  /*346d0*/  LDL.LU R69, [R1+0x1800] ;  /* 0x0018000001457983 */ /* 0x000ee20000300800 */
[----:B------:R-:W-:-:S11]  /*346e0*/  ISETP.LT.AND P0, PT, R7, UR26, !P0 ;  /* 0x0000001a07007c0c */ /* 0x000fd6000c701270 */
[----:B------:R-:W-:-:S04]  /*346f0*/  @P1 LOP3.LUT R18, R18, 0x100000, RZ, 0xfc, !PT ;  /* 0x0010000012121812 */ /* 0x000fc800078efcff */
[----:B------:R-:W-:-:S04]  /*34700*/  LOP3.LUT R18, R18, 0xfff7ffff, RZ, 0xc0, !PT ;  /* 0xfff7ffff12127812 */ /* 0x000fc800078ec0ff */
[----:B------:R-:W-:Y:S02]  /*34710*/  @P0 LOP3.LUT R18, R18, 0x80000, RZ, 0xfc, !PT ;  /* 0x0008000012120812 */ /* 0x000fe400078efcff */
[----:B------:R-:W-:Y:S01]  /*34720*/  ISETP.GE.AND P0, PT, R62, UR41, PT ;  /* 0x000000293e007c0c */ /* 0x000fe2000bf06270 */
[----:B-1----:R-:W-:Y:S01]  /*34730*/  VIADD R24, R24, UR17 ;  /* 0x0000001118187c36 */ /* 0x002fe20008000000 */
[----:B------:R-:W-:Y:S01]  /*34740*/  ULDC UR17, c[0x0][0x248] ;  /* 0x0000920000117ab9 */ /* 0x000fe20000000800 */
[----:B------:R-:W-:Y:S01]  /*34750*/  LOP3.LUT R18, R18, 0xfffbffff, RZ, 0xc0, !PT ;  /* 0xfffbffff12127812 */ /* 0x000fe200078ec0ff */
[----:B------:R-:W-:Y:S01]  /*34760*/  ULDC.64 UR40, c[0x0][0x228] ;  /* 0x00008a0000287ab9 */ /* 0x000fe20000000a00 */
[----:B------:R-:W-:Y:S01]  /*34770*/  ISETP.LT.AND P1, PT, R8, UR9, !P0 ;  /* 0x0000000908007c0c */ /* 0x000fe2000c721270 */
[----:B------:R1:W-:Y:S01]  /*34780*/  STL [R1+0x14c0], R24 ;  /* 0x0014c01801007387 */ /* 0x0003e20000100800 */
[----:B------:R-:W-:Y:S01]  /*34790*/  VIADD R38, R6, 0xcb ;  /* 0x000000cb06267836 */ /* 0x000fe20000000000 */
[----:B------:R-:W-:-:S02]  /*347a0*/  ULDC UR9, c[0x0][0x228] ;  /* 0x00008a0000097ab9 */ /* 0x000fc40000000800 */
[----:B------:R-:W4:Y:S01]  /*347b0*/  LDL.LU R68, [R1+0x17fc] ;  /* 0x0017fc0001447983 */ /* 0x000f220000300800 */
[----:B-1----:R-:W-:Y:S01]  /*347c0*/  VIADD R24, R24, UR17 ;  /* 0x0000001118187c36 */ /* 0x002fe20008000000 */
[----:B------:R-:W-:Y:S02]  /*347d0*/  ULDC.64 UR16, c[0x0][0x228] ;  /* 0x00008a0000107ab9 */ /* 0x000fe40000000a00 */
[----:B------:R-:W-:Y:S01]  /*347e0*/  ISETP.LT.AND P0, PT, R7, UR16, !P0 ;  /* 0x0000001007007c0c */ /* 0x000fe2000c701270 */
[----:B------:R-:W-:-:S03]  /*347f0*/  ULDC UR16, c[0x0][0x248] ;  /* 0x0000920000107ab9 */ /* 0x000fc60000000800 */
[----:B------:R-:W-:-:S04]  /*34800*/  @P1 LOP3.LUT R18, R18, 0x40000, RZ, 0xfc, !PT ;  /* 0x0004000012121812 */ /* 0x000fc800078efcff */
[----:B------:R-:W-:-:S05]  /*34810*/  LOP3.LUT R18, R18, 0xfffdffff, RZ, 0xc0, !PT ;  /* 0xfffdffff12127812 */ /* 0x000fca00078ec0ff */
        /* <DEDUP_REMOVED lines=8> */
[----:B------:R-:W-:Y:S01]  /*348a0*/  VIADD R37, R6, 0xca ;  /* 0x000000ca06257836 */ /* 0x000fe20000000000 */
[----:B------:R-:W-:Y:S01]  /*348b0*/  ULDC UR10, c[0x0][0x228] ;  /* 0x00008a00000a7ab9 */ /* 0x000fe20000000800 */
[----:B-1----:R-:W-:Y:S01]  /*348c0*/  VIADD R24, R24, UR15 ;  /* 0x0000000f18187c36 */ /* 0x002fe20008000000 */
[----:B------:R-:W-:-:S04]  /*348d0*/  ULDC UR15, c[0x0][0x248] ;  /* 0x00009200000f7ab9 */ /* 0x000fc80000000800 */
[----:B------:R1:W-:Y:S03]  /*348e0*/  STL [R1+0x14d0], R24 ;  /* 0x0014d01801007387 */ /* 0x0003e60000100800 */
[----:B------:R-:W-:Y:S01]  /*348f0*/  @P1 LOP3.LUT R18, R18, 0x10000, RZ, 0xfc, !PT ;  /* 0x0001000012121812 */ /* 0x000fe200078efcff */
[----:B------:R-:W4:Y:S03]  /*34900*/  LDL.LU R66, [R1+0x17f4] ;  /* 0x0017f40001427983 */ /* 0x000f260000300800 */
[----:B------:R-:W-:Y:S01]  /*34910*/  LOP3.LUT R18, R18, 0xffff7fff, RZ, 0xc0, !PT ;  /* 0xffff7fff12127812 */ /* 0x000fe200078ec0ff */
[----:B-1----:R-:W-:-:S03]  /*34920*/  VIADD R24, R24, UR15 ;  /* 0x0000000f18187c36 */ /* 0x002fc60008000000 */
[----:B------:R-:W-:Y:S02]  /*34930*/  @P0 LOP3.LUT R18, R18, 0x8000, RZ, 0xfc, !PT ;  /* 0x0000800012120812 */ /* 0x000fe400078efcff */
[----:B------:R-:W-:Y:S01]  /*34940*/  ISETP.GE.AND P0, PT, R60, UR33, PT ;  /* 0x000000213c007c0c */ /* 0x000fe2000bf06270 */
[----:B------:R-:W-:Y:S01]  /*34950*/  ULDC.64 UR32, c[0x0][0x228] ;  /* 0x00008a0000207ab9 */ /* 0x000fe20000000a00 */
[----:B------:R1:W-:Y:S02]  /*34960*/  STL [R1+0x14d4], R24 ;  /* 0x0014d41801007387 */ /* 0x0003e40000100800 */
[----:B------:R-:W-:Y:S01]  /*34970*/  ISETP.LT.AND P1, PT, R8, UR14, !P0 ;  /* 0x0000000e08007c0c */ /* 0x000fe2000c721270 */
[----:B------:R-:W-:Y:S01]  /*34980*/  ULDC UR14, c[0x0][0x248] ;  /* 0x00009200000e7ab9 */ /* 0x000fe20000000800 */
[----:B------:R-:W3:Y:S01]  /*34990*/  LDL.LU R65, [R1+0x17f0] ;  /* 0x0017f00001417983 */ /* 0x000ee20000300800 */
[----:B-1----:R-:W-:Y:S01]  /*349a0*/  VIADD R24, R24, UR13 ;  /* 0x0000000d18187c36 */ /* 0x002fe20008000000 */
[----:B------:R-:W-:-:S04]  /*349b0*/  ULDC UR13, c[0x0][0x248] ;  /* 0x00009200000d7ab9 */ /* 0x000fc80000000800 */
[----:B------:R1:W-:Y:S01]  /*349c0*/  STL [R1+0x14d8], R24 ;  /* 0x0014d81801007387 */ /* 0x0003e20000100800 */
[----:B------:R-:W-:-:S03]  /*349d0*/  ISETP.LT.AND P0, PT, R7, UR24, !P0 ;  /* 0x0000001807007c0c */ /* 0x000fc6000c701270 */
[----:B------:R-:W4:Y:S01]  /*349e0*/  LDL.LU R64, [R1+0x17ec] ;  /* 0x0017ec0001407983 */ /* 0x000f220000300800 */
[----:B-1----:R-:W-:Y:S01]  /*349f0*/  VIADD R24, R24, UR13 ;  /* 0x0000000d18187c36 */ /* 0x002fe20008000000 */
[----:B------:R-:W-:Y:S01]  /*34a00*/  LOP3.LUT R18, R18, 0xffffbfff, RZ, 0xc0, !PT ;  /* 0xffffbfff12127812 */ /* 0x000fe200078ec0ff */
[----:B------:R-:W-:-:S03]  /*34a10*/  ULDC UR13, c[0x0][0x248] ;  /* 0x00009200000d7ab9 */ /* 0x000fc60000000800 */
[----:B------:R1:W-:Y:S01]  /*34a20*/  STL [R1+0x14dc], R24 ;  /* 0x0014dc1801007387 */ /* 0x0003e20000100800 */
[----:B------:R-:W-:-:S03]  /*34a30*/  @P1 LOP3.LUT R18, R18, 0x4000, RZ, 0xfc, !PT ;  /* 0x0000400012121812 */ /* 0x000fc600078efcff */
[----:B------:R-:W3:Y:S01]  /*34a40*/  LDL.LU R63, [R1+0x17e8] ;  /* 0x0017e800013f7983 */ /* 0x000ee20000300800 */
[----:B-1----:R-:W-:Y:S01]  /*34a50*/  VIADD R24, R24, UR11 ;  /* 0x0000000b18187c36 */ /* 0x002fe20008000000 */
[----:B------:R-:W-:Y:S01]  /*34a60*/  LOP3.LUT R18, R18, 0xffffdfff, RZ, 0xc0, !PT ;  /* 0xffffdfff12127812 */ /* 0x000fe200078ec0ff */
[----:B------:R-:W-:Y:S01]  /*34a70*/  VIADD R36, R6, 0xc9 ;  /* 0x000000c906247836 */ /* 0x000fe20000000000 */
[----:B------:R-:W-:Y:S02]  /*34a80*/  ULDC UR11, c[0x0][0x228] ;  /* 0x00008a00000b7ab9 */ /* 0x000fe40000000800 */
[----:B------:R1:W-:Y:S04]  /*34a90*/  STL [R1+0x14e0], R24 ;  /* 0x0014e01801007387 */ /* 0x0003e80000100800 */
[----:B------:R-:W4:Y:S01]  /*34aa0*/  LDL.LU R62, [R1+0x17e4] ;  /* 0x0017e400013e7983 */ /* 0x000f220000300800 */
[----:B-1----:R-:W-:Y:S01]  /*34ab0*/  VIADD R24, R24, UR13 ;  /* 0x0000000d18187c36 */ /* 0x002fe20008000000 */
[----:B------:R-:W-:Y:S01]  /*34ac0*/  ULDC UR13, c[0x0][0x248] ;  /* 0x00009200000d7ab9 */ /* 0x000fe20000000800 */
[----:B------:R-:W-:-:S03]  /*34ad0*/  @P0 LOP3.LUT R18, R18, 0x2000, RZ, 0xfc, !PT ;  /* 0x0000200012120812 */ /* 0x000fc600078efcff */
[----:B------:R1:W-:Y:S01]  /*34ae0*/  STL [R1+0x14e4], R24 ;  /* 0x0014e41801007387 */ /* 0x0003e20000100800 */
[----:B------:R-:W-:Y:S01]  /*34af0*/  ISETP.GE.AND P0, PT, R59, UR21, PT ;  /* 0x000000153b007c0c */ /* 0x000fe2000bf06270 */
[----:B------:R-:W-:Y:S02]  /*34b00*/  ULDC.64 UR20, c[0x0][0x228] ;  /* 0x00008a0000147ab9 */ /* 0x000fe40000000a00 */
[----:B------:R-:W3:Y:S01]  /*34b10*/  LDL.LU R61, [R1+0x17e0] ;  /* 0x0017e000013d7983 */ /* 0x000ee20000300800 */
[----:B-1----:R-:W-:Y:S01]  /*34b20*/  VIADD R24, R24, UR13 ;  /* 0x0000000d18187c36 */ /* 0x002fe20008000000 */
[----:B------:R-:W-:Y:S01]  /*34b30*/  ULDC UR13, c[0x0][0x248] ;  /* 0x00009200000d7ab9 */ /* 0x000fe20000000800 */
[----:B------:R-:W-:Y:S01]  /*34b40*/  ISETP.LT.AND P1, PT, R8, UR23, !P0 ;  /* 0x0000001708007c0c */ /* 0x000fe2000c721270 */
[----:B------:R-:W-:Y:S02]  /*34b50*/  ULDC.64 UR22, c[0x0][0x228] ;  /* 0x00008a0000167ab9 */ /* 0x000fe40000000a00 */
[----:B------:R1:W-:Y:S04]  /*34b60*/  STL [R1+0x14e8], R24 ;  /* 0x0014e81801007387 */ /* 0x0003e80000100800 */
[----:B------:R-:W4:Y:S01]  /*34b70*/  LDL.LU R60, [R1+0x17dc] ;  /* 0x0017dc00013c7983 */ /* 0x000f220000300800 */
[----:B-1----:R-:W-:Y:S01]  /*34b80*/  VIADD R24, R24, UR13 ;  /* 0x0000000d18187c36 */ /* 0x002fe20008000000 */
[----:B------:R-:W-:Y:S01]  /*34b90*/  LOP3.LUT R18, R18, 0xffffefff, RZ, 0xc0, !PT ;  /* 0xffffefff12127812 */ /* 0x000fe200078ec0ff */
[----:B------:R-:W-:Y:S01]  /*34ba0*/  VIADD R35, R6, 0xc8 ;  /* 0x000000c806237836 */ /* 0x000fe20000000000 */
[----:B------:R-:W-:-:S02]  /*34bb0*/  ULDC UR13, c[0x0][0x228] ;  /* 0x00008a00000d7ab9 */ /* 0x000fc40000000800 */
[----:B------:R1:W-:Y:S01]  /*34bc0*/  STL [R1+0x14ec], R24 ;  /* 0x0014ec1801007387 */ /* 0x0003e20000100800 */
[----:B------:R-:W-:-:S03]  /*34bd0*/  @P1 LOP3.LUT R18, R18, 0x1000, RZ, 0xfc, !PT ;  /* 0x0000100012121812 */ /* 0x000fc600078efcff */
[----:B------:R-:W3:Y:S01]  /*34be0*/  LDL.LU R59, [R1+0x17d8] ;  /* 0x0017d800013b7983 */ /* 0x000ee20000300800 */
[----:B-1----:R-:W-:Y:S01]  /*34bf0*/  VIADD R24, R24, UR14 ;  /* 0x0000000e18187c36 */ /* 0x002fe20008000000 */
[----:B------:R-:W-:Y:S02]  /*34c00*/  ULDC.64 UR14, c[0x0][0x228] ;  /* 0x00008a00000e7ab9 */ /* 0x000fe40000000a00 */
[----:B------:R-:W-:Y:S01]  /*34c10*/  ISETP.LT.AND P0, PT, R7, UR14, !P0 ;  /* 0x0000000e07007c0c */ /* 0x000fe2000c701270 */
[----:B------:R-:W-:Y:S01]  /*34c20*/  VIADD R34, R6, 0xc7 ;  /* 0x000000c706227836 */ /* 0x000fe20000000000 */
[----:B------:R-:W-:Y:S01]  /*34c30*/  LOP3.LUT R18, R18, 0xfffff7ff, RZ, 0xc0, !PT ;  /* 0xfffff7ff12127812 */ /* 0x000fe200078ec0ff */
[----:B------:R1:W-:Y:S01]  /*34c40*/  STL [R1+0x14f0], R24 ;  /* 0x0014f01801007387 */ /* 0x0003e20000100800 */
[----:B------:R-:W-:Y:S01]  /*34c50*/  VIADD R33, R6, 0xc6 ;  /* 0x000000c606217836 */ /* 0x000fe20000000000 */
[----:B------:R-:W-:-:S08]  /*34c60*/  ULDC UR14, c[0x0][0x228] ;  /* 0x00008a00000e7ab9 */ /* 0x000fd00000000800 */
[----:B------:R-:W-:Y:S02]  /*34c70*/  @P0 LOP3.LUT R18, R18, 0x800, RZ, 0xfc, !PT ;  /* 0x0000080012120812 */ /* 0x000fe400078efcff */
[----:B------:R-:W-:Y:S01]  /*34c80*/  ISETP.GE.AND P0, PT, R58, UR31, PT ;  /* 0x0000001f3a007c0c */ /* 0x000fe2000bf06270 */
[----:B------:R-:W-:Y:S01]  /*34c90*/  ULDC.64 UR30, c[0x0][0x228] ;  /* 0x00008a00001e7ab9 */ /* 0x000fe20000000a00 */
[----:B------:R-:W-:Y:S01]  /*34ca0*/  LOP3.LUT R18, R18, 0xfffffbff, RZ, 0xc0, !PT ;  /* 0xfffffbff12127812 */ /* 0x000fe200078ec0ff */
[----:B-1----:R-:W-:Y:S01]  /*34cb0*/  VIADD R24, R24, UR16 ;  /* 0x0000001018187c36 */ /* 0x002fe20008000000 */
[----:B------:R-:W-:Y:S01]  /*34cc0*/  ISETP.LT.AND P1, PT, R8, UR7, !P0 ;  /* 0x0000000708007c0c */ /* 0x000fe2000c721270 */
[----:B------:R-:W4:Y:S01]  /*34cd0*/  LDL.LU R58, [R1+0x17d4] ;  /* 0x0017d400013a7983 */ /* 0x000f220000300800 */
[----:B------:R-:W-:Y:S01]  /*34ce0*/  ISETP.LT.AND P0, PT, R7, UR20, !P0 ;  /* 0x0000001407007c0c */ /* 0x000fe2000c701270 */
[----:B------:R-:W-:Y:S01]  /*34cf0*/  ULDC UR16, c[0x0][0x248] ;  /* 0x0000920000107ab9 */ /* 0x000fe20000000800 */
[----:B------:R-:W-:Y:S01]  /*34d00*/  ULDC UR20, c[0x0][0x248] ;  /* 0x0000920000147ab9 */ /* 0x000fe20000000800 */
        /* <DEDUP_REMOVED lines=25> */
[----:B------:R-:W-:Y:S01]  /*34ea0*/  ULDC UR18, c[0x0][0x248] ;  /* 0x0000920000127ab9 */ /* 0x000fe20000000800 */
[----:B------:R-:W-:Y:S01]  /*34eb0*/  VIADD R30, R6, 0xc3 ;  /* 0x000000c3061e7836 */ /* 0x000fe20000000000 */
[----:B------:R-:W-:-:S06]  /*34ec0*/  ULDC UR8, c[0x0][0x228] ;  /* 0x00008a0000087ab9 */ /* 0x000fcc0000000800 */
[----:B------:R-:W-:-:S04]  /*34ed0*/  @P1 LOP3.LUT R18, R18, 0x40, RZ, 0xfc, !PT ;  /* 0x0000004012121812 */ /* 0x000fc800078efcff */
[----:B------:R-:W-:-:S04]  /*34ee0*/  LOP3.LUT R18, R18, 0xffffffdf, RZ, 0xc0, !PT ;  /* 0xffffffdf12127812 */ /* 0x000fc800078ec0ff */
[----:B------:R-:W-:Y:S02]  /*34ef0*/  @P0 LOP3.LUT R18, R18, 0x20, RZ, 0xfc, !PT ;  /* 0x0000002012120812 */ /* 0x000fe400078efcff */
[----:B------:R-:W-:Y:S01]  /*34f00*/  ISETP.GE.AND P0, PT, R55, UR17, PT ;  /* 0x0000001137007c0c */ /* 0x000fe2000bf06270 */
[----:B------:R1:W-:Y:S01]  /*34f10*/  STL [R1+0x14f8], R24 ;  /* 0x0014f81801007387 */ /* 0x0003e20000100800 */
[----:B------:R-:W-:Y:S01]  /*34f20*/  LOP3.LUT R18, R18, 0xffffffef, RZ, 0xc0, !PT ;  /* 0xffffffef12127812 */ /* 0x000fe200078ec0ff */
[----:B------:R-:W-:Y:S01]  /*34f30*/  ULDC UR17, c[0x0][0x248] ;  /* 0x0000920000117ab9 */ /* 0x000fe20000000800 */
[----:B------:R-:W-:Y:S01]  /*34f40*/  ISETP.LT.AND P1, PT, R8, UR56, !P0 ;  /* 0x0000003808007c0c */ /* 0x000fe2000c721270 */
[----:B------:R-:W4:Y:S01]  /*34f50*/  LDL.LU R56, [R1+0x17cc] ;  /* 0x0017cc0001387983 */ /* 0x000f220000300800 */
[----:B------:R-:W-:Y:S01]  /*34f60*/  ISETP.LT.AND P0, PT, R7, UR26, !P0 ;  /* 0x0000001a07007c0c */ /* 0x000fe2000c701270 */
[----:B------:R-:W-:-:S10]  /*34f70*/  ULDC UR56, c[0x0][0x228] ;  /* 0x00008a0000387ab9 */ /* 0x000fd40000000800 */
        /* <DEDUP_REMOVED lines=24> */
[----:B------:R-:W-:-:S08]  /*35100*/  ULDC UR59, c[0x0][0x228] ;  /* 0x00008a00003b7ab9 */ /* 0x000fd00000000800 */
[----:B------:R-:W-:Y:S02]  /*35110*/  @P0 LOP3.LUT R17, R17, 0x80000000, RZ, 0xfc, !PT ;  /* 0x8000000011110812 */ /* 0x000fe400078efcff */
[----:B------:R-:W-:Y:S01]  /*35120*/  ISETP.GE.AND P0, PT, R52, UR15, PT ;  /* 0x0000000f34007c0c */ /* 0x000fe2000bf06270 */
[----:B-1----:R-:W-:Y:S01]  /*35130*/  VIADD R24, R24, UR16 ;  /* 0x0000001018187c36 */ /* 0x002fe20008000000 */
[----:B------:R-:W-:Y:S01]  /*35140*/  @P1 LOP3.LUT R18, R18, 0x1, RZ, 0xfc, !PT ;  /* 0x0000000112121812 */ /* 0x000fe200078efcff */
[----:B------:R-:W-:Y:S01]  /*35150*/  VIADD R27, R6, 0xc0 ;  /* 0x000000c0061b7836 */ /* 0x000fe20000000000 */
[----:B------:R-:W-:Y:S01]  /*35160*/  ISETP.LT.AND P1, PT, R8, UR60, !P0 ;  /* 0x0000003c08007c0c */ /* 0x000fe2000c721270 */
[C---:B------:R-:W-:Y:S01]  /*35170*/  VIADD R26, R6.reuse, 0xbf ;  /* 0x000000bf061a7836 */ /* 0x040fe20000000000 */
[----:B------:R-:W-:Y:S02]  /*35180*/  ISETP.LT.AND P0, PT, R7, UR24, !P0 ;  /* 0x0000001807007c0c */ /* 0x000fe4000c701270 */
[----:B------:R-:W-:Y:S01]  /*35190*/  LOP3.LUT R17, R17, 0xbfffffff, RZ, 0xc0, !PT ;  /* 0xbfffffff11117812 */ /* 0x000fe200078ec0ff */
[----:B------:R1:W-:Y:S01]  /*351a0*/  STL [R1+0x1500], R24 ;  /* 0x0015001801007387 */ /* 0x0003e20000100800 */
[----:B------:R-:W-:Y:S01]  /*351b0*/  ULDC UR24, c[0x0][0x248] ;  /* 0x0000920000187ab9 */ /* 0x000fe20000000800 */
[C---:B------:R-:W-:Y:S01]  /*351c0*/  VIADD R25, R6.reuse, 0xbe ;  /* 0x000000be06197836 */ /* 0x040fe20000000000 */
[----:B------:R-:W-:Y:S01]  /*351d0*/  ULDC UR16, c[0x0][0x228] ;  /* 0x00008a0000107ab9 */ /* 0x000fe20000000800 */
[----:B------:R-:W4:Y:S01]  /*351e0*/  LDL.LU R54, [R1+0x17c4] ;  /* 0x0017c40001367983 */ /* 0x000f220000300800 */
[----:B------:R-:W-:Y:S01]  /*351f0*/  VIADD R252, R6, 0xbd ;  /* 0x000000bd06fc7836 */ /* 0x000fe20000000000 */
[----:B------:R-:W-:Y:S01]  /*35200*/  ULDC UR15, c[0x0][0x228] ;  /* 0x00008a00000f7ab9 */ /* 0x000fe20000000800 */
[----:B------:R-:W-:Y:S01]  /*35210*/  ULDC UR60, c[0x0][0x228] ;  /* 0x00008a00003c7ab9 */ /* 0x000fe20000000800 */
        /* <DEDUP_REMOVED lines=8> */
[----:B------:R-:W-:Y:S01]  /*352a0*/  ULDC UR43, c[0x0][0x228] ;  /* 0x00008a00002b7ab9 */ /* 0x000fe20000000800 */
[----:B------:R-:W-:Y:S01]  /*352b0*/  ISETP.LT.AND P0, PT, R7, UR32, !P0 ;  /* 0x0000002007007c0c */ /* 0x000fe2000c701270 */
[----:B------:R-:W-:-:S10]  /*352c0*/  ULDC UR17, c[0x0][0x228] ;  /* 0x00008a0000117ab9 */ /* 0x000fd40000000800 */
[----:B------:R-:W-:-:S04]  /*352d0*/  @P1 LOP3.LUT R17, R17, 0x10000000, RZ, 0xfc, !PT ;  /* 0x1000000011111812 */ /* 0x000fc800078efcff */
[----:B------:R-:W-:-:S04]  /*352e0*/  LOP3.LUT R17, R17, 0xf7ffffff, RZ, 0xc0, !PT ;  /* 0xf7ffffff11117812 */ /* 0x000fc800078ec0ff */
[----:B------:R-:W-:Y:S02]  /*352f0*/  @P0 LOP3.LUT R17, R17, 0x8000000, RZ, 0xfc, !PT ;  /* 0x0800000011110812 */ /* 0x000fe400078efcff */
[----:B------:R-:W-:-:S04]  /*35300*/  ISETP.GE.AND P0, PT, R50, UR23, PT ;  /* 0x0000001732007c0c */ /* 0x000fc8000bf06270 */
[----:B------:R-:W-:Y:S01]  /*35310*/  ISETP.LT.AND P1, PT, R8, UR43, !P0 ;  /* 0x0000002b08007c0c */ /* 0x000fe2000c721270 */
[----:B------:R1:W-:Y:S01]  /*35320*/  STL [R1+0x1504], R24 ;  /* 0x0015041801007387 */ /* 0x0003e20000100800 */
[----:B------:R-:W-:Y:S01]  /*35330*/  ISETP.LT.AND P0, PT, R7, UR34, !P0 ;  /* 0x0000002207007c0c */ /* 0x000fe2000c701270 */
[----:B------:R-:W-:Y:S01]  /*35340*/  ULDC UR43, c[0x0][0x228] ;  /* 0x00008a00002b7ab9 */ /* 0x000fe20000000800 */
[----:B------:R-:W-:Y:S01]  /*35350*/  LOP3.LUT R17, R17, 0xfbffffff, RZ, 0xc0, !PT ;  /* 0xfbffffff11117812 */ /* 0x000fe200078ec0ff */
[----:B------:R-:W3:Y:S01]  /*35360*/  LDL.LU R53, [R1+0x17c0] ;  /* 0x0017c00001357983 */ /* 0x000ee20000300800 */
[----:B-1----:R-:W-:Y:S01]  /*35370*/  VIADD R24, R24, UR18 ;  /* 0x0000001218187c36 */ /* 0x002fe20008000000 */
[----:B------:R-:W-:-:S06]  /*35380*/  ULDC UR18, c[0x0][0x228] ;  /* 0x00008a0000127ab9 */ /* 0x000fcc0000000800 */
[----:B------:R-:W-:Y:S01]  /*35390*/  @P1 LOP3.LUT R17, R17, 0x4000000, RZ, 0xfc, !PT ;  /* 0x0400000011111812 */ /* 0x000fe200078efcff */
[----:B------:R1:W-:Y:S03]  /*353a0*/  STL [R1+0x1508], R24 ;  /* 0x0015081801007387 */ /* 0x0003e60000100800 */
[----:B------:R-:W-:Y:S01]  /*353b0*/  LOP3.LUT R17, R17, 0xfdffffff, RZ, 0xc0, !PT ;  /* 0xfdffffff11117812 */ /* 0x000fe200078ec0ff */
[----:B------:R-:W4:Y:S01]  /*353c0*/  LDL.LU R52, [R1+0x17bc] ;  /* 0x0017bc0001347983 */ /* 0x000f220000300800 */
[----:B-1----:R-:W-:Y:S01]  /*353d0*/  VIADD R24, R24, UR20 ;  /* 0x0000001418187c36 */ /* 0x002fe20008000000 */
[----:B------:R-:W-:Y:S01]  /*353e0*/  ULDC UR20, c[0x0][0x248] ;  /* 0x0000920000147ab9 */ /* 0x000fe20000000800 */
[----:B------:R-:W-:-:S03]  /*353f0*/  @P0 LOP3.LUT R17, R17, 0x2000000, RZ, 0xfc, !PT ;  /* 0x0200000011110812 */ /* 0x000fc600078efcff */
[----:B------:R1:W-:Y:S01]  /*35400*/  STL [R1+0x150c], R24 ;  /* 0x00150c1801007387 */ /* 0x0003e20000100800 */
[----:B------:R-:W-:Y:S01]  /*35410*/  ISETP.GE.AND P0, PT, R49, UR19, PT ;  /* 0x0000001331007c0c */ /* 0x000fe2000bf06270 */
[----:B------:R-:W-:Y:S02]  /*35420*/  ULDC UR19, c[0x0][0x228] ;  /* 0x00008a0000137ab9 */ /* 0x000fe40000000800 */
[----:B------:R-:W3:Y:S01]  /*35430*/  LDL.LU R51, [R1+0x17b8] ;  /* 0x0017b80001337983 */ /* 0x000ee20000300800 */
[----:B-1----:R-:W-:Y:S01]  /*35440*/  VIADD R24, R24, UR20 ;  /* 0x0000001418187c36 */ /* 0x002fe20008000000 */
[----:B------:R-:W-:Y:S01]  /*35450*/  ISETP.LT.AND P1, PT, R8, UR43, !P0 ;  /* 0x0000002b08007c0c */ /* 0x000fe2000c721270 */
[----:B------:R-:W-:Y:S01]  /*35460*/  ULDC UR43, c[0x0][0x228] ;  /* 0x00008a00002b7ab9 */ /* 0x000fe20000000800 */
[----:B------:R-:W-:Y:S01]  /*35470*/  LOP3.LUT R17, R17, 0xfeffffff, RZ, 0xc0, !PT ;  /* 0xfeffffff11117812 */ /* 0x000fe200078ec0ff */
[----:B------:R-:W-:Y:S01]  /*35480*/  ULDC UR20, c[0x0][0x228] ;  /* 0x00008a0000147ab9 */ /* 0x000fe20000000800 */
[----:B------:R1:W-:Y:S04]  /*35490*/  STL [R1+0x1510], R24 ;  /* 0x0015101801007387 */ /* 0x0003e80000100800 */
[----:B------:R-:W4:Y:S01]  /*354a0*/  LDL.LU R50, [R1+0x17b4] ;  /* 0x0017b40001327983 */ /* 0x000f220000300800 */
[----:B-1----:R-:W-:-:S04]  /*354b0*/  VIADD R24, R24, UR21 ;  /* 0x0000001518187c36 */ /* 0x002fc80008000000 */
[----:B------:R-:W-:Y:S01]  /*354c0*/  @P1 LOP3.LUT R17, R17, 0x1000000, RZ, 0xfc, !PT ;  /* 0x0100000011111812 */ /* 0x000fe200078efcff */
[----:B------:R-:W-:Y:S01]  /*354d0*/  ULDC UR21, c[0x0][0x228] ;  /* 0x00008a0000157ab9 */ /* 0x000fe20000000800 */
[----:B------:R1:W-:Y:S02]  /*354e0*/  STL [R1+0x1518], R24 ;  /* 0x0015181801007387 */ /* 0x0003e40000100800 */
[----:B------:R-:W-:Y:S02]  /*354f0*/  LOP3.LUT R17, R17, 0xff7fffff, RZ, 0xc0, !PT ;  /* 0xff7fffff11117812 */ /* 0x000fe400078ec0ff */
[----:B------:R-:W3:Y:S01]  /*35500*/  LDL.LU R49, [R1+0x17b0] ;  /* 0x0017b00001317983 */ /* 0x000ee20000300800 */
[----:B-1----:R-:W-:Y:S01]  /*35510*/  VIADD R24, R24, UR22 ;  /* 0x0000001618187c36 */ /* 0x002fe20008000000 */
[----:B------:R-:W-:Y:S02]  /*35520*/  ULDC.64 UR22, c[0x0][0x228] ;  /* 0x00008a0000167ab9 */ /* 0x000fe40000000a00 */
[----:B------:R-:W-:Y:S01]  /*35530*/  ISETP.LT.AND P0, PT, R7, UR22, !P0 ;  /* 0x0000001607007c0c */ /* 0x000fe2000c701270 */
[----:B------:R-:W-:-:S12]  /*35540*/  ULDC UR22, c[0x0][0x248] ;  /* 0x0000920000167ab9 */ /* 0x000fd80000000800 */
[----:B------:R-:W-:Y:S02]  /*35550*/  @P0 LOP3.LUT R17, R17, 0x800000, RZ, 0xfc, !PT ;  /* 0x0080000011110812 */ /* 0x000fe400078efcff */
[----:B------:R-:W-:Y:S01]  /*35560*/  ISETP.GE.AND P0, PT, R48, UR27, PT ;  /* 0x0000001b30007c0c */ /* 0x000fe2000bf06270 */
[----:B------:R-:W-:-:S03]  /*35570*/  ULDC.64 UR26, c[0x0][0x228] ;  /* 0x00008a00001a7ab9 */ /* 0x000fc60000000a00 */
[----:B------:R-:W-:Y:S01]  /*35580*/  ISETP.LT.AND P1, PT, R8, UR43, !P0 ;  /* 0x0000002b08007c0c */ /* 0x000fe2000c721270 */
[----:B------:R-:W-:Y:S01]  /*35590*/  ULDC UR43, c[0x0][0x228] ;  /* 0x00008a00002b7ab9 */ /* 0x000fe20000000800 */
        /* <DEDUP_REMOVED lines=8> */
[----:B------:R-:W-:Y:S01]  /*35620*/  ULDC UR43, c[0x0][0x228] ;  /* 0x00008a00002b7ab9 */ /* 0x000fe20000000800 */
[----:B------:R-:W-:Y:S01]  /*35630*/  ISETP.LT.AND P0, PT, R7, UR26, !P0 ;  /* 0x0000001a07007c0c */ /* 0x000fe2000c701270 */
[----:B------:R1:W-:Y:S01]  /*35640*/  STL [R1+0x151c], R24 ;  /* 0x00151c1801007387 */ /* 0x0003e20000100800 */
[----:B------:R-:W-:Y:S01]  /*35650*/  LOP3.LUT R17, R17, 0xffefffff, RZ, 0xc0, !PT ;  /* 0xffefffff11117812 */ /* 0x000fe200078ec0ff */
[----:B------:R-:W-:Y:S02]  /*35660*/  ULDC UR26, c[0x0][0x248] ;  /* 0x00009200001a7ab9 */ /* 0x000fe40000000800 */
[----:B------:R-:W4:Y:S06]  /*35670*/  LDL.LU R48, [R1+0x17ac] ;  /* 0x0017ac0001307983 */ /* 0x000f2c0000300800 */
[----:B------:R-:W-:-:S04]  /*35680*/  @P1 LOP3.LUT R17, R17, 0x100000, RZ, 0xfc, !PT ;  /* 0x0010000011111812 */ /* 0x000fc800078efcff */
[----:B------:R-:W-:-:S04]  /*35690*/  LOP3.LUT R17, R17, 0xfff7ffff, RZ, 0xc0, !PT ;  /* 0xfff7ffff11117812 */ /* 0x000fc800078ec0ff */
[----:B------:R-:W-:Y:S02]  /*356a0*/  @P0 LOP3.LUT R17, R17, 0x80000, RZ, 0xfc, !PT ;  /* 0x0008000011110812 */ /* 0x000fe400078efcff */
[----:B------:R-:W-:-:S04]  /*356b0*/  ISETP.GE.AND P0, PT, R46, UR29, PT ;  /* 0x0000001d2e007c0c */ /* 0x000fc8000bf06270 */
[----:B------:R-:W-:Y:S01]  /*356c0*/  ISETP.LT.AND P1, PT, R8, UR43, !P0 ;  /* 0x0000002b08007c0c */ /* 0x000fe2000c721270 */
[----:B-1----:R-:W-:Y:S01]  /*356d0*/  VIADD R24, R24, UR22 ;  /* 0x0000001618187c36 */ /* 0x002fe20008000000 */
[----:B------:R-:W-:Y:S01]  /*356e0*/  ISETP.LT.AND P0, PT, R7, UR30, !P0 ;  /* 0x0000001e07007c0c */ /* 0x000fe2000c701270 */
[----:B------:R-:W-:Y:S01]  /*356f0*/  ULDC UR43, c[0x0][0x228] ;  /* 0x00008a00002b7ab9 */ /* 0x000fe20000000800 */
[----:B------:R-:W-:Y:S01]  /*35700*/  LOP3.LUT R17, R17, 0xfffbffff, RZ, 0xc0, !PT ;  /* 0xfffbffff11117812 */ /* 0x000fe200078ec0ff */
[----:B------:R-:W-:Y:S01]  /*35710*/  ULDC UR22, c[0x0][0x228] ;  /* 0x00008a0000167ab9 */ /* 0x000fe20000000800 */
[----:B------:R1:W-:Y:S04]  /*35720*/  STL [R1+0x1528], R24 ;  /* 0x0015281801007387 */ /* 0x0003e80000100800 */
[----:B------:R-:W3:Y:S03]  /*35730*/  LDL.LU R47, [R1+0x17a8] ;  /* 0x0017a800012f7983 */ /* 0x000ee60000300800 */
        /* <DEDUP_REMOVED lines=8> */
[----:B------:R-:W-:Y:S01]  /*357c0*/  ULDC UR25, c[0x0][0x228] ;  /* 0x00008a0000197ab9 */ /* 0x000fe20000000800 */
[----:B------:R-:W-:Y:S01]  /*357d0*/  ISETP.LT.AND P1, PT, R8, UR43, !P0 ;  /* 0x0000002b08007c0c */ /* 0x000fe2000c721270 */
[----:B------:R-:W4:Y:S01]  /*357e0*/  LDL.LU R46, [R1+0x17a4] ;  /* 0x0017a400012e7983 */ /* 0x000f220000300800 */
[----:B------:R-:W-:Y:S01]  /*357f0*/  ULDC UR43, c[0x0][0x228] ;  /* 0x00008a00002b7ab9 */ /* 0x000fe20000000800 */
[----:B-1----:R-:W-:Y:S01]  /*35800*/  VIADD R24, R24, UR26 ;  /* 0x0000001a18187c36 */ /* 0x002fe20008000000 */
[----:B------:R-:W-:-:S04]  /*35810*/  ULDC UR26, c[0x0][0x228] ;  /* 0x00008a00001a7ab9 */ /* 0x000fc80000000800 */
[----:B------:R1:W-:Y:S05]  /*35820*/  STL [R1+0x1534], R24 ;  /* 0x0015341801007387 */ /* 0x0003ea0000100800 */
[----:B------:R-:W-:Y:S01]  /*35830*/  @P1 LOP3.LUT R17, R17, 0x10000, RZ, 0xfc, !PT ;  /* 0x0001000011111812 */ /* 0x000fe200078efcff */
[----:B------:R-:W3:Y:S01]  /*35840*/  LDL.LU R45, [R1+0x17a0] ;  /* 0x0017a000012d7983 */ /* 0x000ee20000300800 */
        /* <DEDUP_REMOVED lines=29> */
[----:B------:R-:W-:Y:S01]  /*35a20*/  ULDC UR43, c[0x0][0x228] ;  /* 0x00008a00002b7ab9 */ /* 0x000fe20000000800 */
[----:B------:R-:W-:Y:S01]  /*35a30*/  ISETP.LT.AND P0, PT, R7, UR34, !P0 ;  /* 0x0000002207007c0c */ /* 0x000fe2000c701270 */
[----:B------:R-:W4:Y:S10]  /*35a40*/  LDL.LU R44, [R1+0x179c] ;  /* 0x00179c00012c7983 */ /* 0x000f340000300800 */
        /* <DEDUP_REMOVED lines=19> */
[----:B------:R-:W-:-:S10]  /*35b80*/  ULDC UR27, c[0x0][0x248] ;  /* 0x00009200001b7ab9 */ /* 0x000fd40000000800 */
        /* <DEDUP_REMOVED lines=8> */
[----:B------:R-:W-:Y:S01]  /*35c10*/  ULDC UR56, c[0x0][0x228] ;  /* 0x00008a0000387ab9 */ /* 0x000fe20000000800 */
[----:B------:R-:W-:Y:S01]  /*35c20*/  ISETP.LT.AND P0, PT, R7, UR42, !P0 ;  /* 0x0000002a07007c0c */ /* 0x000fe2000c701270 */
[----:B------:R-:W3:Y:S10]  /*35c30*/  LDL.LU R43, [R1+0x1798] ;  /* 0x00179800012b7983 */ /* 0x000ef40000300800 */
        /* <DEDUP_REMOVED lines=11> */
[----:B------:R-:W4:Y:S03]  /*35cf0*/  LDL.LU R42, [R1+0x1794] ;  /* 0x00179400012a7983 */ /* 0x000f260000300800 */
[----:B------:R-:W-:Y:S01]  /*35d00*/  @P1 LOP3.LUT R17, R17, 0x4, RZ, 0xfc, !PT ;  /* 0x0000000411111812 */ /* 0x000fe200078efcff */
[----:B-1----:R-:W-:-:S03]  /*35d10*/  VIADD R24, R24, UR28 ;  /* 0x0000001c18187c36 */ /* 0x002fc60008000000 */
[----:B------:R-:W-:Y:S01]  /*35d20*/  LOP3.LUT R17, R17, 0xfffffffd, RZ, 0xc0, !PT ;  /* 0xfffffffd11117812 */ /* 0x000fe200078ec0ff */
[----:B------:R-:W-:Y:S01]  /*35d30*/  ULDC UR28, c[0x0][0x248] ;  /* 0x00009200001c7ab9 */ /* 0x000fe20000000800 */
[----:B------:R1:W-:Y:S02]  /*35d40*/  STL [R1+0x1550], R24 ;  /* 0x0015501801007387 */ /* 0x0003e40000100800 */
[----:B------:R-:W-:Y:S02]  /*35d50*/  @P0 LOP3.LUT R17, R17, 0x2, RZ, 0xfc, !PT ;  /* 0x0000000211110812 */ /* 0x000fe400078efcff */
[----:B------:R-:W-:Y:S01]  /*35d60*/  ISETP.GE.AND P0, PT, R37, UR39, PT ;  /* 0x0000002725007c0c */ /* 0x000fe2000bf06270 */
[----:B------:R-:W3:Y:S01]  /*35d70*/  LDL.LU R41, [R1+0x1790] ;  /* 0x0017900001297983 */ /* 0x000ee20000300800 */
[----:B-1----:R-:W-:Y:S02]  /*35d80*/  VIADD R24, R24, UR23 ;  /* 0x0000001718187c36 */ /* 0x002fe40008000000 */
[----:B------:R-:W-:Y:S01]  /*35d90*/  ISETP.LT.AND P1, PT, R8, UR56, !P0 ;  /* 0x0000003808007c0c */ /* 0x000fe2000c721270 */
[----:B------:R-:W-:Y:S01]  /*35da0*/  ULDC UR56, c[0x0][0x228] ;  /* 0x00008a0000387ab9 */ /* 0x000fe20000000800 */
[----:B------:R-:W-:Y:S01]  /*35db0*/  LOP3.LUT R17, R17, 0xfffffffe, RZ, 0xc0, !PT ;  /* 0xfffffffe11117812 */ /* 0x000fe200078ec0ff */
[----:B------:R-:W-:Y:S01]  /*35dc0*/  ULDC.64 UR38, c[0x0][0x228] ;  /* 0x00008a0000267ab9 */ /* 0x000fe20000000a00 */
[----:B------:R1:W-:Y:S01]  /*35dd0*/  STL [R1+0x1558], R24 ;  /* 0x0015581801007387 */ /* 0x0003e20000100800 */
[----:B------:R-:W-:-:S03]  /*35de0*/  ULDC UR23, c[0x0][0x228] ;  /* 0x00008a0000177ab9 */ /* 0x000fc60000000800 */
[----:B------:R-:W4:Y:S01]  /*35df0*/  LDL.LU R40, [R1+0x178c] ;  /* 0x00178c0001287983 */ /* 0x000f220000300800 */
[----:B-1----:R-:W-:Y:S01]  /*35e00*/  VIADD R24, R24, UR28 ;  /* 0x0000001c18187c36 */ /* 0x002fe20008000000 */
[----:B------:R-:W-:Y:S02]  /*35e10*/  ULDC.64 UR28, c[0x0][0x228] ;  /* 0x00008a00001c7ab9 */ /* 0x000fe40000000a00 */
[----:B------:R-:W-:Y:S02]  /*35e20*/  ISETP.LT.AND P0, PT, R7, UR28, !P0 ;  /* 0x0000001c07007c0c */ /* 0x000fe4000c701270 */
[----:B------:R-:W-:-:S11]  /*35e30*/  @P1 LOP3.LUT R17, R17, 0x1, RZ, 0xfc, !PT ;  /* 0x0000000111111812 */ /* 0x000fd600078efcff */
        /* <DEDUP_REMOVED lines=163> */
[----:B------:R-:W4:Y:S10]  /*36870*/  LDL.LU R34, [R1+0x1774] ;  /* 0x0017740001227983 */ /* 0x000f340000300800 */
[----:B------:R-:W-:-:S02]  /*36880*/  @P0 LOP3.LUT R15, R15, 0x80000000, RZ, 0xfc, !PT ;  /* 0x800000000f0f0812 */ /* 0x000fc400078efcff */
[----:B------:R-:W-:Y:S01]  /*36890*/  ISETP.GE.AND P0, PT, R248, UR33, PT ;  /* 0x00000021f8007c0c */ /* 0x000fe2000bf06270 */
[----:B------:R-:W-:Y:S01]  /*368a0*/  ULDC.64 UR32, c[0x0][0x228] ;  /* 0x00008a0000207ab9 */ /* 0x000fe20000000a00 */
[----:B------:R-:W-:Y:S02]  /*368b0*/  @P1 LOP3.LUT R16, R16, 0x1, RZ, 0xfc, !PT ;  /* 0x0000000110101812 */ /* 0x000fe400078efcff */
[----:B------:R-:W-:Y:S01]  /*368c0*/  ISETP.LT.AND P1, PT, R8, UR47, !P0 ;  /* 0x0000002f08007c0c */ /* 0x000fe2000c721270 */
[----:B-1----:R-:W-:Y:S01]  /*368d0*/  VIADD R24, R24, UR27 ;  /* 0x0000001b18187c36 */ /* 0x002fe20008000000 */
[----:B------:R-:W-:Y:S01]  /*368e0*/  ISETP.LT.AND P0, PT, R7, UR38, !P0 ;  /* 0x0000002607007c0c */ /* 0x000fe2000c701270 */
[----:B------:R-:W-:Y:S01]  /*368f0*/  ULDC UR27, c[0x0][0x248] ;  /* 0x00009200001b7ab9 */ /* 0x000fe20000000800 */
[----:B------:R-:W-:Y:S01]  /*36900*/  LOP3.LUT R15, R15, 0xbfffffff, RZ, 0xc0, !PT ;  /* 0xbfffffff0f0f7812 */ /* 0x000fe200078ec0ff */
[----:B------:R-:W-:Y:S01]  /*36910*/  ULDC UR38, c[0x0][0x228] ;  /* 0x00008a0000267ab9 */ /* 0x000fe20000000800 */
        /* <DEDUP_REMOVED lines=31> */
[----:B------:R-:W4:Y:S01]  /*36b10*/  LDL.LU R32, [R1+0x176c] ;  /* 0x00176c0001207983 */ /* 0x000f220000300800 */
[----:B------:R-:W-:Y:S01]  /*36b20*/  ISETP.LT.AND P0, PT, R7, UR40, !P0 ;  /* 0x0000002807007c0c */ /* 0x000fe2000c701270 */
[----:B------:R-:W-:-:S10]  /*36b30*/  ULDC UR44, c[0x0][0x228] ;  /* 0x00008a00002c7ab9 */ /* 0x000fd40000000800 */
        /* <DEDUP_REMOVED lines=12> */
[----:B------:R-:W-:Y:S01]  /*36c00*/  ULDC UR11, c[0x0][0x248] ;  /* 0x00009200000b7ab9 */ /* 0x000fe20000000800 */
[----:B-1----:R-:W-:Y:S01]  /*36c10*/  VIADD R24, R24, UR27 ;  /* 0x0000001b18187c36 */ /* 0x002fe20008000000 */
[----:B------:R-:W-:-:S04]  /*36c20*/  ULDC UR27, c[0x0][0x248] ;  /* 0x00009200001b7ab9 */ /* 0x000fc80000000800 */
[----:B------:R1:W-:Y:S04]  /*36c30*/  STL [R1+0x1598], R24 ;  /* 0x0015981801007387 */ /* 0x0003e80000100800 */
[----:B------:R-:W-:Y:S01]  /*36c40*/  @P1 LOP3.LUT R15, R15, 0x400000, RZ, 0xfc, !PT ;  /* 0x004000000f0f1812 */ /* 0x000fe200078efcff */
[----:B-1----:R-:W-:Y:S01]  /*36c50*/  VIADD R24, R24, UR27 ;  /* 0x0000001b18187c36 */ /* 0x002fe20008000000 */
[----:B------:R-:W-:Y:S02]  /*36c60*/  ULDC UR27, c[0x0][0x248] ;  /* 0x00009200001b7ab9 */ /* 0x000fe40000000800 */
[----:B------:R-:W-:Y:S02]  /*36c70*/  LOP3.LUT R15, R15, 0xffdfffff, RZ, 0xc0, !PT ;  /* 0xffdfffff0f0f7812 */ /* 0x000fe400078ec0ff */
[----:B------:R1:W-:Y:S02]  /*36c80*/  STL [R1+0x15a0], R24 ;  /* 0x0015a01801007387 */ /* 0x0003e40000100800 */
[----:B------:R-:W-:-:S02]  /*36c90*/  @P0 LOP3.LUT R15, R15, 0x200000, RZ, 0xfc, !PT ;  /* 0x002000000f0f0812 */ /* 0x000fc400078efcff */
[----:B------:R-:W4:Y:S01]  /*36ca0*/  LDL.LU R30, [R1+0x1764] ;  /* 0x00176400011e7983 */ /* 0x000f220000300800 */
[----:B-1----:R-:W-:Y:S01]  /*36cb0*/  VIADD R24, R24, UR27 ;  /* 0x0000001b18187c36 */ /* 0x002fe20008000000 */
[----:B------:R-:W-:Y:S01]  /*36cc0*/  ULDC UR27, c[0x0][0x248] ;  /* 0x00009200001b7ab9 */ /* 0x000fe20000000800 */
[----:B------:R-:W-:Y:S01]  /*36cd0*/  ISETP.GE.AND P0, PT, R243, UR31, PT ;  /* 0x0000001ff3007c0c */ /* 0x000fe2000bf06270 */
[----:B------:R-:W-:Y:S02]  /*36ce0*/  ULDC.64 UR30, c[0x0][0x228] ;  /* 0x00008a00001e7ab9 */ /* 0x000fe40000000a00 */
[----:B------:R1:W-:Y:S01]  /*36cf0*/  STL [R1+0x15a8], R24 ;  /* 0x0015a81801007387 */ /* 0x0003e20000100800 */
[----:B------:R-:W-:Y:S01]  /*36d00*/  ISETP.LT.AND P1, PT, R8, UR9, !P0 ;  /* 0x0000000908007c0c */ /* 0x000fe2000c721270 */
[----:B------:R-:W-:Y:S02]  /*36d10*/  ULDC UR9, c[0x0][0x248] ;  /* 0x0000920000097ab9 */ /* 0x000fe40000000800 */
[----:B------:R-:W3:Y:S01]  /*36d20*/  LDL.LU R29, [R1+0x1760] ;  /* 0x00176000011d7983 */ /* 0x000ee20000300800 */
[----:B-1----:R-:W-:Y:S01]  /*36d30*/  VIADD R24, R24, UR27 ;  /* 0x0000001b18187c36 */ /* 0x002fe20008000000 */
[----:B------:R-:W-:-:S04]  /*36d40*/  ULDC UR27, c[0x0][0x248] ;  /* 0x00009200001b7ab9 */ /* 0x000fc80000000800 */
[----:B------:R1:W-:Y:S01]  /*36d50*/  STL [R1+0x15ac], R24 ;  /* 0x0015ac1801007387 */ /* 0x0003e20000100800 */
[----:B------:R-:W-:Y:S01]  /*36d60*/  ISETP.LT.AND P0, PT, R7, UR42, !P0 ;  /* 0x0000002a07007c0c */ /* 0x000fe2000c701270 */
[----:B------:R-:W-:Y:S02]  /*36d70*/  ULDC UR42, c[0x0][0x228] ;  /* 0x00008a00002a7ab9 */ /* 0x000fe40000000800 */
[----:B------:R-:W4:Y:S01]  /*36d80*/  LDL.LU R28, [R1+0x175c] ;  /* 0x00175c00011c7983 */ /* 0x000f220000300800 */
[----:B-1----:R-:W-:Y:S01]  /*36d90*/  VIADD R24, R24, UR27 ;  /* 0x0000001b18187c36 */ /* 0x002fe20008000000 */
[----:B------:R-:W-:Y:S01]  /*36da0*/  ULDC UR27, c[0x0][0x248] ;  /* 0x00009200001b7ab9 */ /* 0x000fe20000000800 */
[----:B------:R-:W-:-:S03]  /*36db0*/  LOP3.LUT R15, R15, 0xffefffff, RZ, 0xc0, !PT ;  /* 0xffefffff0f0f7812 */ /* 0x000fc600078ec0ff */
[----:B------:R1:W-:Y:S01]  /*36dc0*/  STL [R1+0x15b4], R24 ;  /* 0x0015b41801007387 */ /* 0x0003e20000100800 */
[----:B------:R-:W-:-:S03]  /*36dd0*/  @P1 LOP3.LUT R15, R15, 0x100000, RZ, 0xfc, !PT ;  /* 0x001000000f0f1812 */ /* 0x000fc600078efcff */
[----:B------:R-:W3:Y:S01]  /*36de0*/  LDL.LU R27, [R1+0x1758] ;  /* 0x00175800011b7983 */ /* 0x000ee20000300800 */
[----:B-1----:R-:W-:Y:S01]  /*36df0*/  VIADD R24, R24, UR27 ;  /* 0x0000001b18187c36 */ /* 0x002fe20008000000 */
[----:B------:R-:W-:-:S04]  /*36e00*/  ULDC UR27, c[0x0][0x248] ;  /* 0x00009200001b7ab9 */ /* 0x000fc80000000800 */
[----:B------:R1:W-:Y:S01]  /*36e10*/  STL [R1+0x15b8], R24 ;  /* 0x0015b81801007387 */ /* 0x0003e20000100800 */
[----:B------:R-:W-:-:S03]  /*36e20*/  LOP3.LUT R15, R15, 0xfff7ffff, RZ, 0xc0, !PT ;  /* 0xfff7ffff0f0f7812 */ /* 0x000fc600078ec0ff */
        /* <DEDUP_REMOVED lines=9> */
[----:B------:R-:W-:-:S03]  /*36ec0*/  ULDC UR27, c[0x0][0x248] ;  /* 0x00009200001b7ab9 */ /* 0x000fc60000000800 */
[----:B------:R-:W-:Y:S01]  /*36ed0*/  VIADD R252, R24, UR27 ;  /* 0x0000001b18fc7c36 */ /* 0x000fe20008000000 */
[----:B------:R1:W-:Y:S01]  /*36ee0*/  STL [R1+0x15c8], R24 ;  /* 0x0015c81801007387 */ /* 0x0003e20000100800 */
[----:B------:R-:W-:Y:S01]  /*36ef0*/  ISETP.LT.AND P1, PT, R8, UR10, !P0 ;  /* 0x0000000a08007c0c */ /* 0x000fe2000c721270 */
[----:B------:R-:W-:Y:S01]  /*36f00*/  ULDC UR27, c[0x0][0x248] ;  /* 0x00009200001b7ab9 */ /* 0x000fe20000000800 */
[----:B------:R-:W-:Y:S01]  /*36f10*/  ISETP.LT.AND P0, PT, R7, UR30, !P0 ;  /* 0x0000001e07007c0c */ /* 0x000fe2000c701270 */
[----:B-1----:R-:W4:Y:S04]  /*36f20*/  LDL.LU R24, [R1+0x174c] ;  /* 0x00174c0001187983 */ /* 0x002f280000300800 */
[----:B------:R1:W-:Y:S01]  /*36f30*/  STL [R1+0x15d0], R252 ;  /* 0x0015d0fc01007387 */ /* 0x0003e20000100800 */
[----:B------:R-:W-:Y:S01]  /*36f40*/  LOP3.LUT R15, R15, 0xfffbffff, RZ, 0xc0, !PT ;  /* 0xfffbffff0f0f7812 */ /* 0x000fe200078ec0ff */
[----:B-1----:R-:W-:Y:S01]  /*36f50*/  VIADD R252, R252, UR27 ;  /* 0x0000001bfcfc7c36 */ /* 0x002fe20008000000 */
[----:B------:R-:W-:-:S03]  /*36f60*/  ULDC UR27, c[0x0][0x248] ;  /* 0x00009200001b7ab9 */ /* 0x000fc60000000800 */
[----:B------:R-:W-:Y:S01]  /*36f70*/  VIADD R251, R252, UR27 ;  /* 0x0000001bfcfb7c36 */ /* 0x000fe20008000000 */
[----:B------:R-:W-:Y:S01]  /*36f80*/  ULDC UR27, c[0x0][0x248] ;  /* 0x00009200001b7ab9 */ /* 0x000fe20000000800 */
[----:B------:R-:W-:Y:S02]  /*36f90*/  @P1 LOP3.LUT R15, R15, 0x40000, RZ, 0xfc, !PT ;  /* 0x000400000f0f1812 */ /* 0x000fe400078efcff */
[----:B------:R-:W-:Y:S01]  /*36fa0*/  VIADD R250, R251, UR27 ;  /* 0x0000001bfbfa7c36 */ /* 0x000fe20008000000 */
[----:B------:R-:W-:Y:S01]  /*36fb0*/  ULDC UR27, c[0x0][0x248] ;  /* 0x00009200001b7ab9 */ /* 0x000fe20000000800 */
[----:B------:R-:W-:Y:S02]  /*36fc0*/  LOP3.LUT R15, R15, 0xfffdffff, RZ, 0xc0, !PT ;  /* 0xfffdffff0f0f7812 */ /* 0x000fe400078ec0ff */
[----:B------:R-:W-:Y:S01]  /*36fd0*/  VIADD R249, R250, UR27 ;  /* 0x0000001bfaf97c36 */ /* 0x000fe20008000000 */
[----:B------:R-:W-:Y:S01]  /*36fe0*/  ULDC UR27, c[0x0][0x248] ;  /* 0x00009200001b7ab9 */ /* 0x000fe20000000800 */
[----:B------:R-:W-:-:S02]  /*36ff0*/  @P0 LOP3.LUT R15, R15, 0x20000, RZ, 0xfc, !PT ;  /* 0x000200000f0f0812 */ /* 0x000fc400078efcff */
[----:B------:R-:W-:Y:S01]  /*37000*/  VIADD R248, R249, UR27 ;  /* 0x0000001bf9f87c36 */ /* 0x000fe20008000000 */
[----:B------:R-:W-:Y:S01]  /*37010*/  ULDC UR27, c[0x0][0x248] ;  /* 0x00009200001b7ab9 */ /* 0x000fe20000000800 */
[----:B------:R-:W-:Y:S02]  /*37020*/  ISETP.GE.AND P0, PT, R241, UR39, PT ;  /* 0x00000027f1007c0c */ /* 0x000fe4000bf06270 */
[----:B------:R-:W-:Y:S01]  /*37030*/  VIADD R247, R248, UR27 ;  /* 0x0000001bf8f77c36 */ /* 0x000fe20008000000 */
[----:B------:R-:W-:Y:S01]  /*37040*/  ULDC UR27, c[0x0][0x248] ;  /* 0x00009200001b7ab9 */ /* 0x000fe20000000800 */
[----:B------:R-:W-:Y:S02]  /*37050*/  ISETP.LT.AND P1, PT, R8, UR13, !P0 ;  /* 0x0000000d08007c0c */ /* 0x000fe4000c721270 */
[----:B------:R-:W-:-:S04]  /*37060*/  VIADD R246, R247, UR27 ;  /* 0x0000001bf7f67c36 */ /* 0x000fc80008000000 */
[----:B------:R-:W-:Y:S01]  /*37070*/  VIADD R245, R246, UR11 ;  /* 0x0000000bf6f57c36 */ /* 0x000fe20008000000 */
[----:B------:R-:W-:Y:S01]  /*37080*/  ULDC.64 UR10, c[0x0][0x228] ;  /* 0x00008a00000a7ab9 */ /* 0x000fe20000000a00 */
[----:B------:R-:W-:Y:S02]  /*37090*/  LOP3.LUT R15, R15, 0xfffeffff, RZ, 0xc0, !PT ;  /* 0xfffeffff0f0f7812 */ /* 0x000fe400078ec0ff */
[----:B------:R-:W-:-:S03]  /*370a0*/  ISETP.LT.AND P0, PT, R7, UR10, !P0 ;  /* 0x0000000a07007c0c */ /* 0x000fc6000c701270 */
[----:B------:R-:W-:-:S04]  /*370b0*/  @P1 LOP3.LUT R15, R15, 0x10000, RZ, 0xfc, !PT ;  /* 0x000100000f0f1812 */ /* 0x000fc800078efcff */
[----:B------:R-:W-:-:S06]  /*370c0*/  LOP3.LUT R15, R15, 0xffff7fff, RZ, 0xc0, !PT ;  /* 0xffff7fff0f0f7812 */ /* 0x000fcc00078ec0ff */
        /* <DEDUP_REMOVED lines=12> */
[----:B------:R-:W-:Y:S01]  /*37190*/  VIADD R244, R245, UR9 ;  /* 0x00000009f5f47c36 */ /* 0x000fe20008000000 */
        /* <DEDUP_REMOVED lines=8> */
[----:B------:R-:W-:Y:S01]  /*37220*/  VIADD R243, R244, UR9 ;  /* 0x00000009f4f37c36 */ /* 0x000fe20008000000 */
        /* <DEDUP_REMOVED lines=16> */
[----:B------:R-:W-:Y:S01]  /*37330*/  VIADD R241, R242, UR9 ;  /* 0x00000009f2f17c36 */ /* 0x000fe20008000000 */
[----:B------:R-:W-:Y:S01]  /*37340*/  ULDC.64 UR8, c[0x0][0x228] ;  /* 0x00008a0000087ab9 */ /* 0x000fe20000000a00 */
        /* <DEDUP_REMOVED lines=9> */
[----:B------:R-:W-:Y:S01]  /*373e0*/  VIADD R239, R240, UR7 ;  /* 0x00000007f0ef7c36 */ /* 0x000fe20008000000 */
[----:B------:R-:W-:Y:S01]  /*373f0*/  ISETP.LT.AND P0, PT, R7, UR8, !P0 ;  /* 0x0000000807007c0c */ /* 0x000fe2000c701270 */
[----:B------:R-:W-:Y:S01]  /*37400*/  ULDC UR7, c[0x0][0x248] ;  /* 0x0000920000077ab9 */ /* 0x000fe20000000800 */
[----:B------:R-:W-:Y:S01]  /*37410*/  ULDC UR16, c[0x0][0x248] ;  /* 0x0000920000107ab9 */ /* 0x000fe20000000800 */
[----:B------:R-:W-:-:S08]  /*37420*/  ULDC UR43, c[0x0][0x22c] ;  /* 0x00008b00002b7ab9 */ /* 0x000fd00000000800 */
        /* <DEDUP_REMOVED lines=25> */
[----:B------:R-:W-:Y:S01]  /*375c0*/  ULDC.64 UR14, c[0x0][0x228] ;  /* 0x00008a00000e7ab9 */ /* 0x000fe20000000a00 */
[----:B------:R-:W-:Y:S01]  /*375d0*/  ISETP.LT.AND P0, PT, R7, UR10, !P0 ;  /* 0x0000000a07007c0c */ /* 0x000fe2000c701270 */
[----:B------:R-:W-:Y:S01]  /*375e0*/  VIADD R237, R238, UR7 ;  /* 0x00000007eeed7c36 */ /* 0x000fe20008000000 */
[----:B------:R-:W-:Y:S01]  /*375f0*/  LOP3.LUT R15, R15, 0xfffffffe, RZ, 0xc0, !PT ;  /* 0xfffffffe0f0f7812 */ /* 0x000fe200078ec0ff */
[----:B------:R-:W-:Y:S01]  /*37600*/  ULDC UR7, c[0x0][0x248] ;  /* 0x0000920000077ab9 */ /* 0x000fe20000000800 */
[----:B------:R-:W-:-:S09]  /*37610*/  ULDC UR10, c[0x0][0x22c] ;  /* 0x00008b00000a7ab9 */ /* 0x000fd20000000800 */
[----:B------:R-:W-:Y:S02]  /*37620*/  @P0 LOP3.LUT R14, R14, 0x80000000, RZ, 0xfc, !PT ;  /* 0x800000000e0e0812 */ /* 0x000fe400078efcff */
[----:B------:R-:W-:Y:S01]  /*37630*/  ISETP.GE.AND P0, PT, R232, UR33, PT ;  /* 0x00000021e8007c0c */ /* 0x000fe2000bf06270 */
[----:B------:R-:W-:Y:S01]  /*37640*/  ULDC.64 UR32, c[0x0][0x228] ;  /* 0x00008a0000207ab9 */ /* 0x000fe20000000a00 */
[----:B------:R-:W-:Y:S02]  /*37650*/  @P1 LOP3.LUT R15, R15, 0x1, RZ, 0xfc, !PT ;  /* 0x000000010f0f1812 */ /* 0x000fe400078efcff */
        /* <DEDUP_REMOVED lines=14> */
[----:B------:R-:W-:-:S07]  /*37740*/  ULDC UR14, c[0x0][0x228] ;  /* 0x00008a00000e7ab9 */ /* 0x000fce0000000800 */
        /* <DEDUP_REMOVED lines=15> */
[----:B------:R-:W-:-:S03]  /*37840*/  ULDC.64 UR8, c[0x0][0x228] ;  /* 0x00008a0000087ab9 */ /* 0x000fc60000000a00 */
[----:B------:R-:W-:Y:S02]  /*37850*/  ISETP.LT.AND P1, PT, R8, UR22, !P0 ;  /* 0x0000001608007c0c */ /* 0x000fe4000c721270 */
        /* <DEDUP_REMOVED lines=22> */
[----:B------:R-:W-:Y:S01]  /*379c0*/  ULDC.64 UR26, c[0x0][0x228] ;  /* 0x00008a00001a7ab9 */ /* 0x000fe20000000a00 */
[----:B------:R-:W-:Y:S02]  /*379d0*/  ISETP.LT.AND P0, PT, R7, UR34, !P0 ;  /* 0x0000002207007c0c */ /* 0x000fe4000c701270 */
[----:B------:R-:W-:-:S09]  /*379e0*/  LOP3.LUT R14, R14, 0xffefffff, RZ, 0xc0, !PT ;  /* 0xffefffff0e0e7812 */ /* 0x000fd200078ec0ff */
        /* <DEDUP_REMOVED lines=65> */
[----:B------:R-:W-:Y:S01]  /*37e00*/  ULDC UR9, c[0x0][0x248] ;  /* 0x0000920000097ab9 */ /* 0x000fe20000000800 */
        /* <DEDUP_REMOVED lines=40> */
[----:B------:R-:W-:-:S11]  /*38090*/  LOP3.LUT R14, R14, 0xfffffffe, RZ, 0xc0, !PT ;  /* 0xfffffffe0e0e7812 */ /* 0x000fd600078ec0ff */
[----:B------:R-:W-:Y:S02]  /*380a0*/  @P0 LOP3.LUT R13, R13, 0x80000000, RZ, 0xfc, !PT ;  /* 0x800000000d0d0812 */ /* 0x000fe400078efcff */
[----:B------:R-:W-:Y:S01]  /*380b0*/  ISETP.GE.AND P0, PT, R216, UR21, PT ;  /* 0x00000015d8007c0c */ /* 0x000fe2000bf06270 */
[----:B------:R-:W-:Y:S01]  /*380c0*/  VIADD R225, R226, UR11 ;  /* 0x0000000be2e17c36 */ /* 0x000fe20008000000 */
[----:B------:R-:W-:Y:S01]  /*380d0*/  @P1 LOP3.LUT R14, R14, 0x1, RZ, 0xfc, !PT ;  /* 0x000000010e0e1812 */ /* 0x000fe200078efcff */
[----:B------:R-:W-:Y:S01]  /*380e0*/  ULDC UR11, c[0x0][0x228] ;  /* 0x00008a00000b7ab9 */ /* 0x000fe20000000800 */
[----:B------:R-:W-:Y:S01]  /*380f0*/  ISETP.LT.AND P1, PT, R8, UR46, !P0 ;  /* 0x0000002e08007c0c */ /* 0x000fe2000c721270 */
[----:B------:R-:W-:Y:S01]  /*38100*/  ULDC UR46, c[0x0][0x228] ;  /* 0x00008a00002e7ab9 */ /* 0x000fe20000000800 */
[----:B------:R-:W-:Y:S02]  /*38110*/  ISETP.LT.AND P0, PT, R7, UR36, !P0 ;  /* 0x0000002407007c0c */ /* 0x000fe4000c701270 */
        /* <DEDUP_REMOVED lines=106> */
[----:B------:R-:W-:Y:S01]  /*387c0*/  ULDC.64 UR28, c[0x0][0x228] ;  /* 0x00008a00001c7ab9 */ /* 0x000fe20000000a00 */
[----:B------:R-:W-:Y:S01]  /*387d0*/  ULDC UR30, c[0x0][0x248] ;  /* 0x00009200001e7ab9 */ /* 0x000fe20000000800 */
[----:B------:R-:W-:-:S08]  /*387e0*/  ULDC UR46, c[0x0][0x22c] ;  /* 0x00008b00002e7ab9 */ /* 0x000fd00000000800 */
[----:B------:R-:W-:Y:S01]  /*387f0*/  @P1 LOP3.LUT R13, R13, 0x1000, RZ, 0xfc, !PT ;  /* 0x000010000d0d1812 */ /* 0x000fe200078efcff */
[----:B------:R-:W-:-:S03]  /*38800*/  ULDC UR24, c[0x0][0x22c] ;  /* 0x00008b0000187ab9 */ /* 0x000fc60000000800 */
[----:B------:R-:W-:-:S04]  /*38810*/  LOP3.LUT R13, R13, 0xfffff7ff, RZ, 0xc0, !PT ;  /* 0xfffff7ff0d0d7812 */ /* 0x000fc800078ec0ff */
[----:B------:R-:W-:Y:S02]  /*38820*/  @P0 LOP3.LUT R13, R13, 0x800, RZ, 0xfc, !PT ;  /* 0x000008000d0d0812 */ /* 0x000fe400078efcff */
[----:B------:R-:W-:Y:S01]  /*38830*/  ISETP.GE.AND P0, PT, R206, UR27, PT ;  /* 0x0000001bce007c0c */ /* 0x000fe2000bf06270 */
[----:B------:R-:W-:Y:S01]  /*38840*/  VIADD R214, R215, UR26 ;  /* 0x0000001ad7d67c36 */ /* 0x000fe20008000000 */
[----:B------:R-:W-:Y:S02]  /*38850*/  ULDC UR26, c[0x0][0x248] ;  /* 0x00009200001a7ab9 */ /* 0x000fe40000000800 */
[----:B------:R-:W-:Y:S01]  /*38860*/  ISETP.LT.AND P1, PT, R8, UR40, !P0 ;  /* 0x0000002808007c0c */ /* 0x000fe2000c721270 */
[----:B------:R-:W-:Y:S01]  /*38870*/  VIADD R213, R214, UR26 ;  /* 0x0000001ad6d57c36 */ /* 0x000fe20008000000 */
[----:B------:R-:W-:Y:S01]  /*38880*/  ISETP.LT.AND P0, PT, R7, UR28, !P0 ;  /* 0x0000001c07007c0c */ /* 0x000fe2000c701270 */
[----:B------:R-:W-:Y:S01]  /*38890*/  ULDC UR26, c[0x0][0x248] ;  /* 0x00009200001a7ab9 */ /* 0x000fe20000000800 */
[----:B------:R-:W-:Y:S01]  /*388a0*/  LOP3.LUT R13, R13, 0xfffffbff, RZ, 0xc0, !PT ;  /* 0xfffffbff0d0d7812 */ /* 0x000fe200078ec0ff */
[----:B------:R-:W-:Y:S01]  /*388b0*/  VIADD R212, R213, UR26 ;  /* 0x0000001ad5d47c36 */ /* 0x000fe20008000000 */
[----:B------:R-:W-:Y:S01]  /*388c0*/  ULDC UR26, c[0x0][0x248] ;  /* 0x00009200001a7ab9 */ /* 0x000fe20000000800 */
[----:B------:R-:W-:Y:S01]  /*388d0*/  ULDC UR40, c[0x0][0x228] ;  /* 0x00008a0000287ab9 */ /* 0x000fe20000000800 */
[----:B------:R-:W-:Y:S01]  /*388e0*/  ULDC UR28, c[0x0][0x228] ;  /* 0x00008a00001c7ab9 */ /* 0x000fe20000000800 */
[----:B------:R-:W-:Y:S01]  /*388f0*/  VIADD R211, R212, UR26 ;  /* 0x0000001ad4d37c36 */ /* 0x000fe20008000000 */
[----:B------:R-:W-:-:S03]  /*38900*/  ULDC UR26, c[0x0][0x248] ;  /* 0x00009200001a7ab9 */ /* 0x000fc60000000800 */
[----:B------:R-:W-:Y:S01]  /*38910*/  @P1 LOP3.LUT R13, R13, 0x400, RZ, 0xfc, !PT ;  /* 0x000004000d0d1812 */ /* 0x000fe200078efcff */
[----:B------:R-:W-:Y:S01]  /*38920*/  VIADD R210, R211, UR26 ;  /* 0x0000001ad3d27c36 */ /* 0x000fe20008000000 */
[----:B------:R-:W-:Y:S02]  /*38930*/  ULDC UR26, c[0x0][0x248] ;  /* 0x00009200001a7ab9 */ /* 0x000fe40000000800 */
[----:B------:R-:W-:Y:S01]  /*38940*/  LOP3.LUT R13, R13, 0xfffffdff, RZ, 0xc0, !PT ;  /* 0xfffffdff0d0d7812 */ /* 0x000fe200078ec0ff */
[----:B------:R-:W-:Y:S01]  /*38950*/  VIADD R209, R210, UR26 ;  /* 0x0000001ad2d17c36 */ /* 0x000fe20008000000 */
[----:B------:R-:W-:Y:S02]  /*38960*/  ULDC UR26, c[0x0][0x248] ;  /* 0x00009200001a7ab9 */ /* 0x000fe40000000800 */
[----:B------:R-:W-:Y:S02]  /*38970*/  @P0 LOP3.LUT R13, R13, 0x200, RZ, 0xfc, !PT ;  /* 0x000002000d0d0812 */ /* 0x000fe400078efcff */
[----:B------:R-:W-:Y:S01]  /*38980*/  ISETP.GE.AND P0, PT, R205, UR41, PT ;  /* 0x00000029cd007c0c */ /* 0x000fe2000bf06270 */
[----:B------:R-:W-:Y:S01]  /*38990*/  VIADD R208, R209, UR26 ;  /* 0x0000001ad1d07c36 */ /* 0x000fe20008000000 */
[----:B------:R-:W-:-:S02]  /*389a0*/  ULDC UR26, c[0x0][0x248] ;  /* 0x00009200001a7ab9 */ /* 0x000fc40000000800 */
[----:B------:R-:W-:Y:S01]  /*389b0*/  ISETP.LT.AND P1, PT, R8, UR40, !P0 ;  /* 0x0000002808007c0c */ /* 0x000fe2000c721270 */
[----:B------:R-:W-:Y:S01]  /*389c0*/  VIADD R207, R208, UR26 ;  /* 0x0000001ad0cf7c36 */ /* 0x000fe20008000000 */
[----:B------:R-:W-:Y:S01]  /*389d0*/  ULDC.64 UR26, c[0x0][0x228] ;  /* 0x00008a00001a7ab9 */ /* 0x000fe20000000a00 */
[----:B------:R-:W-:Y:S01]  /*389e0*/  LOP3.LUT R13, R13, 0xfffffeff, RZ, 0xc0, !PT ;  /* 0xfffffeff0d0d7812 */ /* 0x000fe200078ec0ff */
[----:B------:R-:W-:Y:S01]  /*389f0*/  ULDC.64 UR40, c[0x0][0x228] ;  /* 0x00008a0000287ab9 */ /* 0x000fe20000000a00 */
[----:B------:R-:W-:Y:S01]  /*38a00*/  ISETP.LT.AND P0, PT, R7, UR26, !P0 ;  /* 0x0000001a07007c0c */ /* 0x000fe2000c701270 */
[----:B------:R-:W-:Y:S01]  /*38a10*/  VIADD R206, R207, UR30 ;  /* 0x0000001ecfce7c36 */ /* 0x000fe20008000000 */
[----:B------:R-:W-:Y:S01]  /*38a20*/  ULDC UR30, c[0x0][0x248] ;  /* 0x00009200001e7ab9 */ /* 0x000fe20000000800 */
[----:B------:R-:W-:-:S05]  /*38a30*/  ULDC UR26, c[0x0][0x228] ;  /* 0x00008a00001a7ab9 */ /* 0x000fca0000000800 */
[----:B------:R-:W-:-:S04]  /*38a40*/  @P1 LOP3.LUT R13, R13, 0x100, RZ, 0xfc, !PT ;  /* 0x000001000d0d1812 */ /* 0x000fc800078efcff */
[----:B------:R-:W-:-:S04]  /*38a50*/  LOP3.LUT R13, R13, 0xffffff7f, RZ, 0xc0, !PT ;  /* 0xffffff7f0d0d7812 */ /* 0x000fc800078ec0ff */
[----:B------:R-:W-:Y:S02]  /*38a60*/  @P0 LOP3.LUT R13, R13, 0x80, RZ, 0xfc, !PT ;  /* 0x000000800d0d0812 */ /* 0x000fe400078efcff */
[----:B------:R-:W-:-:S04]  /*38a70*/  ISETP.GE.AND P0, PT, R204, UR39, PT ;  /* 0x00000027cc007c0c */ /* 0x000fc8000bf06270 */
        /* <DEDUP_REMOVED lines=34> */
[----:B------:R-:W-:Y:S01]  /*38ca0*/  VIADD R202, R203, UR30 ;  /* 0x0000001ecbca7c36 */ /* 0x000fe20008000000 */
[----:B------:R-:W-:Y:S01]  /*38cb0*/  ISETP.LT.AND P0, PT, R7, UR32, !P0 ;  /* 0x0000002007007c0c */ /* 0x000fe2000c701270 */
[----:B------:R-:W-:Y:S01]  /*38cc0*/  ULDC UR30, c[0x0][0x228] ;  /* 0x00008a00001e7ab9 */ /* 0x000fe20000000800 */
[----:B------:R-:W-:Y:S01]  /*38cd0*/  LOP3.LUT R13, R13, 0xfffffffe, RZ, 0xc0, !PT ;  /* 0xfffffffe0d0d7812 */ /* 0x000fe200078ec0ff */
[----:B------:R-:W-:Y:S01]  /*38ce0*/  ULDC.64 UR36, c[0x0][0x228] ;  /* 0x00008a0000247ab9 */ /* 0x000fe20000000a00 */
[----:B------:R-:W-:-:S09]  /*38cf0*/  ULDC UR32, c[0x0][0x22c] ;  /* 0x00008b0000207ab9 */ /* 0x000fd20000000800 */
[----:B------:R-:W-:Y:S02]  /*38d00*/  @P0 LOP3.LUT R12, R12, 0x80000000, RZ, 0xfc, !PT ;  /* 0x800000000c0c0812 */ /* 0x000fe400078efcff */
[----:B------:R-:W-:Y:S02]  /*38d10*/  ISETP.GE.AND P0, PT, R200, UR31, PT ;  /* 0x0000001fc8007c0c */ /* 0x000fe4000bf06270 */
[----:B------:R-:W-:Y:S02]  /*38d20*/  @P1 LOP3.LUT R13, R13, 0x1, RZ, 0xfc, !PT ;  /* 0x000000010d0d1812 */ /* 0x000fe400078efcff */
[----:B------:R-:W-:Y:S01]  /*38d30*/  ISETP.LT.AND P1, PT, R8, UR30, !P0 ;  /* 0x0000001e08007c0c */ /* 0x000fe2000c721270 */
[----:B------:R-:W-:Y:S01]  /*38d40*/  ULDC UR30, c[0x0][0x248] ;  /* 0x00009200001e7ab9 */ /* 0x000fe20000000800 */
[----:B------:R-:W-:Y:S02]  /*38d50*/  ISETP.LT.AND P0, PT, R7, UR36, !P0 ;  /* 0x0000002407007c0c */ /* 0x000fe4000c701270 */
[----:B------:R-:W-:Y:S01]  /*38d60*/  LOP3.LUT R12, R12, 0xbfffffff, RZ, 0xc0, !PT ;  /* 0xbfffffff0c0c7812 */ /* 0x000fe200078ec0ff */
[----:B------:R-:W-:Y:S01]  /*38d70*/  VIADD R201, R202, UR30 ;  /* 0x0000001ecac97c36 */ /* 0x000fe20008000000 */
[----:B------:R-:W-:Y:S01]  /*38d80*/  ULDC.64 UR30, c[0x0][0x228] ;  /* 0x00008a00001e7ab9 */ /* 0x000fe20000000a00 */
[----:B------:R-:W-:-:S06]  /*38d90*/  ULDC UR36, c[0x0][0x228] ;  /* 0x00008a0000247ab9 */ /* 0x000fcc0000000800 */
[----:B------:R-:W-:-:S04]  /*38da0*/  @P1 LOP3.LUT R12, R12, 0x40000000, RZ, 0xfc, !PT ;  /* 0x400000000c0c1812 */ /* 0x000fc800078efcff */
[----:B------:R-:W-:-:S04]  /*38db0*/  LOP3.LUT R12, R12, 0xdfffffff, RZ, 0xc0, !PT ;  /* 0xdfffffff0c0c7812 */ /* 0x000fc800078ec0ff */
[----:B------:R-:W-:Y:S02]  /*38dc0*/  @P0 LOP3.LUT R12, R12, 0x20000000, RZ, 0xfc, !PT ;  /* 0x200000000c0c0812 */ /* 0x000fe400078efcff */
[----:B------:R-:W-:Y:S01]  /*38dd0*/  ISETP.GE.AND P0, PT, R199, UR29, PT ;  /* 0x0000001dc7007c0c */ /* 0x000fe2000bf06270 */
[----:B------:R-:W-:-:S03]  /*38de0*/  ULDC UR29, c[0x0][0x248] ;  /* 0x00009200001d7ab9 */ /* 0x000fc60000000800 */
[----:B------:R-:W-:Y:S01]  /*38df0*/  ISETP.LT.AND P1, PT, R8, UR47, !P0 ;  /* 0x0000002f08007c0c */ /* 0x000fe2000c721270 */
[----:B------:R-:W-:Y:S01]  /*38e00*/  ULDC UR47, c[0x0][0x228] ;  /* 0x00008a00002f7ab9 */ /* 0x000fe20000000800 */
[----:B------:R-:W-:Y:S01]  /*38e10*/  ISETP.LT.AND P0, PT, R7, UR30, !P0 ;  /* 0x0000001e07007c0c */ /* 0x000fe2000c701270 */
[----:B------:R-:W-:Y:S01]  /*38e20*/  ULDC UR30, c[0x0][0x22c] ;  /* 0x00008b00001e7ab9 */ /* 0x000fe20000000800 */
        /* <DEDUP_REMOVED lines=11> */
[----:B------:R-:W-:Y:S01]  /*38ee0*/  ULDC UR48, c[0x0][0x22c] ;  /* 0x00008b0000307ab9 */ /* 0x000fe20000000800 */
[----:B------:R-:W-:-:S09]  /*38ef0*/  ULDC UR27, c[0x0][0x248] ;  /* 0x00009200001b7ab9 */ /* 0x000fd20000000800 */
        /* <DEDUP_REMOVED lines=76> */
[----:B------:R-:W-:-:S03]  /*393c0*/  ULDC UR10, c[0x0][0x228] ;  /* 0x00008a00000a7ab9 */ /* 0x000fc60000000800 */
[----:B------:R-:W-:Y:S01]  /*393d0*/  ISETP.LT.AND P1, PT, R8, UR10, !P0 ;  /* 0x0000000a08007c0c */ /* 0x000fe2000c721270 */
[----:B------:R-:W-:Y:S01]  /*393e0*/  VIADD R193, R194, UR31 ;  /* 0x0000001fc2c17c36 */ /* 0x000fe20008000000 */
        /* <DEDUP_REMOVED lines=16> */
[----:B------:R-:W-:Y:S01]  /*394f0*/  VIADD R168, R6, 0x69 ;  /* 0x0000006906a87836 */ /* 0x000fe20000000000 */
[----:B------:R-:W-:-:S08]  /*39500*/  ULDC UR17, c[0x0][0x228] ;  /* 0x00008a0000117ab9 */ /* 0x000fd00000000800 */
        /* <DEDUP_REMOVED lines=20> */
[C---:B------:R-:W-:Y:S01]  /*39650*/  VIADD R167, R6.reuse, 0x68 ;  /* 0x0000006806a77836 */ /* 0x040fe20000000000 */
        /* <DEDUP_REMOVED lines=31> */
[----:B------:R-:W-:Y:S01]  /*39850*/  VIADD R165, R6, 0x66 ;  /* 0x0000006606a57836 */ /* 0x000fe20000000000 */
[----:B------:R-:W-:Y:S01]  /*39860*/  ULDC UR21, c[0x0][0x248] ;  /* 0x0000920000157ab9 */ /* 0x000fe20000000800 */
[----:B------:R-:W-:-:S06]  /*39870*/  ULDC UR22, c[0x0][0x228] ;  /* 0x00008a0000167ab9 */ /* 0x000fcc0000000800 */
[----:B------:R-:W-:-:S04]  /*39880*/  @P1 LOP3.LUT R12, R12, 0x4, RZ, 0xfc, !PT ;  /* 0x000000040c0c1812 */ /* 0x000fc800078efcff */
[----:B------:R-:W-:-:S04]  /*39890*/  LOP3.LUT R12, R12, 0xfffffffd, RZ, 0xc0, !PT ;  /* 0xfffffffd0c0c7812 */ /* 0x000fc800078ec0ff */
[----:B------:R-:W-:Y:S02]  /*398a0*/  @P0 LOP3.LUT R12, R12, 0x2, RZ, 0xfc, !PT ;  /* 0x000000020c0c0812 */ /* 0x000fe400078efcff */
[----:B------:R-:W-:Y:S02]  /*398b0*/  ISETP.GE.AND P0, PT, R185, UR24, PT ;  /* 0x00000018b9007c0c */ /* 0x000fe4000bf06270 */
[----:B------:R-:W-:Y:S01]  /*398c0*/  LOP3.LUT R12, R12, 0xfffffffe, RZ, 0xc0, !PT ;  /* 0xfffffffe0c0c7812 */ /* 0x000fe200078ec0ff */
[----:B------:R-:W-:Y:S01]  /*398d0*/  VIADD R185, R186, UR21 ;  /* 0x00000015bab97c36 */ /* 0x000fe20008000000 */
[----:B------:R-:W-:Y:S01]  /*398e0*/  ISETP.LT.AND P1, PT, R8, UR25, !P0 ;  /* 0x0000001908007c0c */ /* 0x000fe2000c721270 */
[----:B------:R-:W-:Y:S01]  /*398f0*/  ULDC UR21, c[0x0][0x22c] ;  /* 0x00008b0000157ab9 */ /* 0x000fe20000000800 */
[----:B------:R-:W-:Y:S01]  /*39900*/  ISETP.LT.AND P0, PT, R7, UR42, !P0 ;  /* 0x0000002a07007c0c */ /* 0x000fe2000c701270 */
[C---:B------:R-:W-:Y:S01]  /*39910*/  VIADD R164, R6.reuse, 0x65 ;  /* 0x0000006506a47836 */ /* 0x040fe20000000000 */
[----:B------:R-:W-:Y:S01]  /*39920*/  ULDC UR24, c[0x0][0x248] ;  /* 0x0000920000187ab9 */ /* 0x000fe20000000800 */
[----:B------:R-:W-:Y:S01]  /*39930*/  ULDC UR25, c[0x0][0x228] ;  /* 0x00008a0000197ab9 */ /* 0x000fe20000000800 */
[----:B------:R-:W-:Y:S01]  /*39940*/  VIADD R163, R6, 0x64 ;  /* 0x0000006406a37836 */ /* 0x000fe20000000000 */
[----:B------:R-:W-:-:S08]  /*39950*/  ULDC UR42, c[0x0][0x228] ;  /* 0x00008a00002a7ab9 */ /* 0x000fd00000000800 */
[----:B------:R-:W-:Y:S02]  /*39960*/  @P0 LOP3.LUT R11, R11, 0x80000000, RZ, 0xfc, !PT ;  /* 0x800000000b0b0812 */ /* 0x000fe400078efcff */
[----:B------:R-:W-:Y:S02]  /*39970*/  ISETP.GE.AND P0, PT, R184, UR43, PT ;  /* 0x0000002bb8007c0c */ /* 0x000fe4000bf06270 */
[----:B------:R-:W-:Y:S02]  /*39980*/  @P1 LOP3.LUT R12, R12, 0x1, RZ, 0xfc, !PT ;  /* 0x000000010c0c1812 */ /* 0x000fe400078efcff */
[----:B------:R-:W-:Y:S01]  /*39990*/  LOP3.LUT R11, R11, 0xbfffffff, RZ, 0xc0, !PT ;  /* 0xbfffffff0b0b7812 */ /* 0x000fe200078ec0ff */
[----:B------:R-:W-:Y:S01]  /*399a0*/  VIADD R184, R185, UR24 ;  /* 0x00000018b9b87c36 */ /* 0x000fe20008000000 */
[----:B------:R-:W-:Y:S01]  /*399b0*/  ISETP.LT.AND P1, PT, R8, UR44, !P0 ;  /* 0x0000002c08007c0c */ /* 0x000fe2000c721270 */
[----:B------:R-:W-:Y:S01]  /*399c0*/  ULDC UR24, c[0x0][0x22c] ;  /* 0x00008b0000187ab9 */ /* 0x000fe20000000800 */
[----:B------:R-:W-:Y:S01]  /*399d0*/  ISETP.LT.AND P0, PT, R7, UR45, !P0 ;  /* 0x0000002d07007c0c */ /* 0x000fe2000c701270 */
[C---:B------:R-:W-:Y:S01]  /*399e0*/  VIADD R162, R6.reuse, 0x63 ;  /* 0x0000006306a27836 */ /* 0x040fe20000000000 */
[----:B------:R-:W-:Y:S01]  /*399f0*/  ULDC UR44, c[0x0][0x228] ;  /* 0x00008a00002c7ab9 */ /* 0x000fe20000000800 */
[C---:B------:R-:W-:Y:S01]  /*39a00*/  VIADD R161, R6.reuse, 0x62 ;  /* 0x0000006206a17836 */ /* 0x040fe20000000000 */
[----:B------:R-:W-:Y:S01]  /*39a10*/  ULDC UR43, c[0x0][0x228] ;  /* 0x00008a00002b7ab9 */ /* 0x000fe20000000800 */
[----:B------:R-:W-:Y:S01]  /*39a20*/  VIADD R160, R6, 0x61 ;  /* 0x0000006106a07836 */ /* 0x000fe20000000000 */
[----:B------:R-:W-:-:S05]  /*39a30*/  ULDC UR45, c[0x0][0x228] ;  /* 0x00008a00002d7ab9 */ /* 0x000fca0000000800 */
        /* <DEDUP_REMOVED lines=27> */
[----:B------:R-:W-:Y:S02]  /*39bf0*/  ISETP.LT.AND P1, PT, R8, UR36, !P0 ;  /* 0x0000002408007c0c */ /* 0x000fe4000c721270 */
[----:B------:R-:W-:Y:S01]  /*39c00*/  LOP3.LUT R11, R11, 0xfeffffff, RZ, 0xc0, !PT ;  /* 0xfeffffff0b0b7812 */ /* 0x000fe200078ec0ff */
[----:B------:R-:W-:Y:S01]  /*39c10*/  VIADD R182, R183, UR32 ;  /* 0x00000020b7b67c36 */ /* 0x000fe20008000000 */
[----:B------:R-:W-:Y:S01]  /*39c20*/  ISETP.LT.AND P0, PT, R7, UR47, !P0 ;  /* 0x0000002f07007c0c */ /* 0x000fe2000c701270 */
[----:B------:R-:W-:Y:S01]  /*39c30*/  ULDC UR32, c[0x0][0x22c] ;  /* 0x00008b0000207ab9 */ /* 0x000fe20000000800 */
        /* <DEDUP_REMOVED lines=10> */
[----:B------:R-:W-:Y:S02]  /*39ce0*/  ISETP.LT.AND P0, PT, R7, UR49, !P0 ;  /* 0x0000003107007c0c */ /* 0x000fe4000c701270 */
[----:B------:R-:W-:Y:S01]  /*39cf0*/  LOP3.LUT R11, R11, 0xffbfffff, RZ, 0xc0, !PT ;  /* 0xffbfffff0b0b7812 */ /* 0x000fe200078ec0ff */
[----:B------:R-:W-:Y:S01]  /*39d00*/  VIADD R181, R182, UR29 ;  /* 0x0000001db6b57c36 */ /* 0x000fe20008000000 */
        /* <DEDUP_REMOVED lines=28> */
[----:B--2---:R1:W-:Y:S01]  /*39ed0*/  STSM.16.M88.4 [R0], R152 ;  /* 0x0000009800007844 */ /* 0x0043e20000000200 */
[----:B------:R-:W-:-:S04]  /*39ee0*/  ULDC UR53, c[0x0][0x228] ;  /* 0x00008a0000357ab9 */ /* 0x000fc80000000800 */
        /* <DEDUP_REMOVED lines=11> */
[C---:B-1----:R-:W-:Y:S01]  /*39fa0*/  VIADD R155, R6.reuse, 0x5c ;  /* 0x0000005c069b7836 */ /* 0x042fe20000000000 */
[----:B------:R1:W-:Y:S01]  /*39fb0*/  STL [R1+0x15d4], R252 ;  /* 0x0015d4fc01007387 */ /* 0x0003e20000100800 */
[----:B------:R-:W-:Y:S01]  /*39fc0*/  VIADD R154, R6, 0x5b ;  /* 0x0000005b069a7836 */ /* 0x000fe20000000000 */
[----:B------:R-:W-:-:S03]  /*39fd0*/  ULDC UR55, c[0x0][0x22c] ;  /* 0x00008b0000377ab9 */ /* 0x000fc60000000800 */
        /* <DEDUP_REMOVED lines=44> */
[----:B------:R2:W-:Y:S01]  /*3a2a0*/  STL [R1+0x15dc], R251 ;  /* 0x0015dcfb01007387 */ /* 0x0005e20000100800 */
[----:B------:R-:W-:Y:S01]  /*3a2b0*/  ULDC UR10, c[0x0][0x248] ;  /* 0x00009200000a7ab9 */ /* 0x000fe20000000800 */
[----:B------:R-:W-:-:S06]  /*3a2c0*/  ULDC UR31, c[0x0][0x228] ;  /* 0x00008a00001f7ab9 */ /* 0x000fcc0000000800 */
[----:B------:R-:W-:-:S04]  /*3a2d0*/  @P1 LOP3.LUT R11, R11, 0x100, RZ, 0xfc, !PT ;  /* 0x000001000b0b1812 */ /* 0x000fc800078efcff */
[----:B------:R-:W-:-:S04]  /*3a2e0*/  LOP3.LUT R11, R11, 0xffffff7f, RZ, 0xc0, !PT ;  /* 0xffffff7f0b0b7812 */ /* 0x000fc800078ec0ff */
[----:B------:R-:W-:Y:S02]  /*3a2f0*/  @P0 LOP3.LUT R11, R11, 0x80, RZ, 0xfc, !PT ;  /* 0x000000800b0b0812 */ /* 0x000fe400078efcff */
[----:B------:R-:W-:Y:S01]  /*3a300*/  ISETP.GE.AND P0, PT, R172, UR56, PT ;  /* 0x00000038ac007c0c */ /* 0x000fe2000bf06270 */
[----:B------:R3:W-:Y:S01]  /*3a310*/  STL [R1+0x15e4], R250 ;  /* 0x0015e4fa01007387 */ /* 0x0007e20000100800 */
[----:B------:R-:W-:Y:S01]  /*3a320*/  LOP3.LUT R11, R11, 0xffffffbf, RZ, 0xc0, !PT ;  /* 0xffffffbf0b0b7812 */ /* 0x000fe200078ec0ff */
[----:B------:R-:W-:Y:S01]  /*3a330*/  VIADD R174, R175, UR10 ;  /* 0x0000000aafae7c36 */ /* 0x000fe20008000000 */
[----:B------:R-:W-:Y:S01]  /*3a340*/  ISETP.LT.AND P1, PT, R8, UR57, !P0 ;  /* 0x0000003908007c0c */ /* 0x000fe2000c721270 */
[----:B------:R-:W-:Y:S01]  /*3a350*/  STL [R1+0x15ec], R249 ;  /* 0x0015ecf901007387 */ /* 0x000fe20000100800 */
[----:B------:R-:W-:Y:S01]  /*3a360*/  ISETP.LT.AND P0, PT, R7, UR7, !P0 ;  /* 0x0000000707007c0c */ /* 0x000fe2000c701270 */
[----:B------:R-:W-:Y:S01]  /*3a370*/  ULDC UR7, c[0x0][0x248] ;  /* 0x0000920000077ab9 */ /* 0x000fe20000000800 */
[----:B------:R-:W-:Y:S01]  /*3a380*/  ULDC UR10, c[0x0][0x228] ;  /* 0x00008a00000a7ab9 */ /* 0x000fe20000000800 */
[----:B------:R-:W-:Y:S01]  /*3a390*/  ULDC UR56, c[0x0][0x228] ;  /* 0x00008a0000387ab9 */ /* 0x000fe20000000800 */
[----:B------:R-:W-:Y:S01]  /*3a3a0*/  VIADD R153, R6, 0x5a ;  /* 0x0000005a06997836 */ /* 0x000fe20000000000 */
[----:B------:R-:W-:-:S06]  /*3a3b0*/  ULDC UR57, c[0x0][0x228] ;  /* 0x00008a0000397ab9 */ /* 0x000fcc0000000800 */
[----:B------:R-:W-:-:S04]  /*3a3c0*/  @P1 LOP3.LUT R11, R11, 0x40, RZ, 0xfc, !PT ;  /* 0x000000400b0b1812 */ /* 0x000fc800078efcff */
[----:B------:R-:W-:-:S04]  /*3a3d0*/  LOP3.LUT R11, R11, 0xffffffdf, RZ, 0xc0, !PT ;  /* 0xffffffdf0b0b7812 */ /* 0x000fc800078ec0ff */
[----:B------:R-:W-:Y:S02]  /*3a3e0*/  @P0 LOP3.LUT R11, R11, 0x20, RZ, 0xfc, !PT ;  /* 0x000000200b0b0812 */ /* 0x000fe400078efcff */
[----:B------:R-:W-:Y:S01]  /*3a3f0*/  ISETP.GE.AND P0, PT, R171, UR58, PT ;  /* 0x0000003aab007c0c */ /* 0x000fe2000bf06270 */
[----:B------:R-:W-:Y:S01]  /*3a400*/  STL [R1+0x15f4], R248 ;  /* 0x0015f4f801007387 */ /* 0x000fe20000100800 */
        /* <DEDUP_REMOVED lines=9> */
[----:B------:R-:W-:Y:S01]  /*3a4a0*/  LOP3.LUT R9, R9, 0x7fffffff, RZ, 0xc0, !PT ;  /* 0x7fffffff09097812 */ /* 0x000fe200078ec0ff */
[----:B------:R-:W-:-:S05]  /*3a4b0*/  ULDC UR58, c[0x0][0x228] ;  /* 0x00008a00003a7ab9 */ /* 0x000fca0000000800 */
        /* <DEDUP_REMOVED lines=12> */
[----:B------:R-:W-:Y:S01]  /*3a580*/  VIADD R23, R6, 0x58 ;  /* 0x0000005806177836 */ /* 0x000fe20000000000 */
[----:B------:R-:W-:-:S07]  /*3a590*/  ULDC UR61, c[0x0][0x228] ;  /* 0x00008a00003d7ab9 */ /* 0x000fce0000000800 */
[----:B------:R-:W-:Y:S01]  /*3a5a0*/  @P1 LOP3.LUT R11, R11, 0x4, RZ, 0xfc, !PT ;  /* 0x000000040b0b1812 */ /* 0x000fe200078efcff */
[----:B------:R-:W-:Y:S01]  /*3a5b0*/  STL [R1+0x1610], R244 ;  /* 0x001610f401007387 */ /* 0x000fe20000100800 */
[----:B------:R-:W-:Y:S02]  /*3a5c0*/  ULDC UR11, c[0x0][0x228] ;  /* 0x00008a00000b7ab9 */ /* 0x000fe40000000800 */
[----:B------:R-:W-:Y:S01]  /*3a5d0*/  LOP3.LUT R11, R11, 0xfffffffd, RZ, 0xc0, !PT ;  /* 0xfffffffd0b0b7812 */ /* 0x000fe200078ec0ff */
[----:B------:R-:W-:Y:S01]  /*3a5e0*/  VIADD R22, R6, 0x57 ;  /* 0x0000005706167836 */ /* 0x000fe20000000000 */
[----:B------:R-:W-:Y:S02]  /*3a5f0*/  BAR.SYNC.DEFER_BLOCKING 0x0 ;  /* 0x0000000000007b1d */ /* 0x000fe40000010000 */
[----:B------:R-:W-:Y:S02]  /*3a600*/  @P0 LOP3.LUT R11, R11, 0x2, RZ, 0xfc, !PT ;  /* 0x000000020b0b0812 */ /* 0x000fe400078efcff */
[----:B------:R-:W-:-:S02]  /*3a610*/  ISETP.GE.AND P0, PT, R169, UR9, PT ;  /* 0x00000009a9007c0c */ /* 0x000fc4000bf06270 */
[----:B------:R-:W-:Y:S02]  /*3a620*/  ULDC UR9, c[0x0][0x228] ;  /* 0x00008a0000097ab9 */ /* 0x000fe40000000800 */
[----:B------:R-:W-:Y:S01]  /*3a630*/  ISETP.LT.AND P1, PT, R8, UR9, !P0 ;  /* 0x0000000908007c0c */ /* 0x000fe2000c721270 */
[----:B------:R-:W-:Y:S01]  /*3a640*/  STL [R1+0x1614], R243 ;  /* 0x001614f301007387 */ /* 0x000fe20000100800 */
[----:B------:R-:W-:Y:S01]  /*3a650*/  ISETP.LT.AND P0, PT, R7, UR14, !P0 ;  /* 0x0000000e07007c0c */ /* 0x000fe2000c701270 */
[----:B------:R-:W-:Y:S01]  /*3a660*/  VIADD R171, R172, UR60 ;  /* 0x0000003cacab7c36 */ /* 0x000fe20008000000 */
[----:B------:R-:W-:Y:S01]  /*3a670*/  LOP3.LUT R11, R11, 0xfffffffe, RZ, 0xc0, !PT ;  /* 0xfffffffe0b0b7812 */ /* 0x000fe200078ec0ff */
[----:B------:R-:W-:Y:S01]  /*3a680*/  STL [R1+0x161c], R242 ;  /* 0x00161cf201007387 */ /* 0x000fe20000100800 */
[----:B------:R-:W-:Y:S01]  /*3a690*/  ULDC UR9, c[0x0][0x248] ;  /* 0x0000920000097ab9 */ /* 0x000fe20000000800 */
[----:B------:R-:W-:Y:S01]  /*3a6a0*/  ULDC UR60, c[0x0][0x22c] ;  /* 0x00008b00003c7ab9 */ /* 0x000fe20000000800 */
[----:B------:R-:W-:-:S07]  /*3a6b0*/  ULDC UR14, c[0x0][0x228] ;  /* 0x00008a00000e7ab9 */ /* 0x000fce0000000800 */
[----:B------:R-:W-:Y:S02]  /*3a6c0*/  @P0 LOP3.LUT R10, R10, 0x80000000, RZ, 0xfc, !PT ;  /* 0x800000000a0a0812 */ /* 0x000fe400078efcff */
[----:B------:R-:W-:Y:S02]  /*3a6d0*/  ISETP.GE.AND P0, PT, R168, UR13, PT ;  /* 0x0000000da8007c0c */ /* 0x000fe4000bf06270 */
[----:B------:R-:W-:Y:S01]  /*3a6e0*/  @P1 LOP3.LUT R11, R11, 0x1, RZ, 0xfc, !PT ;  /* 0x000000010b0b1812 */ /* 0x000fe200078efcff */
[----:B------:R-:W-:Y:S01]  /*3a6f0*/  STL [R1+0x1620], R241 ;  /* 0x001620f101007387 */ /* 0x000fe20000100800 */
[----:B------:R-:W-:Y:S01]  /*3a700*/  ISETP.LT.AND P1, PT, R8, UR12, !P0 ;  /* 0x0000000c08007c0c */ /* 0x000fe2000c721270 */
[----:B------:R-:W-:Y:S01]  /*3a710*/  VIADD R170, R171, UR9 ;  /* 0x00000009abaa7c36 */ /* 0x000fe20008000000 */
[----:B------:R-:W-:Y:S02]  /*3a720*/  ISETP.LT.AND P0, PT, R7, UR17, !P0 ;  /* 0x0000001107007c0c */ /* 0x000fe4000c701270 */
[----:B------:R-:W-:Y:S01]  /*3a730*/  LOP3.LUT R10, R10, 0xbfffffff, RZ, 0xc0, !PT ;  /* 0xbfffffff0a0a7812 */ /* 0x000fe200078ec0ff */
[----:B------:R-:W-:Y:S01]  /*3a740*/  STL [R1+0x1624], R240 ;  /* 0x001624f001007387 */ /* 0x000fe20000100800 */
[----:B------:R-:W-:Y:S01]  /*3a750*/  ULDC UR12, c[0x0][0x248] ;  /* 0x00009200000c7ab9 */ /* 0x000fe20000000800 */
[----:B------:R-:W-:Y:S01]  /*3a760*/  ULDC UR9, c[0x0][0x22c] ;  /* 0x00008b0000097ab9 */ /* 0x000fe20000000800 */
[----:B------:R-:W-:Y:S01]  /*3a770*/  ULDC UR17, c[0x0][0x228] ;  /* 0x00008a0000117ab9 */ /* 0x000fe20000000800 */
[----:B-1----:R-:W-:Y:S01]  /*3a780*/  VIADD R252, R6, 0x56 ;  /* 0x0000005606fc7836 */ /* 0x002fe20000000000 */
[----:B------:R-:W-:-:S03]  /*3a790*/  ULDC UR13, c[0x0][0x228] ;  /* 0x00008a00000d7ab9 */ /* 0x000fc60000000800 */
        /* <DEDUP_REMOVED lines=12> */
[----:B------:R-:W-:-:S08]  /*3a860*/  ULDC UR16, c[0x0][0x22c] ;  /* 0x00008b0000107ab9 */ /* 0x000fd00000000800 */
[----:B------:R-:W-:Y:S01]  /*3a870*/  @P1 LOP3.LUT R10, R10, 0x10000000, RZ, 0xfc, !PT ;  /* 0x100000000a0a1812 */ /* 0x000fe200078efcff */
[----:B------:R-:W-:Y:S01]  /*3a880*/  STL [R1+0x163c], R237 ;  /* 0x00163ced01007387 */ /* 0x000fe20000100800 */
[----:B------:R-:W-:Y:S02]  /*3a890*/  ULDC UR18, c[0x0][0x228] ;  /* 0x00008a0000127ab9 */ /* 0x000fe40000000800 */
        /* <DEDUP_REMOVED lines=146> */
[----:B--2---:R-:W-:Y:S01]  /*3b1c0*/  VIADD R251, R6, 0x4b ;  /* 0x0000004b06fb7836 */ /* 0x004fe20000000000 */
[----:B------:R-:W-:-:S07]  /*3b1d0*/  ULDC UR49, c[0x0][0x22c] ;  /* 0x00008b0000317ab9 */ /* 0x000fce0000000800 */
        /* <DEDUP_REMOVED lines=14> */
[----:B---3--:R-:W-:Y:S01]  /*3b2c0*/  VIADD R250, R6, 0x105 ;  /* 0x0000010506fa7836 */ /* 0x008fe20000000000 */
[----:B------:R-:W-:Y:S01]  /*3b2d0*/  LOP3.LUT R20, R20, 0xffdfffff, RZ, 0xc0, !PT ;  /* 0xffdfffff14147812 */ /* 0x000fe200078ec0ff */
[----:B------:R-:W-:-:S06]  /*3b2e0*/  ULDC UR51, c[0x0][0x22c] ;  /* 0x00008b0000337ab9 */ /* 0x000fcc0000000800 */
        /* <DEDUP_REMOVED lines=26> */
[----:B------:R-:W-:Y:S01]  /*3b490*/  VIADD R155, R156, UR53 ;  /* 0x000000359c9b7c36 */ /* 0x000fe20008000000 */
[----:B------:R-:W-:Y:S01]  /*3b4a0*/  ULDC UR55, c[0x0][0x248] ;  /* 0x0000920000377ab9 */ /* 0x000fe20000000800 */
[----:B------:R-:W-:Y:S01]  /*3b4b0*/  ULDC UR10, c[0x0][0x248] ;  /* 0x00009200000a7ab9 */ /* 0x000fe20000000800 */
[----:B------:R-:W-:-:S07]  /*3b4c0*/  ULDC UR31, c[0x0][0x22c] ;  /* 0x00008b00001f7ab9 */ /* 0x000fce0000000800 */
[----:B------:R-:W-:Y:S01]  /*3b4d0*/  @P1 LOP3.LUT R10, R10, 0x4, RZ, 0xfc, !PT ;  /* 0x000000040a0a1812 */ /* 0x000fe200078efcff */
[----:B------:R-:W-:Y:S01]  /*3b4e0*/  STL [R1+0x172c], R199 ;  /* 0x00172cc701007387 */ /* 0x000fe20000100800 */
[----:B------:R-:W-:Y:S01]  /*3b4f0*/  ULDC UR56, c[0x0][0x248] ;  /* 0x0000920000387ab9 */ /* 0x000fe20000000800 */
[----:B------:R-:W-:Y:S01]  /*3b500*/  ULDC UR53, c[0x0][0x248] ;  /* 0x0000920000357ab9 */ /* 0x000fe20000000800 */
[----:B------:R-:W-:Y:S01]  /*3b510*/  LOP3.LUT R10, R10, 0xfffffffd, RZ, 0xc0, !PT ;  /* 0xfffffffd0a0a7812 */ /* 0x000fe200078ec0ff */
[----:B------:R-:W-:Y:S03]  /*3b520*/  STL [R1+0x1734], R198 ;  /* 0x001734c601007387 */ /* 0x000fe60000100800 */
        /* <DEDUP_REMOVED lines=10> */
[----:B------:R-:W-:Y:S01]  /*3b5d0*/  STL [R1+0x1738], R195 ;  /* 0x001738c301007387 */ /* 0x000fe20000100800 */
[----:B------:R-:W-:Y:S01]  /*3b5e0*/  ULDC UR7, c[0x0][0x248] ;  /* 0x0000920000077ab9 */ /* 0x000fe20000000800 */
[----:B------:R-:W-:Y:S01]  /*3b5f0*/  ULDC UR59, c[0x0][0x248] ;  /* 0x00009200003b7ab9 */ /* 0x000fe20000000800 */
[----:B------:R-:W-:Y:S01]  /*3b600*/  ULDC UR55, c[0x0][0x248] ;  /* 0x0000920000377ab9 */ /* 0x000fe20000000800 */
[----:B------:R-:W-:Y:S01]  /*3b610*/  STL [R1+0x1730], R194 ;  /* 0x001730c201007387 */ /* 0x000fe20000100800 */
[----:B------:R-:W-:-:S03]  /*3b620*/  ULDC UR10, c[0x0][0x248] ;  /* 0x00009200000a7ab9 */ /* 0x000fc60000000800 */
[----:B------:R-:W-:Y:S04]  /*3b630*/  STL [R1+0x1728], R193 ;  /* 0x001728c101007387 */ /* 0x000fe80000100800 */
[----:B------:R-:W-:Y:S04]  /*3b640*/  STL [R1+0x1718], R192 ;  /* 0x001718c001007387 */ /* 0x000fe80000100800 */
[----:B------:R-:W-:Y:S04]  /*3b650*/  STL [R1+0x170c], R191 ;  /* 0x00170cbf01007387 */ /* 0x000fe80000100800 */
[----:B------:R-:W-:Y:S04]  /*3b660*/  STL [R1+0x1708], R190 ;  /* 0x001708be01007387 */ /* 0x000fe80000100800 */
[----:B------:R-:W-:Y:S04]  /*3b670*/  STL [R1+0x16fc], R189 ;  /* 0x0016fcbd01007387 */ /* 0x000fe80000100800 */
[----:B------:R-:W-:Y:S04]  /*3b680*/  STL [R1+0x16ec], R188 ;  /* 0x0016ecbc01007387 */ /* 0x000fe80000100800 */
[----:B------:R-:W-:Y:S04]  /*3b690*/  STL [R1+0x16e0], R187 ;  /* 0x0016e0bb01007387 */ /* 0x000fe80000100800 */
[----:B------:R-:W-:Y:S01]  /*3b6a0*/  STL [R1+0x16dc], R186 ;  /* 0x0016dcba01007387 */ /* 0x000fe20000100800 */
[----:B------:R-:W-:-:S03]  /*3b6b0*/  @P0 LOP3.LUT R9, R9, 0x80000000, RZ, 0xfc, !PT ;  /* 0x8000000009090812 */ /* 0x000fc600078efcff */
[----:B------:R-:W-:Y:S01]  /*3b6c0*/  STL [R1+0x16d0], R185 ;  /* 0x0016d0b901007387 */ /* 0x000fe20000100800 */
[----:B------:R-:W-:-:S03]  /*3b6d0*/  ISETP.GE.AND P0, PT, R152, UR8, PT ;  /* 0x0000000898007c0c */ /* 0x000fc6000bf06270 */
[----:B------:R-:W-:Y:S01]  /*3b6e0*/  STL [R1+0x16c0], R184 ;  /* 0x0016c0b801007387 */ /* 0x000fe20000100800 */
[----:B------:R-:W-:Y:S02]  /*3b6f0*/  @P1 LOP3.LUT R10, R10, 0x1, RZ, 0xfc, !PT ;  /* 0x000000010a0a1812 */ /* 0x000fe400078efcff */
[----:B------:R-:W-:Y:S01]  /*3b700*/  LOP3.LUT R9, R9, 0xbfffffff, RZ, 0xc0, !PT ;  /* 0xbfffffff09097812 */ /* 0x000fe200078ec0ff */
[----:B------:R-:W-:Y:S01]  /*3b710*/  STL [R1+0x16b8], R183 ;  /* 0x0016b8b701007387 */ /* 0x000fe20000100800 */
[----:B------:R-:W-:Y:S01]  /*3b720*/  VIADD R152, R153, UR56 ;  /* 0x0000003899987c36 */ /* 0x000fe20008000000 */
[----:B------:R-:W-:Y:S01]  /*3b730*/  ISETP.LT.AND P1, PT, R8, UR58, !P0 ;  /* 0x0000003a08007c0c */ /* 0x000fe2000c721270 */
[----:B------:R-:W-:Y:S01]  /*3b740*/  ULDC UR8, c[0x0][0x248] ;  /* 0x0000920000087ab9 */ /* 0x000fe20000000800 */
[----:B------:R-:W-:Y:S01]  /*3b750*/  STL [R1+0x16b0], R182 ;  /* 0x0016b0b601007387 */ /* 0x000fe20000100800 */
[----:B------:R-:W-:Y:S01]  /*3b760*/  ULDC UR58, c[0x0][0x248] ;  /* 0x00009200003a7ab9 */ /* 0x000fe20000000800 */
[----:B------:R-:W-:-:S02]  /*3b770*/  ULDC UR56, c[0x0][0x248] ;  /* 0x0000920000387ab9 */ /* 0x000fc40000000800 */
        /* <DEDUP_REMOVED lines=9> */
[----:B------:R-:W-:Y:S01]  /*3b810*/  ISETP.LT.AND P0, PT, R7, UR11, !P0 ;  /* 0x0000000b07007c0c */ /* 0x000fe2000c701270 */
[----:B------:R-:W-:-:S02]  /*3b820*/  ULDC UR11, c[0x0][0x248] ;  /* 0x00009200000b7ab9 */ /* 0x000fc40000000800 */
[----:B------:R-:W-:Y:S04]  /*3b830*/  STL [R1+0x1640], R172 ;  /* 0x001640ac01007387 */ /* 0x000fe80000100800 */
[----:B------:R-:W-:Y:S04]  /*3b840*/  STL [R1+0x1638], R171 ;  /* 0x001638ab01007387 */ /* 0x000fe80000100800 */
[----:B------:R-:W-:Y:S04]  /*3b850*/  STL [R1+0x1630], R170 ;  /* 0x001630aa01007387 */ /* 0x000fe80000100800 */
[----:B------:R-:W-:Y:S04]  /*3b860*/  STL [R1+0x1628], R169 ;  /* 0x001628a901007387 */ /* 0x000fe80000100800 */
[----:B------:R-:W-:Y:S01]  /*3b870*/  STL [R1+0x1618], R168 ;  /* 0x001618a801007387 */ /* 0x000fe20000100800 */
[----:B------:R-:W-:-:S03]  /*3b880*/  @P1 LOP3.LUT R9, R9, 0x40000000, RZ, 0xfc, !PT ;  /* 0x4000000009091812 */ /* 0x000fc600078efcff */
[----:B------:R-:W-:Y:S04]  /*3b890*/  STL [R1+0x160c], R167 ;  /* 0x00160ca701007387 */ /* 0x000fe80000100800 */
[----:B------:R-:W-:Y:S04]  /*3b8a0*/  STL [R1+0x1608], R166 ;  /* 0x001608a601007387 */ /* 0x000fe80000100800 */
[----:B------:R-:W-:Y:S04]  /*3b8b0*/  STL [R1+0x15fc], R165 ;  /* 0x0015fca501007387 */ /* 0x000fe80000100800 */
[----:B------:R-:W-:Y:S01]  /*3b8c0*/  STL [R1+0x15f0], R164 ;  /* 0x0015f0a401007387 */ /* 0x000fe20000100800 */
[----:B------:R-:W-:-:S03]  /*3b8d0*/  LOP3.LUT R9, R9, 0xdfffffff, RZ, 0xc0, !PT ;  /* 0xdfffffff09097812 */ /* 0x000fc600078ec0ff */
[----:B------:R-:W-:Y:S04]  /*3b8e0*/  STL [R1+0x15e8], R163 ;  /* 0x0015e8a301007387 */ /* 0x000fe80000100800 */
[----:B------:R4:W-:Y:S04]  /*3b8f0*/  STL [R1+0x15e0], R162 ;  /* 0x0015e0a201007387 */ /* 0x0009e80000100800 */
[----:B------:R-:W-:Y:S04]  /*3b900*/  STL [R1+0x15d8], R161 ;  /* 0x0015d8a101007387 */ /* 0x000fe80000100800 */
[----:B------:R-:W-:Y:S01]  /*3b910*/  STL [R1+0x15cc], R160 ;  /* 0x0015cca001007387 */ /* 0x000fe20000100800 */
[----:B------:R-:W-:-:S03]  /*3b920*/  @P0 LOP3.LUT R9, R9, 0x20000000, RZ, 0xfc, !PT ;  /* 0x2000000009090812 */ /* 0x000fc600078efcff */
[----:B------:R-:W-:Y:S01]  /*3b930*/  STL [R1+0x15c0], R159 ;  /* 0x0015c09f01007387 */ /* 0x000fe20000100800 */
[----:B------:R-:W-:-:S03]  /*3b940*/  ISETP.GE.AND P0, PT, R23, UR60, PT ;  /* 0x0000003c17007c0c */ /* 0x000fc6000bf06270 */
[----:B------:R-:W-:Y:S01]  /*3b950*/  STL [R1+0x15bc], R158 ;  /* 0x0015bc9e01007387 */ /* 0x000fe20000100800 */
[----:B------:R-:W-:Y:S01]  /*3b960*/  VIADD R23, R152, UR53 ;  /* 0x0000003598177c36 */ /* 0x000fe20008000000 */
[----:B------:R-:W-:Y:S01]  /*3b970*/  ULDC UR60, c[0x0][0x248] ;  /* 0x00009200003c7ab9 */ /* 0x000fe20000000800 */
[----:B------:R-:W-:Y:S01]  /*3b980*/  ISETP.LT.AND P1, PT, R8, UR61, !P0 ;  /* 0x0000003d08007c0c */ /* 0x000fe2000c721270 */
[----:B------:R-:W-:Y:S01]  /*3b990*/  STL [R1+0x15b0], R157 ;  /* 0x0015b09d01007387 */ /* 0x000fe20000100800 */
[----:B------:R-:W-:Y:S01]  /*3b9a0*/  LOP3.LUT R9, R9, 0xefffffff, RZ, 0xc0, !PT ;  /* 0xefffffff09097812 */ /* 0x000fe200078ec0ff */
[----:B------:R-:W-:Y:S01]  /*3b9b0*/  ULDC UR61, c[0x0][0x248] ;  /* 0x00009200003d7ab9 */ /* 0x000fe20000000800 */
[----:B----4-:R-:W-:Y:S01]  /*3b9c0*/  IMAD.MOV.U32 R162, RZ, RZ, R24 ;  /* 0x000000ffffa27224 */ /* 0x010fe200078e0018 */
[----:B------:R-:W-:Y:S01]  /*3b9d0*/  STL [R1+0x15a4], R156 ;  /* 0x0015a49c01007387 */ /* 0x000fe20000100800 */
[----:B------:R-:W-:Y:S01]  /*3b9e0*/  IMAD.MOV.U32 R163, RZ, RZ, R26 ;  /* 0x000000ffffa37224 */ /* 0x000fe200078e001a */
[----:B------:R-:W-:-:S02]  /*3b9f0*/  ULDC UR53, c[0x0][0x228] ;  /* 0x00008a0000357ab9 */ /* 0x000fc40000000800 */
[----:B------:R-:W-:Y:S04]  /*3ba00*/  STL [R1+0x159c], R155 ;  /* 0x00159c9b01007387 */ /* 0x000fe80000100800 */
[----:B------:R-:W-:Y:S04]  /*3ba10*/  STL [R1+0x1594], R154 ;  /* 0x0015949a01007387 */ /* 0x000fe80000100800 */
[----:B------:R-:W-:Y:S04]  /*3ba20*/  STL [R1+0x158c], R153 ;  /* 0x00158c9901007387 */ /* 0x000fe80000100800 */
[----:B------:R1:W-:Y:S04]  /*3ba30*/  STL [R1+0x1580], R152 ;  /* 0x0015809801007387 */ /* 0x0003e80000100800 */
[----:B-1----:R-:W2:Y:S04]  /*3ba40*/  LDL.LU R152, [R1+0xd50] ;  /* 0x000d500001987983 */ /* 0x002ea80000300800 */
[----:B------:R-:W2:Y:S04]  /*3ba50*/  LDL.LU R153, [R1+0xd58] ;  /* 0x000d580001997983 */ /* 0x000ea80000300800 */
[----:B------:R1:W-:Y:S04]  /*3ba60*/  STL [R1+0x1574], R23 ;  /* 0x0015741701007387 */ /* 0x0003e80000100800 */
[----:B------:R-:W2:Y:S04]  /*3ba70*/  LDL.LU R154, [R1+0x950] ;  /* 0x00095000019a7983 */ /* 0x000ea80000300800 */
[----:B------:R-:W2:Y:S01]  /*3ba80*/  LDL.LU R155, [R1+0x958] ;  /* 0x00095800019b7983 */ /* 0x000ea20000300800 */
[----:B-1----:R-:W-:-:S05]  /*3ba90*/  VIADD R23, R23, UR57 ;  /* 0x0000003917177c36 */ /* 0x002fca0008000000 */
[----:B------:R1:W-:Y:S02]  /*3baa0*/  STL [R1+0x156c], R23 ;  /* 0x00156c1701007387 */ /* 0x0003e40000100800 */
        /* <DEDUP_REMOVED lines=12> */
[----:B-1----:R-:W-:-:S04]  /*3bb70*/  VIADD R23, R23, UR10 ;  /* 0x0000000a17177c36 */ /* 0x002fc80008000000 */
[----:B------:R-:W-:Y:S01]  /*3bb80*/  VIADD R156, R23, UR60 ;  /* 0x0000003c179c7c36 */ /* 0x000fe20008000000 */
[----:B------:R1:W-:Y:S04]  /*3bb90*/  STL [R1+0x1524], R23 ;  /* 0x0015241701007387 */ /* 0x0003e80000100800 */
[----:B------:R3:W-:Y:S04]  /*3bba0*/  STL [R1+0x1520], R156 ;  /* 0x0015209c01007387 */ /* 0x0007e80000100800 */
[----:B-1----:R-:W4:Y:S01]  /*3bbb0*/  LDL.LU R23, [R1+0x14cc] ;  /* 0x0014cc0001177983 */ /* 0x002f220000300800 */
[----:B------:R-:W-:Y:S01]  /*3bbc0*/  ISETP.LT.AND P0, PT, R7, UR14, !P0 ;  /* 0x0000000e07007c0c */ /* 0x000fe2000c701270 */
[----:B------:R-:W-:Y:S01]  /*3bbd0*/  ULDC UR14, c[0x0][0x248] ;  /* 0x00009200000e7ab9 */ /* 0x000fe20000000800 */
[----:B------:R-:W-:-:S04]  /*3bbe0*/  @P1 LOP3.LUT R9, R9, 0x10000000, RZ, 0xfc, !PT ;  /* 0x1000000009091812 */ /* 0x000fc800078efcff */
[----:B------:R-:W-:-:S07]  /*3bbf0*/  LOP3.LUT R9, R9, 0xf7ffffff, RZ, 0xc0, !PT ;  /* 0xf7ffffff09097812 */ /* 0x000fce00078ec0ff */
[----:B------:R-:W-:Y:S02]  /*3bc00*/  @P0 LOP3.LUT R9, R9, 0x8000000, RZ, 0xfc, !PT ;  /* 0x0800000009090812 */ /* 0x000fe400078efcff */
[----:B------:R-:W-:Y:S01]  /*3bc10*/  ISETP.GE.AND P0, PT, R22, UR9, PT ;  /* 0x0000000916007c0c */ /* 0x000fe2000bf06270 */
[----:B------:R-:W-:-:S03]  /*3bc20*/  ULDC UR9, c[0x0][0x228] ;  /* 0x00008a0000097ab9 */ /* 0x000fc60000000800 */
[----:B------:R-:W-:Y:S01]  /*3bc30*/  ISETP.LT.AND P1, PT, R8, UR9, !P0 ;  /* 0x0000000908007c0c */ /* 0x000fe2000c721270 */
[----:B---3--:R-:W-:Y:S01]  /*3bc40*/  VIADD R156, R156, UR14 ;  /* 0x0000000e9c9c7c36 */ /* 0x008fe20008000000 */
        /* <DEDUP_REMOVED lines=9> */
[----:B------:R-:W-:Y:S01]  /*3bce0*/  VIADD R252, R6, 0x55 ;  /* 0x0000005506fc7836 */ /* 0x000fe20000000000 */
[----:B------:R-:W-:Y:S02]  /*3bcf0*/  ISETP.LT.AND P1, PT, R7, UR18, !P0 ;  /* 0x0000001207007c0c */ /* 0x000fe4000c721270 */
[----:B------:R-:W-:Y:S02]  /*3bd00*/  LOP3.LUT R9, R9, 0xfeffffff, RZ, 0xc0, !PT ;  /* 0xfeffffff09097812 */ /* 0x000fe400078ec0ff */
[----:B------:R-:W-:-:S07]  /*3bd10*/  ISETP.GE.AND P0, PT, R252, UR16, PT ;  /* 0x00000010fc007c0c */ /* 0x000fce000bf06270 */
[----:B------:R-:W-:Y:S02]  /*3bd20*/  @P2 LOP3.LUT R9, R9, 0x1000000, RZ, 0xfc, !PT ;  /* 0x0100000009092812 */ /* 0x000fe400078efcff */
[----:B------:R-:W-:Y:S02]  /*3bd30*/  ISETP.LT.AND P2, PT, R8, UR15, !P0 ;  /* 0x0000000f08007c0c */ /* 0x000fe4000c741270 */
[----:B------:R-:W-:Y:S01]  /*3bd40*/  LOP3.LUT R9, R9, 0xff7fffff, RZ, 0xc0, !PT ;  /* 0xff7fffff09097812 */ /* 0x000fe200078ec0ff */
[----:B------:R-:W-:-:S03]  /*3bd50*/  VIADD R252, R6, 0x54 ;  /* 0x0000005406fc7836 */ /* 0x000fc60000000000 */
[----:B------:R-:W-:Y:S02]  /*3bd60*/  @P1 LOP3.LUT R9, R9, 0x800000, RZ, 0xfc, !PT ;  /* 0x0080000009091812 */ /* 0x000fe400078efcff */
[----:B------:R-:W-:Y:S02]  /*3bd70*/  ISETP.LT.AND P1, PT, R7, UR23, !P0 ;  /* 0x0000001707007c0c */ /* 0x000fe4000c721270 */
[----:B------:R-:W-:Y:S02]  /*3bd80*/  LOP3.LUT R9, R9, 0xffbfffff, RZ, 0xc0, !PT ;  /* 0xffbfffff09097812 */ /* 0x000fe400078ec0ff */
[----:B------:R-:W-:Y:S02]  /*3bd90*/  ISETP.GE.AND P0, PT, R252, UR20, PT ;  /* 0x00000014fc007c0c */ /* 0x000fe4000bf06270 */
[----:B------:R-:W-:Y:S02]  /*3bda0*/  @P2 LOP3.LUT R9, R9, 0x400000, RZ, 0xfc, !PT ;  /* 0x0040000009092812 */ /* 0x000fe400078efcff */
[----:B------:R-:W-:-:S02]  /*3bdb0*/  ISETP.LT.AND P2, PT, R8, UR19, !P0 ;  /* 0x0000001308007c0c */ /* 0x000fc4000c741270 */
        /* <DEDUP_REMOVED lines=65> */
[----:B------:R-:W-:Y:S01]  /*3c1d0*/  STL [R1+0x1514], R156 ;  /* 0x0015149c01007387 */ /* 0x000fe20000100800 */
[----:B------:R-:W-:Y:S02]  /*3c1e0*/  VIADD R252, R156, UR56 ;  /* 0x000000389cfc7c36 */ /* 0x000fe40008000000 */
[----:B------:R-:W-:Y:S01]  /*3c1f0*/  @P1 LOP3.LUT R9, R9, 0x10, RZ, 0xfc, !PT ;  /* 0x0000001009091812 */ /* 0x000fe200078efcff */
[----:B------:R-:W1:Y:S01]  /*3c200*/  LDS.128 R156, [R21] ;  /* 0x00000000159c7984 */ /* 0x000e620000000c00 */
[----:B------:R-:W-:Y:S01]  /*3c210*/  BAR.SYNC.DEFER_BLOCKING 0x0 ;  /* 0x0000000000007b1d */ /* 0x000fe20000010000 */
[----:B------:R-:W-:Y:S02]  /*3c220*/  ISETP.LT.AND P1, PT, R7, UR52, !P0 ;  /* 0x0000003407007c0c */ /* 0x000fe4000c721270 */
[----:B------:R-:W-:-:S04]  /*3c230*/  LOP3.LUT R9, R9, 0xfffffff7, RZ, 0xc0, !PT ;  /* 0xfffffff709097812 */ /* 0x000fc800078ec0ff */
[----:B------:R-:W-:Y:S02]  /*3c240*/  @P2 LOP3.LUT R9, R9, 0x8, RZ, 0xfc, !PT ;  /* 0x0000000809092812 */ /* 0x000fe400078efcff */
[----:B------:R-:W-:Y:S02]  /*3c250*/  ISETP.GE.AND P0, PT, R251, UR49, PT ;  /* 0x00000031fb007c0c */ /* 0x000fe4000bf06270 */
[----:B------:R-:W-:-:S04]  /*3c260*/  LOP3.LUT R9, R9, 0xfffffffb, RZ, 0xc0, !PT ;  /* 0xfffffffb09097812 */ /* 0x000fc800078ec0ff */
[----:B------:R-:W-:Y:S02]  /*3c270*/  @P1 LOP3.LUT R9, R9, 0x4, RZ, 0xfc, !PT ;  /* 0x0000000409091812 */ /* 0x000fe400078efcff */
[----:B------:R-:W-:Y:S02]  /*3c280*/  ISETP.LT.AND P1, PT, R8, UR35, !P0 ;  /* 0x0000002308007c0c */ /* 0x000fe4000c721270 */
[----:B------:R-:W-:Y:S02]  /*3c290*/  ISETP.LT.AND P0, PT, R7, UR54, !P0 ;  /* 0x0000003607007c0c */ /* 0x000fe4000c701270 */
[----:B------:R-:W-:Y:S01]  /*3c2a0*/  LOP3.LUT R9, R9, 0xfffffffd, RZ, 0xc0, !PT ;  /* 0xfffffffd09097812 */ /* 0x000fe200078ec0ff */
[----:B------:R-:W-:-:S08]  /*3c2b0*/  VIADD R231, R252, UR61 ;  /* 0x0000003dfce77c36 */ /* 0x000fd00008000000 */
[----:B------:R-:W-:Y:S01]  /*3c2c0*/  @P1 LOP3.LUT R9, R9, 0x2, RZ, 0xfc, !PT ;  /* 0x0000000209091812 */ /* 0x000fe200078efcff */
[----:B------:R-:W-:-:S03]  /*3c2d0*/  VIADD R230, R231, UR17 ;  /* 0x00000011e7e67c36 */ /* 0x000fc60008000000 */
[----:B------:R-:W-:Y:S01]  /*3c2e0*/  LOP3.LUT R9, R9, 0xfffffffe, RZ, 0xc0, !PT ;  /* 0xfffffffe09097812 */ /* 0x000fe200078ec0ff */
[----:B-1----:R1:W-:Y:S03]  /*3c2f0*/  STL.64 [R1+0x140], R156 ;  /* 0x0001409c01007387 */ /* 0x0023e60000100a00 */
[----:B------:R-:W-:Y:S01]  /*3c300*/  @P0 LOP3.LUT R9, R9, 0x1, RZ, 0xfc, !PT ;  /* 0x0000000109090812 */ /* 0x000fe200078efcff */
[----:B------:R-:W-:Y:S01]  /*3c310*/  STL.64 [R1+0x148], R158 ;  /* 0x0001489e01007387 */ /* 0x000fe20000100a00 */
[----:B-1----:R-:W-:-:S03]  /*3c320*/  VIADD R156, R230, UR9 ;  /* 0x00000009e69c7c36 */ /* 0x002fc60008000000 */
[----:B--2---:R-:W-:Y:S01]  /*3c330*/  STSM.16.M88.4 [R0], R152 ;  /* 0x0000009800007844 */ /* 0x004fe20000000200 */
[----:B------:R-:W-:Y:S01]  /*3c340*/  BAR.SYNC.DEFER_BLOCKING 0x0 ;  /* 0x0000000000007b1d */ /* 0x000fe20000010000 */
[----:B----4-:R-:W-:-:S05]  /*3c350*/  ISETP.GE.AND P0, PT, R250, R23, PT ;  /* 0x00000017fa00720c */ /* 0x010fca0003f06270 */
[----:B------:R1:W-:Y:S01]  /*3c360*/  STL [R1+0x1748], R156 ;  /* 0x0017489c01007387 */ /* 0x0003e20000100800 */
[----:B------:R-:W-:Y:S01]  /*3c370*/  VIADD R251, R6, 0x4a ;  /* 0x0000004a06fb7836 */ /* 0x000fe20000000000 */
[----:B------:R-:W-:Y:S01]  /*3c380*/  LOP3.LUT R9, R9, 0xffffffdf, RZ, 0xc0, !PT ;  /* 0xffffffdf09097812 */ /* 0x000fe200078ec0ff */
[----:B------:R-:W-:Y:S01]  /*3c390*/  ULDC.64 UR8, c[0x0][0x228] ;  /* 0x00008a0000087ab9 */ /* 0x000fe20000000a00 */
[----:B------:R-:W-:Y:S04]  /*3c3a0*/  STL [R1+0x17b8], R12 ;  /* 0x0017b80c01007387 */ /* 0x000fe80000100800 */
[----:B------:R-:W-:Y:S04]  /*3c3b0*/  STL [R1+0x17b4], R13 ;  /* 0x0017b40d01007387 */ /* 0x000fe80000100800 */
[----:B------:R-:W-:Y:S01]  /*3c3c0*/  STL [R1+0x17b0], R14 ;  /* 0x0017b00e01007387 */ /* 0x000fe20000100800 */
[----:B------:R-:W-:-:S03]  /*3c3d0*/  @P0 LOP3.LUT R20, R20, 0x200000, RZ, 0xfc, !PT ;  /* 0x0020000014140812 */ /* 0x000fc600078efcff */
        /* <DEDUP_REMOVED lines=9> */
[----:B-1----:R-:W2:Y:S04]  /*3c470*/  LDL.LU R156, [R1+0x550] ;  /* 0x00055000019c7983 */ /* 0x002ea80000300800 */
[----:B------:R-:W2:Y:S04]  /*3c480*/  LDL.LU R157, [R1+0x558] ;  /* 0x00055800019d7983 */ /* 0x000ea80000300800 */
[----:B------:R-:W2:Y:S04]  /*3c490*/  LDL.LU R158, [R1+0x150] ;  /* 0x00015000019e7983 */ /* 0x000ea80000300800 */
[----:B------:R-:W2:Y:S04]  /*3c4a0*/  LDL.LU R159, [R1+0x158] ;  /* 0x00015800019f7983 */ /* 0x000ea80000300800 */
[----:B------:R-:W1:Y:S04]  /*3c4b0*/  LDS.128 R12, [R21] ;  /* 0x00000000150c7984 */ /* 0x000e680000000c00 */
[----:B------:R-:W3:Y:S01]  /*3c4c0*/  LDL.LU R152, [R1+0xd54] ;  /* 0x000d540001987983 */ /* 0x000ee20000300800 */
[----:B------:R-:W-:Y:S06]  /*3c4d0*/  BAR.SYNC.DEFER_BLOCKING 0x0 ;  /* 0x0000000000007b1d */ /* 0x000fec0000010000 */
[----:B-1----:R-:W-:Y:S04]  /*3c4e0*/  STL.64 [R1+0xd40], R12 ;  /* 0x000d400c01007387 */ /* 0x002fe80000100a00 */
[----:B------:R-:W-:Y:S04]  /*3c4f0*/  STL.64 [R1+0xd48], R14 ;  /* 0x000d480e01007387 */ /* 0x000fe80000100a00 */
[----:B------:R-:W3:Y:S04]  /*3c500*/  LDL.LU R153, [R1+0xd5c] ;  /* 0x000d5c0001997983 */ /* 0x000ee80000300800 */
[----:B------:R-:W3:Y:S04]  /*3c510*/  LDL.LU R154, [R1+0x954] ;  /* 0x00095400019a7983 */ /* 0x000ee80000300800 */
[----:B------:R-:W3:Y:S04]  /*3c520*/  LDL.LU R155, [R1+0x95c] ;  /* 0x00095c00019b7983 */ /* 0x000ee80000300800 */
[----:B--2---:R1:W-:Y:S01]  /*3c530*/  STSM.16.M88.4 [R0], R156 ;  /* 0x0000009c00007844 */ /* 0x0043e20000000200 */
[----:B------:R-:W-:Y:S06]  /*3c540*/  BAR.SYNC.DEFER_BLOCKING 0x0 ;  /* 0x0000000000007b1d */ /* 0x000fec0000010000 */
[----:B-1----:R-:W2:Y:S04]  /*3c550*/  LDL.LU R156, [R1+0x554] ;  /* 0x00055400019c7983 */ /* 0x002ea80000300800 */
[----:B------:R-:W1:Y:S01]  /*3c560*/  LDS.128 R12, [R21] ;  /* 0x00000000150c7984 */ /* 0x000e620000000c00 */
[----:B------:R-:W-:Y:S06]  /*3c570*/  BAR.SYNC.DEFER_BLOCKING 0x0 ;  /* 0x0000000000007b1d */ /* 0x000fec0000010000 */
[----:B---3--:R3:W-:Y:S04]  /*3c580*/  STSM.16.M88.4 [R0], R152 ;  /* 0x0000009800007844 */ /* 0x0087e80000000200 */
[----:B-1----:R-:W-:Y:S04]  /*3c590*/  STL.64 [R1+0x950], R12 ;  /* 0x0009500c01007387 */ /* 0x002fe80000100a00 */
[----:B------:R-:W-:Y:S01]  /*3c5a0*/  STL.64 [R1+0x958], R14 ;  /* 0x0009580e01007387 */ /* 0x000fe20000100a00 */
[----:B------:R-:W-:Y:S06]  /*3c5b0*/  BAR.SYNC.DEFER_BLOCKING 0x0 ;  /* 0x0000000000007b1d */ /* 0x000fec0000010000 */
[----:B------:R-:W2:Y:S04]  /*3c5c0*/  LDL.LU R157, [R1+0x55c] ;  /* 0x00055c00019d7983 */ /* 0x000ea80000300800 */
[----:B------:R-:W2:Y:S04]  /*3c5d0*/  LDL.LU R158, [R1+0x154] ;  /* 0x00015400019e7983 */ /* 0x000ea80000300800 */
[----:B------:R-:W2:Y:S04]  /*3c5e0*/  LDL.LU R159, [R1+0x15c] ;  /* 0x00015c00019f7983 */ /* 0x000ea80000300800 */
[----:B---3--:R-:W3:Y:S04]  /*3c5f0*/  LDL.LU R152, [R1+0xd60] ;  /* 0x000d600001987983 */ /* 0x008ee80000300800 */
[----:B------:R-:W1:Y:S01]  /*3c600*/  LDS.128 R12, [R21] ;  /* 0x00000000150c7984 */ /* 0x000e620000000c00 */
        /* <DEDUP_REMOVED lines=60> */
[----:B------:R-:W-:Y:S01]  /*3c9d0*/  BAR.SYNC.DEFER_BLOCKING 0x0 ;  /* 0x0000000000007b1d */ /* 0x000fe20000010000 */
[----:B-1----:R-:W-:-:S05]  /*3c9e0*/  IMAD.MOV.U32 R16, RZ, RZ, R12 ;  /* 0x000000ffff107224 */ /* 0x002fca00078e000c */
[----:B------:R-:W-:Y:S04]  /*3c9f0*/  STL [R1+0xd64], R13 ;  /* 0x000d640d01007387 */ /* 0x000fe80000100800 */
[----:B------:R-:W-:Y:S04]  /*3ca00*/  STL.64 [R1+0xd68], R14 ;  /* 0x000d680e01007387 */ /* 0x000fe80000100a00 */
[----:B------:R-:W-:Y:S04]  /*3ca10*/  STL [R1+0x17a0], R16 ;  /* 0x0017a01001007387 */ /* 0x000fe80000100800 */
        /* <DEDUP_REMOVED lines=50> */
[----:B-1----:R-:W-:Y:S04]  /*3cd40*/  STL.64 [R1+0x980], R12 ;  /* 0x0009800c01007387 */ /* 0x002fe80000100a00 */
[----:B---3--:R1:W-:Y:S04]  /*3cd50*/  STSM.16.M88.4 [R0], R152 ;  /* 0x0000009800007844 */ /* 0x0083e80000000200 */
[----:B------:R-:W-:Y:S04]  /*3cd60*/  STL.64 [R1+0x988], R14 ;  /* 0x0009880e01007387 */ /* 0x000fe80000100a00 */
[----:B------:R-:W2:Y:S01]  /*3cd70*/  LDL.LU R157, [R1+0x58c] ;  /* 0x00058c00019d7983 */ /* 0x000ea20000300800 */
[----:B------:R-:W-:Y:S06]  /*3cd80*/  BAR.SYNC.DEFER_BLOCKING 0x0 ;  /* 0x0000000000007b1d */ /* 0x000fec0000010000 */
[----:B------:R-:W2:Y:S04]  /*3cd90*/  LDL.LU R158, [R1+0x184] ;  /* 0x00018400019e7983 */ /* 0x000ea80000300800 */
[----:B------:R-:W2:Y:S04]  /*3cda0*/  LDL.LU R159, [R1+0x18c] ;  /* 0x00018c00019f7983 */ /* 0x000ea80000300800 */
[----:B-1----:R-:W3:Y:S04]  /*3cdb0*/  LDL.LU R152, [R1+0xd90] ;  /* 0x000d900001987983 */ /* 0x002ee80000300800 */
        /* <DEDUP_REMOVED lines=71> */
[----:B------:R-:W-:Y:S01]  /*3d230*/  BAR.SYNC.DEFER_BLOCKING 0x0 ;  /* 0x0000000000007b1d */ /* 0x000fe20000010000 */
[----:B-1----:R-:W-:-:S05]  /*3d240*/  IMAD.MOV.U32 R18, RZ, RZ, R14 ;  /* 0x000000ffff127224 */ /* 0x002fca00078e000e */
[----:B---3--:R1:W-:Y:S04]  /*3d250*/  STSM.16.M88.4 [R0], R152 ;  /* 0x0000009800007844 */ /* 0x0083e80000000200 */
[----:B------:R-:W-:Y:S04]  /*3d260*/  STL.64 [R1+0x9a0], R12 ;  /* 0x0009a00c01007387 */ /* 0x000fe80000100a00 */
[----:B------:R-:W-:Y:S01]  /*3d270*/  STL [R1+0x9ac], R15 ;  /* 0x0009ac0f01007387 */ /* 0x000fe20000100800 */
[----:B------:R-:W-:Y:S06]  /*3d280*/  BAR.SYNC.DEFER_BLOCKING 0x0 ;  /* 0x0000000000007b1d */ /* 0x000fec0000010000 */
[----:B------:R-:W-:Y:S04]  /*3d290*/  STL [R1+0x1788], R18 ;  /* 0x0017881201007387 */ /* 0x000fe80000100800 */
[----:B------:R-:W2:Y:S04]  /*3d2a0*/  LDL.LU R157, [R1+0x5ac] ;  /* 0x0005ac00019d7983 */ /* 0x000ea80000300800 */
[----:B------:R-:W2:Y:S04]  /*3d2b0*/  LDL.LU R158, [R1+0x1a4] ;  /* 0x0001a400019e7983 */ /* 0x000ea80000300800 */
[----:B------:R-:W2:Y:S04]  /*3d2c0*/  LDL.LU R159, [R1+0x1ac] ;  /* 0x0001ac00019f7983 */ /* 0x000ea80000300800 */
[----:B------:R-:W3:Y:S04]  /*3d2d0*/  LDS.128 R12, [R21] ;  /* 0x00000000150c7984 */ /* 0x000ee80000000c00 */
[----:B-1----:R-:W4:Y:S01]  /*3d2e0*/  LDL.LU R152, [R1+0xdb0] ;  /* 0x000db00001987983 */ /* 0x002f220000300800 */
[----:B------:R-:W-:Y:S06]  /*3d2f0*/  BAR.SYNC.DEFER_BLOCKING 0x0 ;  /* 0x0000000000007b1d */ /* 0x000fec0000010000 */
[----:B---3--:R-:W-:Y:S04]  /*3d300*/  STL.64 [R1+0x5a0], R12 ;  /* 0x0005a00c01007387 */ /* 0x008fe80000100a00 */
[----:B------:R-:W-:Y:S04]  /*3d310*/  STL.64 [R1+0x5a8], R14 ;  /* 0x0005a80e01007387 */ /* 0x000fe80000100a00 */
[----:B------:R-:W4:Y:S04]  /*3d320*/  LDL.LU R153, [R1+0xdb8] ;  /* 0x000db80001997983 */ /* 0x000f280000300800 */
[----:B------:R-:W4:Y:S04]  /*3d330*/  LDL.LU R154, [R1+0x9b0] ;  /* 0x0009b000019a7983 */ /* 0x000f280000300800 */
[----:B------:R-:W4:Y:S04]  /*3d340*/  LDL.LU R155, [R1+0x9b8] ;  /* 0x0009b800019b7983 */ /* 0x000f280000300800 */
[----:B--2---:R1:W-:Y:S01]  /*3d350*/  STSM.16.M88.4 [R0], R156 ;  /* 0x0000009c00007844 */ /* 0x0043e20000000200 */
[----:B------:R-:W-:Y:S06]  /*3d360*/  BAR.SYNC.DEFER_BLOCKING 0x0 ;  /* 0x0000000000007b1d */ /* 0x000fec0000010000 */
[----:B-1----:R-:W2:Y:S04]  /*3d370*/  LDL.LU R156, [R1+0x5b0] ;  /* 0x0005b000019c7983 */ /* 0x002ea80000300800 */
[----:B------:R-:W1:Y:S01]  /*3d380*/  LDS.128 R12, [R21] ;  /* 0x00000000150c7984 */ /* 0x000e620000000c00 */
[----:B------:R-:W-:Y:S06]  /*3d390*/  BAR.SYNC.DEFER_BLOCKING 0x0 ;  /* 0x0000000000007b1d */ /* 0x000fec0000010000 */
[----:B----4-:R3:W-:Y:S01]  /*3d3a0*/  STSM.16.M88.4 [R0], R152 ;  /* 0x0000009800007844 */ /* 0x0107e20000000200 */
[----:B-1----:R-:W-:-:S03]  /*3d3b0*/  IMAD.MOV.U32 R18, RZ, RZ, R12 ;  /* 0x000000ffff127224 */ /* 0x002fc600078e000c */
[----:B------:R-:W-:Y:S04]  /*3d3c0*/  STL [R1+0x1a4], R13 ;  /* 0x0001a40d01007387 */ /* 0x000fe80000100800 */
[----:B------:R-:W-:Y:S01]  /*3d3d0*/  STL.64 [R1+0x1a8], R14 ;  /* 0x0001a80e01007387 */ /* 0x000fe20000100a00 */
[----:B------:R-:W-:Y:S06]  /*3d3e0*/  BAR.SYNC.DEFER_BLOCKING 0x0 ;  /* 0x0000000000007b1d */ /* 0x000fec0000010000 */
[----:B------:R-:W-:Y:S04]  /*3d3f0*/  STL [R1+0x178c], R18 ;  /* 0x00178c1201007387 */ /* 0x000fe80000100800 */
[----:B------:R-:W2:Y:S04]  /*3d400*/  LDL.LU R157, [R1+0x5b8] ;  /* 0x0005b800019d7983 */ /* 0x000ea80000300800 */
[----:B------:R-:W2:Y:S04]  /*3d410*/  LDL.LU R158, [R1+0x1b0] ;  /* 0x0001b000019e7983 */ /* 0x000ea80000300800 */
[----:B------:R-:W2:Y:S04]  /*3d420*/  LDL.LU R159, [R1+0x1b8] ;  /* 0x0001b800019f7983 */ /* 0x000ea80000300800 */
[----:B------:R-:W1:Y:S04]  /*3d430*/  LDS.128 R12, [R21] ;  /* 0x00000000150c7984 */ /* 0x000e680000000c00 */
[----:B---3--:R-:W3:Y:S01]  /*3d440*/  LDL.LU R152, [R1+0xdb4] ;  /* 0x000db40001987983 */ /* 0x008ee20000300800 */
        /* <DEDUP_REMOVED lines=71> */
[----:B---3--:R3:W-:Y:S01]  /*3d8c0*/  STSM.16.M88.4 [R0], R152 ;  /* 0x0000009800007844 */ /* 0x0087e20000000200 */
[----:B-1----:R-:W-:-:S03]  /*3d8d0*/  IMAD.MOV.U32 R19, RZ, RZ, R15 ;  /* 0x000000ffff137224 */ /* 0x002fc600078e000f */
[----:B------:R-:W-:Y:S04]  /*3d8e0*/  STL.64 [R1+0x1c0], R12 ;  /* 0x0001c00c01007387 */ /* 0x000fe80000100a00 */
[----:B------:R-:W-:Y:S01]  /*3d8f0*/  STL [R1+0x1c8], R14 ;  /* 0x0001c80e01007387 */ /* 0x000fe20000100800 */
        /* <DEDUP_REMOVED lines=115> */
[----:B------:R-:W4:Y:S04]  /*3e030*/  LDL.LU R160, [R1+0x200] ;  /* 0x0002000001a07983 */ /* 0x000f280000300800 */
[----:B--2---:R-:W-:Y:S01]  /*3e040*/  STSM.16.M88.4 [R0], R156 ;  /* 0x0000009c00007844 */ /* 0x004fe20000000200 */
[----:B------:R-:W-:Y:S06]  /*3e050*/  BAR.SYNC.DEFER_BLOCKING 0x0 ;  /* 0x0000000000007b1d */ /* 0x000fec0000010000 */
[----:B------:R-:W1:Y:S02]  /*3e060*/  LDS.128 R12, [R21] ;  /* 0x00000000150c7984 */ /* 0x000e640000000c00 */
[----:B------:R-:W-:Y:S06]  /*3e070*/  BAR.SYNC.DEFER_BLOCKING 0x0 ;  /* 0x0000000000007b1d */ /* 0x000fec0000010000 */
[----:B---3--:R-:W-:Y:S04]  /*3e080*/  STSM.16.M88.4 [R0], R152 ;  /* 0x0000009800007844 */ /* 0x008fe80000000200 */
[----:B-1----:R-:W-:Y:S04]  /*3e090*/  STL.64 [R1+0x5f0], R12 ;  /* 0x0005f00c01007387 */ /* 0x002fe80000100a00 */
[----:B------:R-:W-:Y:S01]  /*3e0a0*/  STL.64 [R1+0x5f8], R14 ;  /* 0x0005f80e01007387 */ /* 0x000fe20000100a00 */
[----:B------:R-:W-:Y:S06]  /*3e0b0*/  BAR.SYNC.DEFER_BLOCKING 0x0 ;  /* 0x0000000000007b1d */ /* 0x000fec0000010000 */
[----:B------:R-:W4:Y:S04]  /*3e0c0*/  LDL.LU R161, [R1+0x208] ;  /* 0x0002080001a17983 */ /* 0x000f280000300800 */
[----:B------:R-:W2:Y:S04]  /*3e0d0*/  LDL.LU R156, [R1+0xa04] ;  /* 0x000a0400019c7983 */ /* 0x000ea80000300800 */
[----:B------:R-:W1:Y:S01]  /*3e0e0*/  LDS.128 R12, [R21] ;  /* 0x00000000150c7984 */ /* 0x000e620000000c00 */
[----:B------:R-:W-:Y:S06]  /*3e0f0*/  BAR.SYNC.DEFER_BLOCKING 0x0 ;  /* 0x0000000000007b1d */ /* 0x000fec0000010000 */
[----:B-1----:R-:W-:Y:S04]  /*3e100*/  STL.64 [R1+0xdf0], R12 ;  /* 0x000df00c01007387 */ /* 0x002fe80000100a00 */
[----:B------:R-:W-:Y:S04]  /*3e110*/  STL.64 [R1+0xdf8], R14 ;  /* 0x000df80e01007387 */ /* 0x000fe80000100a00 */
[----:B------:R-:W2:Y:S04]  /*3e120*/  LDL.LU R157, [R1+0xa0c] ;  /* 0x000a0c00019d7983 */ /* 0x000ea80000300800 */
[----:B------:R-:W2:Y:S04]  /*3e130*/  LDL.LU R158, [R1+0x604] ;  /* 0x00060400019e7983 */ /* 0x000ea80000300800 */
[----:B------:R-:W2:Y:S04]  /*3e140*/  LDL.LU R159, [R1+0x60c] ;  /* 0x00060c00019f7983 */ /* 0x000ea80000300800 */
[----:B------:R-:W3:Y:S01]  /*3e150*/  LDL.LU R152, [R1+0x204] ;  /* 0x0002040001987983 */ /* 0x000ee20000300800 */
[----:B------:R-:W-:-:S02]  /*3e160*/  IMAD.MOV.U32 R154, RZ, RZ, R25 ;  /* 0x000000ffff9a7224 */ /* 0x000fc400078e0019 */
[----:B------:R-:W-:Y:S01]  /*3e170*/  IMAD.MOV.U32 R155, RZ, RZ, R27 ;  /* 0x000000ffff9b7224 */ /* 0x000fe200078e001b */
[----:B----4-:R-:W-:Y:S01]  /*3e180*/  STSM.16.M88.4 [R0], R160 ;  /* 0x000000a000007844 */ /* 0x010fe20000000200 */
[----:B------:R-:W-:Y:S06]  /*3e190*/  BAR.SYNC.DEFER_BLOCKING 0x0 ;  /* 0x0000000000007b1d */ /* 0x000fec0000010000 */
[----:B------:R-:W1:Y:S02]  /*3e1a0*/  LDS.128 R12, [R21] ;  /* 0x00000000150c7984 */ /* 0x000e640000000c00 */
[----:B------:R-:W-:Y:S06]  /*3e1b0*/  BAR.SYNC.DEFER_BLOCKING 0x0 ;  /* 0x0000000000007b1d */ /* 0x000fec0000010000 */
[----:B--2---:R-:W-:Y:S04]  /*3e1c0*/  STSM.16.M88.4 [R0], R156 ;  /* 0x0000009c00007844 */ /* 0x004fe80000000200 */
[----:B-1----:R-:W-:Y:S04]  /*3e1d0*/  STL.64 [R1+0xa00], R12 ;  /* 0x000a000c01007387 */ /* 0x002fe80000100a00 */
[----:B------:R-:W-:Y:S01]  /*3e1e0*/  STL.64 [R1+0xa08], R14 ;  /* 0x000a080e01007387 */ /* 0x000fe20000100a00 */
[----:B------:R-:W-:Y:S06]  /*3e1f0*/  BAR.SYNC.DEFER_BLOCKING 0x0 ;  /* 0x0000000000007b1d */ /* 0x000fec0000010000 */
[----:B------:R-:W3:Y:S04]  /*3e200*/  LDL.LU R153, [R1+0x20c] ;  /* 0x00020c0001997983 */ /* 0x000ee80000300800 */
        /* <DEDUP_REMOVED lines=8> */
[----:B---3--:R1:W-:Y:S01]  /*3e290*/  STSM.16.M88.4 [R0], R152 ;  /* 0x0000009800007844 */ /* 0x0083e20000000200 */
[----:B------:R-:W-:Y:S06]  /*3e2a0*/  BAR.SYNC.DEFER_BLOCKING 0x0 ;  /* 0x0000000000007b1d */ /* 0x000fec0000010000 */
[----:B-1----:R-:W3:Y:S04]  /*3e2b0*/  LDL.LU R152, [R1+0x210] ;  /* 0x0002100001987983 */ /* 0x002ee80000300800 */
[----:B------:R-:W1:Y:S01]  /*3e2c0*/  LDS.128 R12, [R21] ;  /* 0x00000000150c7984 */ /* 0x000e620000000c00 */
[----:B------:R-:W-:Y:S06]  /*3e2d0*/  BAR.SYNC.DEFER_BLOCKING 0x0 ;  /* 0x0000000000007b1d */ /* 0x000fec0000010000 */
[----:B--2---:R2:W-:Y:S04]  /*3e2e0*/  STSM.16.M88.4 [R0], R24 ;  /* 0x0000001800007844 */ /* 0x0045e80000000200 */
[----:B-1----:R-:W-:Y:S04]  /*3e2f0*/  STL.64 [R1+0x600], R12 ;  /* 0x0006000c01007387 */ /* 0x002fe80000100a00 */
[----:B------:R-:W-:Y:S01]  /*3e300*/  STL.64 [R1+0x608], R14 ;  /* 0x0006080e01007387 */ /* 0x000fe20000100a00 */
[----:B------:R-:W-:Y:S06]  /*3e310*/  BAR.SYNC.DEFER_BLOCKING 0x0 ;  /* 0x0000000000007b1d */ /* 0x000fec0000010000 */
[----:B------:R-:W3:Y:S04]  /*3e320*/  LDL.LU R153, [R1+0x218] ;  /* 0x0002180001997983 */ /* 0x000ee80000300800 */
[----:B--2---:R-:W2:Y:S04]  /*3e330*/  LDL.LU R24, [R1+0xa14] ;  /* 0x000a140001187983 */ /* 0x004ea80000300800 */
[----:B------:R-:W1:Y:S04]  /*3e340*/  LDS.128 R12, [R21] ;  /* 0x00000000150c7984 */ /* 0x000e680000000c00 */
[----:B-1----:R-:W-:Y:S04]  /*3e350*/  STL.64 [R1+0xe50], R12 ;  /* 0x000e500c01007387 */ /* 0x002fe80000100a00 */
[----:B------:R-:W-:Y:S04]  /*3e360*/  STL.64 [R1+0xe58], R14 ;  /* 0x000e580e01007387 */ /* 0x000fe80000100a00 */
[----:B------:R-:W2:Y:S04]  /*3e370*/  LDL.LU R25, [R1+0xa1c] ;  /* 0x000a1c0001197983 */ /* 0x000ea80000300800 */
[----:B------:R-:W2:Y:S04]  /*3e380*/  LDL.LU R26, [R1+0x614] ;  /* 0x00061400011a7983 */ /* 0x000ea80000300800 */
[----:B------:R-:W2:Y:S01]  /*3e390*/  LDL.LU R27, [R1+0x61c] ;  /* 0x00061c00011b7983 */ /* 0x000ea20000300800 */
[----:B------:R-:W-:Y:S01]  /*3e3a0*/  BAR.SYNC.DEFER_BLOCKING 0x0 ;  /* 0x0000000000007b1d */ /* 0x000fe20000010000 */
[----:B------:R-:W-:-:S02]  /*3e3b0*/  IMAD.MOV.U32 R154, RZ, RZ, R28 ;  /* 0x000000ffff9a7224 */ /* 0x000fc400078e001c */
[----:B------:R-:W-:-:S05]  /*3e3c0*/  IMAD.MOV.U32 R155, RZ, RZ, R30 ;  /* 0x000000ffff9b7224 */ /* 0x000fca00078e001e */
        /* <DEDUP_REMOVED lines=19> */
[----:B------:R-:W-:-:S03]  /*3e500*/  IMAD.MOV.U32 R155, RZ, RZ, R31 ;  /* 0x000000ffff9b7224 */ /* 0x000fc600078e001f */
[----:B------:R-:W4:Y:S04]  /*3e510*/  LDL.LU R28, [R1+0x220] ;  /* 0x00022000011c7983 */ /* 0x000f280000300800 */
[----:B---3--:R-:W-:Y:S01]  /*3e520*/  STSM.16.M88.4 [R0], R152 ;  /* 0x0000009800007844 */ /* 0x008fe20000000200 */
[----:B------:R-:W-:Y:S06]  /*3e530*/  BAR.SYNC.DEFER_BLOCKING 0x0 ;  /* 0x0000000000007b1d */ /* 0x000fec0000010000 */
[----:B------:R-:W1:Y:S02]  /*3e540*/  LDS.128 R12, [R21] ;  /* 0x00000000150c7984 */ /* 0x000e640000000c00 */
[----:B------:R-:W-:Y:S06]  /*3e550*/  BAR.SYNC.DEFER_BLOCKING 0x0 ;  /* 0x0000000000007b1d */ /* 0x000fec0000010000 */
[----:B--2---:R2:W-:Y:S04]  /*3e560*/  STSM.16.M88.4 [R0], R24 ;  /* 0x0000001800007844 */ /* 0x0045e80000000200 */
[----:B-1----:R-:W-:Y:S04]  /*3e570*/  STL.64 [R1+0x200], R12 ;  /* 0x0002000c01007387 */ /* 0x002fe80000100a00 */
[----:B------:R-:W-:Y:S01]  /*3e580*/  STL.64 [R1+0x208], R14 ;  /* 0x0002080e01007387 */ /* 0x000fe20000100a00 */
[----:B------:R-:W-:Y:S06]  /*3e590*/  BAR.SYNC.DEFER_BLOCKING 0x0 ;  /* 0x0000000000007b1d */ /* 0x000fec0000010000 */
[----:B------:R-:W4:Y:S04]  /*3e5a0*/  LDL.LU R29, [R1+0x228] ;  /* 0x00022800011d7983 */ /* 0x000f280000300800 */
        /* <DEDUP_REMOVED lines=10> */
[----:B----4-:R1:W-:Y:S01]  /*3e650*/  STSM.16.M88.4 [R0], R28 ;  /* 0x0000001c00007844 */ /* 0x0103e20000000200 */
        /* <DEDUP_REMOVED lines=604> */
[----:B--2---:R2:W-:Y:S01]  /*40c20*/  STSM.16.M88.4 [R0], R24 ;  /* 0x0000001800007844 */ /* 0x0045e20000000200 */
[----:B-1----:R-:W-:-:S03]  /*40c30*/  IMAD.MOV.U32 R252, RZ, RZ, R15 ;  /* 0x000000fffffc7224 */ /* 0x002fc600078e000f */
[----:B------:R-:W-:Y:S04]  /*40c40*/  STL.64 [R1+0xc0], R12 ;  /* 0x0000c00c01007387 */ /* 0x000fe80000100a00 */
[----:B------:R-:W-:Y:S01]  /*40c50*/  STL [R1+0xc8], R14 ;  /* 0x0000c80e01007387 */ /* 0x000fe20000100800 */
[----:B------:R-:W-:Y:S06]  /*40c60*/  BAR.SYNC.DEFER_BLOCKING 0x0 ;  /* 0x0000000000007b1d */ /* 0x000fec0000010000 */
[----:B------:R-:W-:Y:S04]  /*40c70*/  STL [R1+0x175c], R252 ;  /* 0x00175cfc01007387 */ /* 0x000fe80000100800 */
[----:B------:R-:W3:Y:S04]  /*40c80*/  LDL.LU R29, [R1+0x31c] ;  /* 0x00031c00011d7983 */ /* 0x000ee80000300800 */
[----:B--2---:R-:W2:Y:S04]  /*40c90*/  LDL.LU R24, [R1+0xb20] ;  /* 0x000b200001187983 */ /* 0x004ea80000300800 */
[----:B------:R-:W1:Y:S02]  /*40ca0*/  LDS.128 R12, [R21] ;  /* 0x00000000150c7984 */ /* 0x000e640000000c00 */
[----:B-1----:R-:W-:-:S02]  /*40cb0*/  IMAD.MOV.U32 R252, RZ, RZ, R14 ;  /* 0x000000fffffc7224 */ /* 0x002fc400078e000e */
[----:B------:R-:W-:Y:S01]  /*40cc0*/  IMAD.MOV.U32 R231, RZ, RZ, R15 ;  /* 0x000000ffffe77224 */ /* 0x000fe200078e000f */
[----:B------:R-:W-:Y:S04]  /*40cd0*/  STL.64 [R1+0x80], R12 ;  /* 0x0000800c01007387 */ /* 0x000fe80000100a00 */
[----:B------:R-:W-:Y:S04]  /*40ce0*/  STL [R1+0x1760], R252 ;  /* 0x001760fc01007387 */ /* 0x000fe80000100800 */
[----:B------:R-:W-:Y:S04]  /*40cf0*/  STL [R1+0x1758], R231 ;  /* 0x001758e701007387 */ /* 0x000fe80000100800 */
[----:B------:R-:W2:Y:S04]  /*40d00*/  LDL.LU R25, [R1+0xb28] ;  /* 0x000b280001197983 */ /* 0x000ea80000300800 */
[----:B------:R-:W2:Y:S04]  /*40d10*/  LDL.LU R26, [R1+0x720] ;  /* 0x00072000011a7983 */ /* 0x000ea80000300800 */
[----:B------:R-:W2:Y:S01]  /*40d20*/  LDL.LU R27, [R1+0x728] ;  /* 0x00072800011b7983 */ /* 0x000ea20000300800 */
[----:B------:R-:W-:Y:S01]  /*40d30*/  BAR.SYNC.DEFER_BLOCKING 0x0 ;  /* 0x0000000000007b1d */ /* 0x000fe20000010000 */
[----:B------:R-:W-:-:S02]  /*40d40*/  IMAD.MOV.U32 R30, RZ, RZ, R93 ;  /* 0x000000ffff1e7224 */ /* 0x000fc400078e005d */
[----:B------:R-:W-:Y:S01]  /*40d50*/  IMAD.MOV.U32 R31, RZ, RZ, R95 ;  /* 0x000000ffff1f7224 */ /* 0x000fe200078e005f */
[----:B------:R-:W-:Y:S01]  /*40d60*/  ISETP.GE.AND P2, PT, R251, UR51, PT ;  /* 0x00000033fb007c0c */ /* 0x000fe2000bf46270 */
[----:B------:R-:W-:-:S05]  /*40d70*/  VIADD R251, R6, 0x49 ;  /* 0x0000004906fb7836 */ /* 0x000fca0000000000 */
[----:B------:R-:W-:Y:S01]  /*40d80*/  ISETP.GE.AND P4, PT, R251, UR31, PT ;  /* 0x0000001ffb007c0c */ /* 0x000fe2000bf86270 */
[----:B---3--:R1:W-:Y:S01]  /*40d90*/  STSM.16.M88.4 [R0], R28 ;  /* 0x0000001c00007844 */ /* 0x0083e20000000200 */
[----:B------:R-:W-:Y:S06]  /*40da0*/  BAR.SYNC.DEFER_BLOCKING 0x0 ;  /* 0x0000000000007b1d */ /* 0x000fec0000010000 */
[----:B-1----:R-:W3:Y:S04]  /*40db0*/  LDL.LU R28, [R1+0x320] ;  /* 0x00032000011c7983 */ /* 0x002ee80000300800 */
[----:B------:R-:W1:Y:S01]  /*40dc0*/  LDS.128 R12, [R21] ;  /* 0x00000000150c7984 */ /* 0x000e620000000c00 */
[----:B------:R-:W-:Y:S06]  /*40dd0*/  BAR.SYNC.DEFER_BLOCKING 0x0 ;  /* 0x0000000000007b1d */ /* 0x000fec0000010000 */
[----:B--2---:R2:W-:Y:S02]  /*40de0*/  STSM.16.M88.4 [R0], R24 ;  /* 0x0000001800007844 */ /* 0x0045e40000000200 */
[----:B------:R-:W-:Y:S01]  /*40df0*/  BAR.SYNC.DEFER_BLOCKING 0x0 ;  /* 0x0000000000007b1d */ /* 0x000fe20000010000 */
[----:B-1----:R-:W-:-:S02]  /*40e00*/  IMAD.MOV.U32 R230, RZ, RZ, R15 ;  /* 0x000000ffffe67224 */ /* 0x002fc400078e000f */
[----:B------:R-:W-:Y:S02]  /*40e10*/  IMAD.MOV.U32 R252, RZ, RZ, R13 ;  /* 0x000000fffffc7224 */ /* 0x000fe400078e000d */
[----:B------:R-:W-:Y:S01]  /*40e20*/  IMAD.MOV.U32 R231, RZ, RZ, R14 ;  /* 0x000000ffffe77224 */ /* 0x000fe200078e000e */
[----:B------:R-:W-:Y:S04]  /*40e30*/  STL [R1+0x20], R12 ;  /* 0x0000200c01007387 */ /* 0x000fe80000100800 */
[----:B------:R-:W4:Y:S04]  /*40e40*/  LDL.LU R13, [R1+0x14c8] ;  /* 0x0014c800010d7983 */ /* 0x000f280000300800 */
[----:B------:R-:W4:Y:S04]  /*40e50*/  LDL.LU R16, [R1+0xc00] ;  /* 0x000c000001107983 */ /* 0x000f280000300800 */
[----:B------:R-:W4:Y:S04]  /*40e60*/  LDL.LU R14, [R1+0x1744] ;  /* 0x00174400010e7983 */ /* 0x000f280000300800 */
[----:B------:R-:W-:Y:S04]  /*40e70*/  STL [R1+0x1774], R230 ;  /* 0x001774e601007387 */ /* 0x000fe80000100800 */
[----:B------:R-:W-:Y:S04]  /*40e80*/  STL [R1+0x1768], R231 ;  /* 0x001768e701007387 */ /* 0x000fe80000100800 */
[----:B------:R-:W-:Y:S04]  /*40e90*/  STL [R1+0x1764], R252 ;  /* 0x001764fc01007387 */ /* 0x000fe80000100800 */
[----:B------:R-:W3:Y:S04]  /*40ea0*/  LDL.LU R29, [R1+0x328] ;  /* 0x00032800011d7983 */ /* 0x000ee80000300800 */
[----:B------:R-:W1:Y:S04]  /*40eb0*/  LDS.128 R248, [R21] ;  /* 0x0000000015f87984 */ /* 0x000e680000000c00 */
[----:B--2---:R-:W2:Y:S04]  /*40ec0*/  LDL.LU R24, [R1+0xb24] ;  /* 0x000b240001187983 */ /* 0x004ea80000300800 */
[----:B-1----:R-:W-:Y:S04]  /*40ed0*/  STL [R1+0x17a8], R248 ;  /* 0x0017a8f801007387 */ /* 0x002fe80000100800 */
[----:B------:R-:W-:Y:S04]  /*40ee0*/  STL [R1+0x1794], R249 ;  /* 0x001794f901007387 */ /* 0x000fe80000100800 */
[----:B------:R-:W-:Y:S04]  /*40ef0*/  STL [R1+0x177c], R250 ;  /* 0x00177cfa01007387 */ /* 0x000fe80000100800 */
[----:B------:R-:W-:Y:S04]  /*40f00*/  STL [R1+0x1778], R251 ;  /* 0x001778fb01007387 */ /* 0x000fe80000100800 */
        /* <DEDUP_REMOVED lines=9> */
[----:B------:R-:W3:Y:S04]  /*40fa0*/  LDL.LU R29, [R1+0x32c] ;  /* 0x00032c00011d7983 */ /* 0x000ee80000300800 */
[----:B------:R-:W1:Y:S01]  /*40fb0*/  LDS.128 R244, [R21] ;  /* 0x0000000015f47984 */ /* 0x000e620000000c00 */
[----:B------:R-:W-:Y:S06]  /*40fc0*/  BAR.SYNC.DEFER_BLOCKING 0x0 ;  /* 0x0000000000007b1d */ /* 0x000fec0000010000 */
[----:B--2---:R2:W-:Y:S02]  /*40fd0*/  STSM.16.M88.4 [R0], R24 ;  /* 0x0000001800007844 */ /* 0x0045e40000000200 */
[----:B------:R-:W-:Y:S06]  /*40fe0*/  BAR.SYNC.DEFER_BLOCKING 0x0 ;  /* 0x0000000000007b1d */ /* 0x000fec0000010000 */
[----:B--2---:R-:W2:Y:S04]  /*40ff0*/  LDL.LU R24, [R1+0xb30] ;  /* 0x000b300001187983 */ /* 0x004ea80000300800 */
[----:B------:R-:W2:Y:S04]  /*41000*/  LDL.LU R25, [R1+0xb38] ;  /* 0x000b380001197983 */ /* 0x000ea80000300800 */
[----:B------:R-:W2:Y:S04]  /*41010*/  LDL.LU R26, [R1+0x730] ;  /* 0x00073000011a7983 */ /* 0x000ea80000300800 */
[----:B------:R-:W2:Y:S04]  /*41020*/  LDL.LU R27, [R1+0x738] ;  /* 0x00073800011b7983 */ /* 0x000ea80000300800 */
[----:B------:R-:W1:Y:S01]  /*41030*/  LDS.128 R240, [R21] ;  /* 0x0000000015f07984 */ /* 0x000e620000000c00 */
[----:B------:R-:W-:-:S02]  /*41040*/  IMAD.MOV.U32 R30, RZ, RZ, R97 ;  /* 0x000000ffff1e7224 */ /* 0x000fc400078e0061 */
[----:B------:R-:W-:Y:S01]  /*41050*/  IMAD.MOV.U32 R31, RZ, RZ, R99 ;  /* 0x000000ffff1f7224 */ /* 0x000fe200078e0063 */
[----:B------:R-:W-:Y:S06]  /*41060*/  BAR.SYNC.DEFER_BLOCKING 0x0 ;  /* 0x0000000000007b1d */ /* 0x000fec0000010000 */
[----:B---3--:R3:W-:Y:S02]  /*41070*/  STSM.16.M88.4 [R0], R28 ;  /* 0x0000001c00007844 */ /* 0x0087e40000000200 */
[----:B------:R-:W-:Y:S06]  /*41080*/  BAR.SYNC.DEFER_BLOCKING 0x0 ;  /* 0x0000000000007b1d */ /* 0x000fec0000010000 */
[----:B---3--:R-:W3:Y:S04]  /*41090*/  LDL.LU R28, [R1+0x330] ;  /* 0x00033000011c7983 */ /* 0x008ee80000300800 */
        /* <DEDUP_REMOVED lines=57> */
[----:B------:R-:W4:Y:S04]  /*41430*/  LDL.LU R32, [R1+0x350] ;  /* 0x0003500001207983 */ /* 0x000f280000300800 */
[----:B------:R-:W4:Y:S04]  /*41440*/  LDL.LU R33, [R1+0x358] ;  /* 0x0003580001217983 */ /* 0x000f280000300800 */
        /* <DEDUP_REMOVED lines=8> */
[----:B------:R-:W3:Y:S04]  /*414d0*/  LDL.LU R30, [R1+0x754] ;  /* 0x00075400011e7983 */ /* 0x000ee80000300800 */
[----:B------:R-:W3:Y:S04]  /*414e0*/  LDL.LU R31, [R1+0x75c] ;  /* 0x00075c00011f7983 */ /* 0x000ee80000300800 */
[----:B------:R-:W1:Y:S01]  /*414f0*/  LDS.128 R200, [R21] ;  /* 0x0000000015c87984 */ /* 0x000e620000000c00 */
[----:B------:R-:W-:Y:S06]  /*41500*/  BAR.SYNC.DEFER_BLOCKING 0x0 ;  /* 0x0000000000007b1d */ /* 0x000fec0000010000 */
[----:B--2---:R2:W-:Y:S02]  /*41510*/  STSM.16.M88.4 [R0], R24 ;  /* 0x0000001800007844 */ /* 0x0045e40000000200 */
[----:B------:R-:W-:Y:S06]  /*41520*/  BAR.SYNC.DEFER_BLOCKING 0x0 ;  /* 0x0000000000007b1d */ /* 0x000fec0000010000 */
[----:B--2---:R-:W2:Y:S04]  /*41530*/  LDL.LU R24, [R1+0x354] ;  /* 0x0003540001187983 */ /* 0x004ea80000300800 */
[----:B------:R-:W2:Y:S04]  /*41540*/  LDL.LU R25, [R1+0x35c] ;  /* 0x00035c0001197983 */ /* 0x000ea80000300800 */
[----:B------:R-:W1:Y:S01]  /*41550*/  LDS.128 R196, [R21] ;  /* 0x0000000015c47984 */ /* 0x000e620000000c00 */
[----:B------:R-:W-:-:S02]  /*41560*/  IMAD.MOV.U32 R34, RZ, RZ, R108 ;  /* 0x000000ffff227224 */ /* 0x000fc400078e006c */
[----:B------:R-:W-:Y:S01]  /*41570*/  IMAD.MOV.U32 R35, RZ, RZ, R110 ;  /* 0x000000ffff237224 */ /* 0x000fe200078e006e */
[----:B------:R-:W-:Y:S06]  /*41580*/  BAR.SYNC.DEFER_BLOCKING 0x0 ;  /* 0x0000000000007b1d */ /* 0x000fec0000010000 */
[----:B----4-:R-:W-:Y:S02]  /*41590*/  STSM.16.M88.4 [R0], R32 ;  /* 0x0000002000007844 */ /* 0x010fe40000000200 */
[----:B------:R-:W-:Y:S06]  /*415a0*/  BAR.SYNC.DEFER_BLOCKING 0x0 ;  /* 0x0000000000007b1d */ /* 0x000fec0000010000 */
[----:B------:R-:W4:Y:S02]  /*415b0*/  LDS.128 R192, [R21] ;  /* 0x0000000015c07984 */ /* 0x000f240000000c00 */
[----:B------:R-:W-:Y:S01]  /*415c0*/  BAR.SYNC.DEFER_BLOCKING 0x0 ;  /* 0x0000000000007b1d */ /* 0x000fe20000010000 */
[----:B------:R-:W-:-:S02]  /*415d0*/  IMAD.MOV.U32 R26, RZ, RZ, R109 ;  /* 0x000000ffff1a7224 */ /* 0x000fc400078e006d */
[----:B------:R-:W-:-:S03]  /*415e0*/  IMAD.MOV.U32 R27, RZ, RZ, R111 ;  /* 0x000000ffff1b7224 */ /* 0x000fc600078e006f */
[----:B---3--:R3:W-:Y:S02]  /*415f0*/  STSM.16.M88.4 [R0], R28 ;  /* 0x0000001c00007844 */ /* 0x0087e40000000200 */
[----:B------:R-:W-:Y:S06]  /*41600*/  BAR.SYNC.DEFER_BLOCKING 0x0 ;  /* 0x0000000000007b1d */ /* 0x000fec0000010000 */
[----:B---3--:R-:W3:Y:S04]  /*41610*/  LDL.LU R28, [R1+0xb60] ;  /* 0x000b6000011c7983 */ /* 0x008ee80000300800 */
[----:B------:R-:W3:Y:S04]  /*41620*/  LDL.LU R29, [R1+0xb68] ;  /* 0x000b6800011d7983 */ /* 0x000ee80000300800 */
[----:B------:R-:W3:Y:S04]  /*41630*/  LDL.LU R30, [R1+0x760] ;  /* 0x00076000011e7983 */ /* 0x000ee80000300800 */
[----:B------:R-:W3:Y:S04]  /*41640*/  LDL.LU R31, [R1+0x768] ;  /* 0x00076800011f7983 */ /* 0x000ee80000300800 */
[----:B------:R-:W4:Y:S01]  /*41650*/  LDS.128 R188, [R21] ;  /* 0x0000000015bc7984 */ /* 0x000f220000000c00 */
[----:B------:R-:W-:Y:S06]  /*41660*/  BAR.SYNC.DEFER_BLOCKING 0x0 ;  /* 0x0000000000007b1d */ /* 0x000fec0000010000 */
[----:B--2---:R2:W-:Y:S02]  /*41670*/  STSM.16.M88.4 [R0], R24 ;  /* 0x0000001800007844 */ /* 0x0045e40000000200 */
[----:B------:R-:W-:Y:S06]  /*41680*/  BAR.SYNC.DEFER_BLOCKING 0x0 ;  /* 0x0000000000007b1d */ /* 0x000fec0000010000 */
[----:B--2---:R-:W2:Y:S04]  /*41690*/  LDL.LU R24, [R1+0x360] ;  /* 0x0003600001187983 */ /* 0x004ea80000300800 */
[----:B------:R-:W2:Y:S04]  /*416a0*/  LDL.LU R25, [R1+0x368] ;  /* 0x0003680001197983 */ /* 0x000ea80000300800 */
[----:B------:R-:W4:Y:S01]  /*416b0*/  LDS.128 R184, [R21] ;  /* 0x0000000015b87984 */ /* 0x000f220000000c00 */
        /* <DEDUP_REMOVED lines=31> */
[----:B------:R-:W4:Y:S04]  /*418b0*/  LDL.LU R32, [R1+0xb74] ;  /* 0x000b740001207983 */ /* 0x000f280000300800 */
[----:B------:R-:W4:Y:S04]  /*418c0*/  LDL.LU R33, [R1+0xb7c] ;  /* 0x000b7c0001217983 */ /* 0x000f280000300800 */
[----:B------:R-:W4:Y:S04]  /*418d0*/  LDL.LU R34, [R1+0x774] ;  /* 0x0007740001227983 */ /* 0x000f280000300800 */
[----:B------:R-:W4:Y:S04]  /*418e0*/  LDL.LU R35, [R1+0x77c] ;  /* 0x00077c0001237983 */ /* 0x000f280000300800 */
[----:B------:R-:W1:Y:S01]  /*418f0*/  LDS.128 R168, [R21] ;  /* 0x0000000015a87984 */ /* 0x000e620000000c00 */
[----:B------:R-:W-:Y:S01]  /*41900*/  BAR.SYNC.DEFER_BLOCKING 0x0 ;  /* 0x0000000000007b1d */ /* 0x000fe20000010000 */
[----:B------:R-:W-:-:S02]  /*41910*/  IMAD.MOV.U32 R26, RZ, RZ, R116 ;  /* 0x000000ffff1a7224 */ /* 0x000fc400078e0074 */
[----:B------:R-:W-:-:S03]  /*41920*/  IMAD.MOV.U32 R27, RZ, RZ, R118 ;  /* 0x000000ffff1b7224 */ /* 0x000fc600078e0076 */
[----:B------:R-:W4:Y:S04]  /*41930*/  LDL.LU R36, [R1+0x374] ;  /* 0x0003740001247983 */ /* 0x000f280000300800 */
[----:B------:R-:W4:Y:S04]  /*41940*/  LDL.LU R37, [R1+0x37c] ;  /* 0x00037c0001257983 */ /* 0x000f280000300800 */
[----:B---3--:R-:W-:Y:S01]  /*41950*/  STSM.16.M88.4 [R0], R28 ;  /* 0x0000001c00007844 */ /* 0x008fe20000000200 */
[----:B------:R-:W-:Y:S06]  /*41960*/  BAR.SYNC.DEFER_BLOCKING 0x0 ;  /* 0x0000000000007b1d */ /* 0x000fec0000010000 */
[----:B------:R-:W3:Y:S02]  /*41970*/  LDS.128 R28, [R21] ;  /* 0x00000000151c7984 */ /* 0x000ee40000000c00 */
[----:B------:R-:W-:Y:S06]  /*41980*/  BAR.SYNC.DEFER_BLOCKING 0x0 ;  /* 0x0000000000007b1d */ /* 0x000fec0000010000 */
[----:B--2---:R-:W-:Y:S02]  /*41990*/  STSM.16.M88.4 [R0], R24 ;  /* 0x0000001800007844 */ /* 0x004fe40000000200 */
[----:B------:R-:W-:Y:S06]  /*419a0*/  BAR.SYNC.DEFER_BLOCKING 0x0 ;  /* 0x0000000000007b1d */ /* 0x000fec0000010000 */
[----:B------:R-:W2:Y:S02]  /*419b0*/  LDS.128 R24, [R21] ;  /* 0x0000000015187984 */ /* 0x000ea40000000c00 */
[----:B------:R-:W-:Y:S06]  /*419c0*/  BAR.SYNC.DEFER_BLOCKING 0x0 ;  /* 0x0000000000007b1d */ /* 0x000fec0000010000 */
[----:B----4-:R4:W-:Y:S02]  /*419d0*/  STSM.16.M88.4 [R0], R32 ;  /* 0x0000002000007844 */ /* 0x0109e40000000200 */
[----:B------:R-:W-:Y:S06]  /*419e0*/  BAR.SYNC.DEFER_BLOCKING 0x0 ;  /* 0x0000000000007b1d */ /* 0x000fec0000010000 */
[----:B----4-:R-:W4:Y:S04]  /*419f0*/  LDL.LU R32, [R1+0xb80] ;  /* 0x000b800001207983 */ /* 0x010f280000300800 */
[----:B------:R-:W4:Y:S04]  /*41a00*/  LDL.LU R33, [R1+0xb88] ;  /* 0x000b880001217983 */ /* 0x000f280000300800 */
[----:B------:R-:W4:Y:S04]  /*41a10*/  LDL.LU R34, [R1+0x780] ;  /* 0x0007800001227983 */ /* 0x000f280000300800 */
[----:B------:R-:W4:Y:S04]  /*41a20*/  LDL.LU R35, [R1+0x788] ;  /* 0x0007880001237983 */ /* 0x000f280000300800 */
[----:B------:R-:W3:Y:S04]  /*41a30*/  LDL.LU R44, [R1+0x380] ;  /* 0x00038000012c7983 */ /* 0x000ee80000300800 */
[----:B------:R-:W3:Y:S04]  /*41a40*/  LDL.LU R45, [R1+0x388] ;  /* 0x00038800012d7983 */ /* 0x000ee80000300800 */
[----:B------:R-:W2:Y:S04]  /*41a50*/  LDL.LU R48, [R1+0xb84] ;  /* 0x000b840001307983 */ /* 0x000ea80000300800 */
[----:B------:R-:W2:Y:S04]  /*41a60*/  LDL.LU R49, [R1+0xb8c] ;  /* 0x000b8c0001317983 */ /* 0x000ea80000300800 */
[----:B------:R-:W2:Y:S04]  /*41a70*/  LDL.LU R50, [R1+0x784] ;  /* 0x0007840001327983 */ /* 0x000ea80000300800 */
[----:B------:R-:W2:Y:S04]  /*41a80*/  LDL.LU R51, [R1+0x78c] ;  /* 0x00078c0001337983 */ /* 0x000ea80000300800 */
[----:B------:R-:W1:Y:S01]  /*41a90*/  LDS.128 R40, [R21] ;  /* 0x0000000015287984 */ /* 0x000e620000000c00 */
[----:B------:R-:W-:-:S02]  /*41aa0*/  IMAD.MOV.U32 R38, RZ, RZ, R117 ;  /* 0x000000ffff267224 */ /* 0x000fc400078e0075 */
[----:B------:R-:W-:Y:S01]  /*41ab0*/  IMAD.MOV.U32 R39, RZ, RZ, R119 ;  /* 0x000000ffff277224 */ /* 0x000fe200078e0077 */
[----:B------:R-:W-:Y:S01]  /*41ac0*/  BAR.SYNC.DEFER_BLOCKING 0x0 ;  /* 0x0000000000007b1d */ /* 0x000fe20000010000 */
[----:B------:R-:W-:Y:S02]  /*41ad0*/  IMAD.MOV.U32 R46, RZ, RZ, R120 ;  /* 0x000000ffff2e7224 */ /* 0x000fe400078e0078 */
[----:B------:R-:W-:-:S03]  /*41ae0*/  IMAD.MOV.U32 R47, RZ, RZ, R122 ;  /* 0x000000ffff2f7224 */ /* 0x000fc600078e007a */
[----:B------:R-:W2:Y:S04]  /*41af0*/  LDL.LU R52, [R1+0x384] ;  /* 0x0003840001347983 */ /* 0x000ea80000300800 */
[----:B------:R-:W2:Y:S04]  /*41b00*/  LDL.LU R53, [R1+0x38c] ;  /* 0x00038c0001357983 */ /* 0x000ea80000300800 */
[----:B------:R-:W-:Y:S01]  /*41b10*/  STSM.16.M88.4 [R0], R36 ;  /* 0x0000002400007844 */ /* 0x000fe20000000200 */
[----:B------:R-:W-:Y:S06]  /*41b20*/  BAR.SYNC.DEFER_BLOCKING 0x0 ;  /* 0x0000000000007b1d */ /* 0x000fec0000010000 */
[----:B------:R-:W1:Y:S02]  /*41b30*/  LDS.128 R36, [R21] ;  /* 0x0000000015247984 */ /* 0x000e640000000c00 */
[----:B------:R-:W-:Y:S06]  /*41b40*/  BAR.SYNC.DEFER_BLOCKING 0x0 ;  /* 0x0000000000007b1d */ /* 0x000fec0000010000 */
[----:B----4-:R-:W-:Y:S02]  /*41b50*/  STSM.16.M88.4 [R0], R32 ;  /* 0x0000002000007844 */ /* 0x010fe40000000200 */
[----:B------:R-:W-:Y:S06]  /*41b60*/  BAR.SYNC.DEFER_BLOCKING 0x0 ;  /* 0x0000000000007b1d */ /* 0x000fec0000010000 */
[----:B------:R-:W4:Y:S02]  /*41b70*/  LDS.128 R32, [R21] ;  /* 0x0000000015207984 */ /* 0x000f240000000c00 */
[----:B------:R-:W-:Y:S06]  /*41b80*/  BAR.SYNC.DEFER_BLOCKING 0x0 ;  /* 0x0000000000007b1d */ /* 0x000fec0000010000 */
[----:B---3--:R-:W-:Y:S02]  /*41b90*/  STSM.16.M88.4 [R0], R44 ;  /* 0x0000002c00007844 */ /* 0x008fe40000000200 */
[----:B------:R-:W-:Y:S06]  /*41ba0*/  BAR.SYNC.DEFER_BLOCKING 0x0 ;  /* 0x0000000000007b1d */ /* 0x000fec0000010000 */
[----:B------:R-:W3:Y:S02]  /*41bb0*/  LDS.128 R44, [R21] ;  /* 0x00000000152c7984 */ /* 0x000ee40000000c00 */
        /* <DEDUP_REMOVED lines=9> */
[----:B------:R-:W3:Y:S04]  /*41c50*/  LDL.LU R64, [R1+0xb94] ;  /* 0x000b940001407983 */ /* 0x000ee80000300800 */
[----:B------:R-:W3:Y:S04]  /*41c60*/  LDL.LU R65, [R1+0xb9c] ;  /* 0x000b9c0001417983 */ /* 0x000ee80000300800 */
[----:B------:R-:W3:Y:S04]  /*41c70*/  LDL.LU R66, [R1+0x794] ;  /* 0x0007940001427983 */ /* 0x000ee80000300800 */
[----:B------:R-:W3:Y:S04]  /*41c80*/  LDL.LU R67, [R1+0x79c] ;  /* 0x00079c0001437983 */ /* 0x000ee80000300800 */
[----:B------:R-:W1:Y:S01]  /*41c90*/  LDS.128 R56, [R21] ;  /* 0x0000000015387984 */ /* 0x000e620000000c00 */
[----:B------:R-:W-:-:S02]  /*41ca0*/  IMAD.MOV.U32 R54, RZ, RZ, R121 ;  /* 0x000000ffff367224 */ /* 0x000fc400078e0079 */
[----:B------:R-:W-:Y:S01]  /*41cb0*/  IMAD.MOV.U32 R55, RZ, RZ, R123 ;  /* 0x000000ffff377224 */ /* 0x000fe200078e007b */
[----:B------:R-:W-:Y:S01]  /*41cc0*/  BAR.SYNC.DEFER_BLOCKING 0x0 ;  /* 0x0000000000007b1d */ /* 0x000fe20000010000 */
[----:B------:R-:W-:Y:S02]  /*41cd0*/  IMAD.MOV.U32 R62, RZ, RZ, R124 ;  /* 0x000000ffff3e7224 */ /* 0x000fe400078e007c */
[----:B------:R-:W-:-:S03]  /*41ce0*/  IMAD.MOV.U32 R63, RZ, RZ, R126 ;  /* 0x000000ffff3f7224 */ /* 0x000fc600078e007e */
[----:B------:R-:W3:Y:S04]  /*41cf0*/  LDL.LU R68, [R1+0x394] ;  /* 0x0003940001447983 */ /* 0x000ee80000300800 */
[----:B------:R-:W3:Y:S04]  /*41d00*/  LDL.LU R69, [R1+0x39c] ;  /* 0x00039c0001457983 */ /* 0x000ee80000300800 */
[----:B------:R-:W-:Y:S01]  /*41d10*/  STSM.16.M88.4 [R0], R52 ;  /* 0x0000003400007844 */ /* 0x000fe20000000200 */
[----:B------:R-:W-:Y:S06]  /*41d20*/  BAR.SYNC.DEFER_BLOCKING 0x0 ;  /* 0x0000000000007b1d */ /* 0x000fec0000010000 */
[----:B------:R-:W1:Y:S02]  /*41d30*/  LDS.128 R52, [R21] ;  /* 0x0000000015347984 */ /* 0x000e640000000c00 */
[----:B------:R-:W-:Y:S06]  /*41d40*/  BAR.SYNC.DEFER_BLOCKING 0x0 ;  /* 0x0000000000007b1d */ /* 0x000fec0000010000 */
[----:B--2---:R-:W-:Y:S02]  /*41d50*/  STSM.16.M88.4 [R0], R48 ;  /* 0x0000003000007844 */ /* 0x004fe40000000200 */
[----:B------:R-:W-:Y:S06]  /*41d60*/  BAR.SYNC.DEFER_BLOCKING 0x0 ;  /* 0x0000000000007b1d */ /* 0x000fec0000010000 */
[----:B------:R-:W2:Y:S02]  /*41d70*/  LDS.128 R48, [R21] ;  /* 0x0000000015307984 */ /* 0x000ea40000000c00 */
[----:B------:R-:W-:Y:S06]  /*41d80*/  BAR.SYNC.DEFER_BLOCKING 0x0 ;  /* 0x0000000000007b1d */ /* 0x000fec0000010000 */
[----:B----4-:R-:W-:Y:S02]  /*41d90*/  STSM.16.M88.4 [R0], R60 ;  /* 0x0000003c00007844 */ /* 0x010fe40000000200 */
[----:B------:R-:W-:Y:S06]  /*41da0*/  BAR.SYNC.DEFER_BLOCKING 0x0 ;  /* 0x0000000000007b1d */ /* 0x000fec0000010000 */
[----:B------:R-:W4:Y:S02]  /*41db0*/  LDS.128 R60, [R21] ;  /* 0x00000000153c7984 */ /* 0x000f240000000c00 */
[----:B------:R-:W-:Y:S06]  /*41dc0*/  BAR.SYNC.DEFER_BLOCKING 0x0 ;  /* 0x0000000000007b1d */ /* 0x000fec0000010000 */
[----:B---3--:R3:W-:Y:S02]  /*41dd0*/  STSM.16.M88.4 [R0], R64 ;  /* 0x0000004000007844 */ /* 0x0087e40000000200 */
[----:B------:R-:W-:Y:S06]  /*41de0*/  BAR.SYNC.DEFER_BLOCKING 0x0 ;  /* 0x0000000000007b1d */ /* 0x000fec0000010000 */
[----:B---3--:R-:W3:Y:S04]  /*41df0*/  LDL.LU R64, [R1+0xba0] ;  /* 0x000ba00001407983 */ /* 0x008ee80000300800 */
[----:B------:R-:W3:Y:S04]  /*41e00*/  LDL.LU R65, [R1+0xba8] ;  /* 0x000ba80001417983 */ /* 0x000ee80000300800 */
[----:B------:R-:W3:Y:S04]  /*41e10*/  LDL.LU R66, [R1+0x7a0] ;  /* 0x0007a00001427983 */ /* 0x000ee80000300800 */
[----:B------:R-:W3:Y:S04]  /*41e20*/  LDL.LU R67, [R1+0x7a8] ;  /* 0x0007a80001437983 */ /* 0x000ee80000300800 */
[----:B------:R-:W2:Y:S04]  /*41e30*/  LDL.LU R76, [R1+0x3a0] ;  /* 0x0003a000014c7983 */ /* 0x000ea80000300800 */
[----:B------:R-:W2:Y:S04]  /*41e40*/  LDL.LU R77, [R1+0x3a8] ;  /* 0x0003a800014d7983 */ /* 0x000ea80000300800 */
[----:B------:R-:W4:Y:S04]  /*41e50*/  LDL.LU R80, [R1+0xba4] ;  /* 0x000ba40001507983 */ /* 0x000f280000300800 */
[----:B------:R-:W4:Y:S04]  /*41e60*/  LDL.LU R81, [R1+0xbac] ;  /* 0x000bac0001517983 */ /* 0x000f280000300800 */
[----:B------:R-:W4:Y:S04]  /*41e70*/  LDL.LU R82, [R1+0x7a4] ;  /* 0x0007a40001527983 */ /* 0x000f280000300800 */
[----:B------:R-:W4:Y:S04]  /*41e80*/  LDL.LU R83, [R1+0x7ac] ;  /* 0x0007ac0001537983 */ /* 0x000f280000300800 */
[----:B------:R-:W1:Y:S01]  /*41e90*/  LDS.128 R72, [R21] ;  /* 0x0000000015487984 */ /* 0x000e620000000c00 */
[----:B------:R-:W-:-:S02]  /*41ea0*/  IMAD.MOV.U32 R70, RZ, RZ, R125 ;  /* 0x000000ffff467224 */ /* 0x000fc400078e007d */
[----:B------:R-:W-:Y:S01]  /*41eb0*/  IMAD.MOV.U32 R71, RZ, RZ, R127 ;  /* 0x000000ffff477224 */ /* 0x000fe200078e007f */
[----:B------:R-:W-:Y:S01]  /*41ec0*/  BAR.SYNC.DEFER_BLOCKING 0x0 ;  /* 0x0000000000007b1d */ /* 0x000fe20000010000 */
[----:B------:R-:W-:Y:S02]  /*41ed0*/  IMAD.MOV.U32 R78, RZ, RZ, R128 ;  /* 0x000000ffff4e7224 */ /* 0x000fe400078e0080 */
[----:B------:R-:W-:-:S03]  /*41ee0*/  IMAD.MOV.U32 R79, RZ, RZ, R130 ;  /* 0x000000ffff4f7224 */ /* 0x000fc600078e0082 */
[----:B------:R-:W4:Y:S04]  /*41ef0*/  LDL.LU R84, [R1+0x3a4] ;  /* 0x0003a40001547983 */ /* 0x000f280000300800 */
[----:B------:R-:W4:Y:S04]  /*41f00*/  LDL.LU R85, [R1+0x3ac] ;  /* 0x0003ac0001557983 */ /* 0x000f280000300800 */
[----:B------:R-:W-:Y:S01]  /*41f10*/  STSM.16.M88.4 [R0], R68 ;  /* 0x0000004400007844 */ /* 0x000fe20000000200 */
[----:B------:R-:W-:Y:S06]  /*41f20*/  BAR.SYNC.DEFER_BLOCKING 0x0 ;  /* 0x0000000000007b1d */ /* 0x000fec0000010000 */
[----:B------:R-:W1:Y:S02]  /*41f30*/  LDS.128 R68, [R21] ;  /* 0x0000000015447984 */ /* 0x000e640000000c00 */
[----:B------:R-:W-:Y:S06]  /*41f40*/  BAR.SYNC.DEFER_BLOCKING 0x0 ;  /* 0x0000000000007b1d */ /* 0x000fec0000010000 */
[----:B---3--:R-:W-:Y:S02]  /*41f50*/  STSM.16.M88.4 [R0], R64 ;  /* 0x0000004000007844 */ /* 0x008fe40000000200 */
        /* <DEDUP_REMOVED lines=94> */
[----:B------:R-:W-:Y:S01]  /*42540*/  BAR.SYNC.DEFER_BLOCKING 0x0 ;  /* 0x0000000000007b1d */ /* 0x000fe20000010000 */
[----:B------:R-:W-:-:S05]  /*42550*/  IMAD.MOV.U32 R134, RZ, RZ, R141 ;  /* 0x000000ffff867224 */ /* 0x000fca00078e008d */
        /* <DEDUP_REMOVED lines=8> */
[----:B----4-:R4:W-:Y:S01]  /*425e0*/  STSM.16.M88.4 [R0], R128 ;  /* 0x0000008000007844 */ /* 0x0109e20000000200 */
[----:B------:R-:W-:-:S02]  /*425f0*/  IMAD.MOV.U32 R142, RZ, RZ, R144 ;  /* 0x000000ffff8e7224 */ /* 0x000fc400078e0090 */
[----:B------:R-:W-:Y:S01]  /*42600*/  IMAD.MOV.U32 R135, RZ, RZ, R143 ;  /* 0x000000ffff877224 */ /* 0x000fe200078e008f */
        /* <DEDUP_REMOVED lines=11> */
[----:B------:R-:W2:Y:S04]  /*426c0*/  LDL.LU R156, [R1+0x3e4] ;  /* 0x0003e400019c7983 */ /* 0x000ea80000300800 */
[----:B------:R-:W2:Y:S01]  /*426d0*/  LDL.LU R157, [R1+0x3ec] ;  /* 0x0003ec00019d7983 */ /* 0x000ea20000300800 */
[----:B------:R-:W-:-:S02]  /*426e0*/  IMAD.MOV.U32 R158, RZ, RZ, R145 ;  /* 0x000000ffff9e7224 */ /* 0x000fc400078e0091 */
[----:B------:R-:W-:Y:S01]  /*426f0*/  IMAD.MOV.U32 R143, RZ, RZ, R146 ;  /* 0x000000ffff8f7224 */ /* 0x000fe200078e0092 */
[----:B------:R-:W2:Y:S01]  /*42700*/  LDL.LU R144, [R1+0xbf0] ;  /* 0x000bf00001907983 */ /* 0x000ea20000300800 */
[----:B------:R-:W-:-:S03]  /*42710*/  IMAD.MOV.U32 R159, RZ, RZ, R147 ;  /* 0x000000ffff9f7224 */ /* 0x000fc600078e0093 */
[----:B------:R-:W2:Y:S04]  /*42720*/  LDL.LU R145, [R1+0xbf8] ;  /* 0x000bf80001917983 */ /* 0x000ea80000300800 */
[----:B------:R-:W2:Y:S04]  /*42730*/  LDL.LU R146, [R1+0x7f0] ;  /* 0x0007f00001927983 */ /* 0x000ea80000300800 */
[----:B------:R-:W2:Y:S04]  /*42740*/  LDL.LU R147, [R1+0x7f8] ;  /* 0x0007f80001937983 */ /* 0x000ea80000300800 */
[----:B------:R-:W1:Y:S01]  /*42750*/  LDS.128 R136, [R21] ;  /* 0x0000000015887984 */ /* 0x000e620000000c00 */
[----:B------:R-:W-:Y:S06]  /*42760*/  BAR.SYNC.DEFER_BLOCKING 0x0 ;  /* 0x0000000000007b1d */ /* 0x000fec0000010000 */
[----:B------:R-:W2:Y:S04]  /*42770*/  LDL.LU R160, [R1+0x3f0] ;  /* 0x0003f00001a07983 */ /* 0x000ea80000300800 */
[----:B------:R-:W2:Y:S04]  /*42780*/  LDL.LU R161, [R1+0x3f8] ;  /* 0x0003f80001a17983 */ /* 0x000ea80000300800 */
[----:B------:R-:W2:Y:S04]  /*42790*/  LDL.LU R164, [R1+0xbf4] ;  /* 0x000bf40001a47983 */ /* 0x000ea80000300800 */
[----:B------:R-:W2:Y:S04]  /*427a0*/  LDL.LU R165, [R1+0xbfc] ;  /* 0x000bfc0001a57983 */ /* 0x000ea80000300800 */
[----:B------:R-:W-:Y:S01]  /*427b0*/  STSM.16.M88.4 [R0], R132 ;  /* 0x0000008400007844 */ /* 0x000fe20000000200 */
[----:B------:R-:W-:Y:S06]  /*427c0*/  BAR.SYNC.DEFER_BLOCKING 0x0 ;  /* 0x0000000000007b1d */ /* 0x000fec0000010000 */
[----:B------:R-:W2:Y:S04]  /*427d0*/  LDL.LU R166, [R1+0x7f4] ;  /* 0x0007f40001a67983 */ /* 0x000ea80000300800 */
[----:B------:R-:W2:Y:S01]  /*427e0*/  LDL.LU R167, [R1+0x7fc] ;  /* 0x0007fc0001a77983 */ /* 0x000ea20000300800 */
[----:B------:R-:W-:-:S02]  /*427f0*/  IMAD.MOV.U32 R162, RZ, RZ, R148 ;  /* 0x000000ffffa27224 */ /* 0x000fc400078e0094 */
[----:B------:R-:W-:Y:S01]  /*42800*/  IMAD.MOV.U32 R163, RZ, RZ, R150 ;  /* 0x000000ffffa37224 */ /* 0x000fe200078e0096 */
[----:B------:R-:W-:Y:S01]  /*42810*/  ISETP.LT.AND P5, PT, R7, UR6, !P0 ;  /* 0x0000000607007c0c */ /* 0x000fe2000c7a1270 */
[----:B------:R-:W2:Y:S01]  /*42820*/  LDL.LU R23, [R1+0x800] ;  /* 0x0008000001177983 */ /* 0x000ea20000300800 */
[----:B------:R-:W-:-:S03]  /*42830*/  ULDC UR6, c[0x0][0x22c] ;  /* 0x00008b0000067ab9 */ /* 0x000fc60000000800 */
[----:B------:R-:W2:Y:S04]  /*42840*/  LDL.LU R12, [R1+0x1438] ;  /* 0x00143800010c7983 */ /* 0x000ea80000300800 */
[----:B------:R-:W1:Y:S01]  /*42850*/  LDS.128 R132, [R21] ;  /* 0x0000000015847984 */ /* 0x000e620000000c00 */
        /* <DEDUP_REMOVED lines=13> */
[----:B------:R-:W-:Y:S02]  /*42930*/  STSM.16.M88.4 [R0], R156 ;  /* 0x0000009c00007844 */ /* 0x000fe40000000200 */
        /* <DEDUP_REMOVED lines=8> */
[----:B------:R-:W-:Y:S01]  /*429c0*/  BAR.SYNC.DEFER_BLOCKING 0x0 ;  /* 0x0000000000007b1d */ /* 0x000fe20000010000 */
[----:B------:R-:W-:-:S05]  /*429d0*/  @P5 LOP3.LUT R9, R9, 0x20, RZ, 0xfc, !PT ;  /* 0x0000002009095812 */ /* 0x000fca00078efcff */
[----:B------:R-:W2:Y:S02]  /*429e0*/  LDS.128 R160, [R21] ;  /* 0x0000000015a07984 */ /* 0x000ea40000000c00 */
[----:B------:R-:W-:Y:S01]  /*429f0*/  BAR.SYNC.DEFER_BLOCKING 0x0 ;  /* 0x0000000000007b1d */ /* 0x000fe20000010000 */
[----:B------:R-:W-:-:S05]  /*42a00*/  ISETP.GE.AND P5, PT, R7, R13, PT ;  /* 0x0000000d0700720c */ /* 0x000fca0003fa6270 */
[----:B------:R-:W4:Y:S04]  /*42a10*/  LDL.LU R13, [R1+0x400] ;  /* 0x00040000010d7983 */ /* 0x000f280000300800 */
[----:B------:R1:W-:Y:S04]  /*42a20*/  STSM.16.M88.4 [R0], R164 ;  /* 0x000000a400007844 */ /* 0x0003e80000000200 */
[----:B-1----:R-:W3:Y:S04]  /*42a30*/  LDL.LU R164, [R1+0x3f4] ;  /* 0x0003f40001a47983 */ /* 0x002ee80000300800 */
[----:B------:R-:W3:Y:S04]  /*42a40*/  LDL.LU R165, [R1+0x3fc] ;  /* 0x0003fc0001a57983 */ /* 0x000ee80000300800 */
[----:B------:R-:W2:Y:S04]  /*42a50*/  LDL.LU R19, [R1] ;  /* 0x0000000001137983 */ /* 0x000ea80000300800 */
[----:B------:R-:W2:Y:S04]  /*42a60*/  LDL.LU R18, [R1+0xc04] ;  /* 0x000c040001127983 */ /* 0x000ea80000300800 */
[----:B------:R-:W2:Y:S01]  /*42a70*/  LDL.LU R15, [R1+0x128c] ;  /* 0x00128c00010f7983 */ /* 0x000ea20000300800 */
[----:B------:R-:W-:-:S02]  /*42a80*/  IMAD.MOV.U32 R166, RZ, RZ, R149 ;  /* 0x000000ffffa67224 */ /* 0x000fc400078e0095 */
[----:B------:R-:W-:Y:S01]  /*42a90*/  IMAD.MOV.U32 R167, RZ, RZ, R151 ;  /* 0x000000ffffa77224 */ /* 0x000fe200078e0097 */
[----:B------:R-:W-:Y:S01]  /*42aa0*/  BAR.SYNC.DEFER_BLOCKING 0x0 ;  /* 0x0000000000007b1d */ /* 0x000fe20000010000 */
[----:B------:R-:W-:Y:S01]  /*42ab0*/  ISETP.LT.AND P5, PT, R6, UR6, !P5 ;  /* 0x0000000606007c0c */ /* 0x000fe2000efa1270 */
[----:B------:R-:W-:-:S04]  /*42ac0*/  IMAD.WIDE R228, R14, 0x4, R2 ;  /* 0x000000040ee47825 */ /* 0x000fc800078e0202 */
[----:B------:R-:W-:Y:S01]  /*42ad0*/  ULDC.64 UR6, c[0x0][0x228] ;  /* 0x00008a0000067ab9 */ /* 0x000fe20000000a00 */
[----:B------:R-:W2:Y:S04]  /*42ae0*/  LDL.LU R17, [R1+0x804] ;  /* 0x0008040001117983 */ /* 0x000ea80000300800 */
[----:B------:R-:W1:Y:S01]  /*42af0*/  LDS.128 R148, [R21] ;  /* 0x0000000015947984 */ /* 0x000e620000000c00 */
[----:B------:R-:W-:Y:S06]  /*42b00*/  BAR.SYNC.DEFER_BLOCKING 0x0 ;  /* 0x0000000000007b1d */ /* 0x000fec0000010000 */
[----:B---3--:R3:W-:Y:S02]  /*42b10*/  STSM.16.M88.4 [R0], R164 ;  /* 0x000000a400007844 */ /* 0x0087e40000000200 */
[----:B------:R-:W-:Y:S06]  /*42b20*/  BAR.SYNC.DEFER_BLOCKING 0x0 ;  /* 0x0000000000007b1d */ /* 0x000fec0000010000 */
[----:B------:R1:W-:Y:S01]  /*42b30*/  @P5 STG.E desc[UR4][R228.64], R16 ;  /* 0x00000010e4005986 */ /* 0x0003e2000c101904 */
[----:B------:R-:W-:Y:S01]  /*42b40*/  ISETP.GE.AND P5, PT, R6, UR7, PT ;  /* 0x0000000706007c0c */ /* 0x000fe2000bfa6270 */
[----:B---3--:R-:W-:Y:S01]  /*42b50*/  IMAD.WIDE R164, R14, 0x4, R4 ;  /* 0x000000040ea47825 */ /* 0x008fe200078e0204 */
[----:B------:R-:W-:-:S02]  /*42b60*/  ULDC UR7, c[0x0][0x228] ;  /* 0x00008a0000077ab9 */ /* 0x000fc40000000800 */
[----:B------:R-:W-:Y:S01]  /*42b70*/  ISETP.LT.AND P5, PT, R8, UR6, !P5 ;  /* 0x0000000608007c0c */ /* 0x000fe2000efa1270 */
[----:B-1----:R-:W3:Y:S04]  /*42b80*/  LDL.LU R16, [R1+0x404] ;  /* 0x0004040001107983 */ /* 0x002ee80000300800 */
[----:B------:R-:W3:Y:S08]  /*42b90*/  LDL.LU R14, [R1+0xf50] ;  /* 0x000f5000010e7983 */ /* 0x000ef00000300800 */
[----:B------:R1:W-:Y:S04]  /*42ba0*/  @P5 STG.E desc[UR4][R164.64], R23 ;  /* 0x00000017a4005986 */ /* 0x0003e8000c101904 */
[----:B------:R-:W3:Y:S01]  /*42bb0*/  LDL.LU R231, [R1+0x4] ;  /* 0x0000040001e77983 */ /* 0x000ee20000300800 */
[----:B-1----:R-:W-:-:S05]  /*42bc0*/  VIADD R23, R6, 0x1 ;  /* 0x0000000106177836 */ /* 0x002fca0000000000 */
[----:B------:R-:W-:-:S04]  /*42bd0*/  ISETP.GE.AND P5, PT, R23, UR9, PT ;  /* 0x0000000917007c0c */ /* 0x000fc8000bfa6270 */
[----:B------:R-:W-:Y:S01]  /*42be0*/  ISETP.LT.AND P6, PT, R7, UR7, !P5 ;  /* 0x0000000707007c0c */ /* 0x000fe2000efc1270 */
[----:B------:R-:W-:Y:S01]  /*42bf0*/  IMAD.WIDE R164, R12, 0x4, R2 ;  /* 0x000000040ca47825 */ /* 0x000fe200078e0202 */
[----:B------:R-:W-:Y:S01]  /*42c00*/  ISETP.LT.AND P5, PT, R8, UR8, !P5 ;  /* 0x0000000808007c0c */ /* 0x000fe2000efa1270 */
[----:B------:R-:W-:Y:S01]  /*42c10*/  ULDC UR7, c[0x0][0x22c] ;  /* 0x00008b0000077ab9 */ /* 0x000fe20000000800 */
[----:B------:R-:W-:Y:S01]  /*42c20*/  ULDC UR8, c[0x0][0x228] ;  /* 0x00008a0000087ab9 */ /* 0x000fe20000000800 */
[----:B------:R-:W-:-:S08]  /*42c30*/  VIADD R23, R6, 0x2 ;  /* 0x0000000206177836 */ /* 0x000fd00000000000 */
[----:B----4-:R1:W-:Y:S02]  /*42c40*/  @P6 STG.E desc[UR4][R164.64], R13 ;  /* 0x0000000da4006986 */ /* 0x0103e4000c101904 */
[----:B-1----:R-:W-:Y:S02]  /*42c50*/  IMAD.WIDE R164, R12, 0x4, R4 ;  /* 0x000000040ca47825 */ /* 0x002fe400078e0204 */
[----:B------:R-:W4:Y:S04]  /*42c60*/  LDL.LU R13, [R1+0xc08] ;  /* 0x000c0800010d7983 */ /* 0x000f280000300800 */
[----:B------:R-:W4:Y:S04]  /*42c70*/  LDL.LU R12, [R1+0xf54] ;  /* 0x000f5400010c7983 */ /* 0x000f280000300800 */
[----:B--2---:R1:W-:Y:S01]  /*42c80*/  @P5 STG.E desc[UR4][R164.64], R19 ;  /* 0x00000013a4005986 */ /* 0x0043e2000c101904 */
[----:B------:R-:W-:Y:S01]  /*42c90*/  ISETP.GE.AND P5, PT, R23, UR7, PT ;  /* 0x0000000717007c0c */ /* 0x000fe2000bfa6270 */
[----:B------:R-:W-:-:S02]  /*42ca0*/  ULDC UR7, c[0x0][0x228] ;  /* 0x00008a0000077ab9 */ /* 0x000fc40000000800 */
[----:B------:R-:W2:Y:S01]  /*42cb0*/  LDL.LU R230, [R1+0x808] ;  /* 0x0008080001e67983 */ /* 0x000ea20000300800 */
[----:B------:R-:W-:Y:S01]  /*42cc0*/  ISETP.LT.AND P6, PT, R7, UR8, !P5 ;  /* 0x0000000807007c0c */ /* 0x000fe2000efc1270 */
[----:B-1----:R-:W-:Y:S02]  /*42cd0*/  IMAD.WIDE R164, R15, 0x4, R2 ;  /* 0x000000040fa47825 */ /* 0x002fe400078e0202 */
[----:B------:R-:W2:Y:S01]  /*42ce0*/  LDL.LU R20, [R1+0x408] ;  /* 0x0004080001147983 */ /* 0x000ea20000300800 */
[----:B------:R-:W-:-:S09]  /*42cf0*/  ULDC UR8, c[0x0][0x228] ;  /* 0x00008a0000087ab9 */ /* 0x000fd20000000800 */
[----:B------:R1:W-:Y:S02]  /*42d00*/  @P6 STG.E desc[UR4][R164.64], R18 ;  /* 0x00000012a4006986 */ /* 0x0003e4000c101904 */
[----:B-1----:R-:W-:Y:S02]  /*42d10*/  IMAD.WIDE R164, R15, 0x4, R4 ;  /* 0x000000040fa47825 */ /* 0x002fe400078e0204 */
[----:B------:R-:W2:Y:S01]  /*42d20*/  LDL.LU R15, [R1+0xf58] ;  /* 0x000f5800010f7983 */ /* 0x000ea20000300800 */
[----:B------:R-:W-:Y:S01]  /*42d30*/  ISETP.LT.AND P5, PT, R8, UR7, !P5 ;  /* 0x0000000708007c0c */ /* 0x000fe2000efa1270 */
[----:B------:R-:W-:Y:S01]  /*42d40*/  VIADD R23, R6, 0x3 ;  /* 0x0000000306177836 */ /* 0x000fe20000000000 */
[----:B------:R-:W-:Y:S01]  /*42d50*/  ULDC UR7, c[0x0][0x22c] ;  /* 0x00008b0000077ab9 */ /* 0x000fe20000000800 */
[----:B------:R-:W2:Y:S04]  /*42d60*/  LDL.LU R19, [R1+0x8] ;  /* 0x0000080001137983 */ /* 0x000ea80000300800 */
[----:B------:R-:W2:Y:S06]  /*42d70*/  LDL.LU R18, [R1+0xf5c] ;  /* 0x000f5c0001127983 */ /* 0x000eac0000300800 */
[----:B------:R3:W-:Y:S01]  /*42d80*/  @P5 STG.E desc[UR4][R164.64], R17 ;  /* 0x00000011a4005986 */ /* 0x0007e2000c101904 */
[----:B------:R-:W-:Y:S01]  /*42d90*/  ISETP.GE.AND P5, PT, R23, UR7, PT ;  /* 0x0000000717007c0c */ /* 0x000fe2000bfa6270 */
[----:B------:R-:W-:-:S03]  /*42da0*/  ULDC UR7, c[0x0][0x228] ;  /* 0x00008a0000077ab9 */ /* 0x000fc60000000800 */
[----:B------:R-:W-:Y:S01]  /*42db0*/  ISETP.LT.AND P6, PT, R7, UR8, !P5 ;  /* 0x0000000807007c0c */ /* 0x000fe2000efc1270 */
[----:B------:R-:W-:Y:S01]  /*42dc0*/  VIADD R23, R6, 0x4 ;  /* 0x0000000406177836 */ /* 0x000fe20000000000 */
[----:B------:R-:W-:Y:S01]  /*42dd0*/  ISETP.LT.AND P5, PT, R8, UR7, !P5 ;  /* 0x0000000708007c0c */ /* 0x000fe2000efa1270 */
[----:B------:R-:W-:Y:S01]  /*42de0*/  ULDC.64 UR8, c[0x0][0x228] ;  /* 0x00008a0000087ab9 */ /* 0x000fe20000000a00 */
[----:B------:R-:W-:Y:S01]  /*42df0*/  ULDC UR7, c[0x0][0x228] ;  /* 0x00008a0000077ab9 */ /* 0x000fe20000000800 */
[----:B---3--:R-:W-:-:S08]  /*42e00*/  IMAD.WIDE R164, R14, 0x4, R2 ;  /* 0x000000040ea47825 */ /* 0x008fd000078e0202 */
[----:B------:R1:W-:Y:S02]  /*42e10*/  @P6 STG.E desc[UR4][R164.64], R16 ;  /* 0x00000010a4006986 */ /* 0x0003e4000c101904 */
[----:B-1----:R-:W-:Y:S02]  /*42e20*/  IMAD.WIDE R164, R14, 0x4, R4 ;  /* 0x000000040ea47825 */ /* 0x002fe400078e0204 */
[----:B------:R-:W3:Y:S04]  /*42e30*/  LDL.LU R16, [R1+0xc0c] ;  /* 0x000c0c0001107983 */ /* 0x000ee80000300800 */
[----:B------:R4:W-:Y:S01]  /*42e40*/  @P5 STG.E desc[UR4][R164.64], R231 ;  /* 0x000000e7a4005986 */ /* 0x0009e2000c101904 */
[----:B------:R-:W-:-:S03]  /*42e50*/  ISETP.GE.AND P5, PT, R23, UR9, PT ;  /* 0x0000000917007c0c */ /* 0x000fc6000bfa6270 */
[----:B------:R-:W3:Y:S01]  /*42e60*/  LDL.LU R17, [R1+0x80c] ;  /* 0x00080c0001117983 */ /* 0x000ee20000300800 */
[----:B------:R-:W-:Y:S01]  /*42e70*/  ISETP.LT.AND P6, PT, R7, UR7, !P5 ;  /* 0x0000000707007c0c */ /* 0x000fe2000efc1270 */
[----:B------:R-:W-:Y:S01]  /*42e80*/  VIADD R23, R6, 0x5 ;  /* 0x0000000506177836 */ /* 0x000fe20000000000 */
[----:B------:R-:W-:Y:S01]  /*42e90*/  ISETP.LT.AND P5, PT, R8, UR8, !P5 ;  /* 0x0000000808007c0c */ /* 0x000fe2000efa1270 */
[----:B------:R-:W3:Y:S01]  /*42ea0*/  LDL.LU R14, [R1+0xf60] ;  /* 0x000f6000010e7983 */ /* 0x000ee20000300800 */
[----:B------:R-:W-:Y:S01]  /*42eb0*/  ULDC.64 UR8, c[0x0][0x228] ;  /* 0x00008a0000087ab9 */ /* 0x000fe20000000a00 */
[----:B------:R-:W-:Y:S01]  /*42ec0*/  ULDC UR7, c[0x0][0x228] ;  /* 0x00008a0000077ab9 */ /* 0x000fe20000000800 */
[----:B----4-:R-:W-:-:S07]  /*42ed0*/  IMAD.WIDE R164, R12, 0x4, R2 ;  /* 0x000000040ca47825 */ /* 0x010fce00078e0202 */
[----:B------:R1:W-:Y:S02]  /*42ee0*/  @P6 STG.E desc[UR4][R164.64], R13 ;  /* 0x0000000da4006986 */ /* 0x0003e4000c101904 */
[----:B-1----:R-:W-:Y:S02]  /*42ef0*/  IMAD.WIDE R164, R12, 0x4, R4 ;  /* 0x000000040ca47825 */ /* 0x002fe400078e0204 */
[----:B------:R-:W4:Y:S04]  /*42f00*/  LDL.LU R13, [R1+0x40c] ;  /* 0x00040c00010d7983 */ /* 0x000f280000300800 */
[----:B--2---:R1:W-:Y:S01]  /*42f10*/  @P5 STG.E desc[UR4][R164.64], R230 ;  /* 0x000000e6a4005986 */ /* 0x0043e2000c101904 */
[----:B------:R-:W-:-:S03]  /*42f20*/  ISETP.GE.AND P5, PT, R23, UR9, PT ;  /* 0x0000000917007c0c */ /* 0x000fc6000bfa6270 */
        /* <DEDUP_REMOVED lines=10> */
[----:B------:R-:W-:-:S11]  /*42fd0*/  ULDC UR8, c[0x0][0x228] ;  /* 0x00008a0000087ab9 */ /* 0x000fd60000000800 */
[----:B------:R1:W-:Y:S01]  /*42fe0*/  @P5 STG.E desc[UR4][R164.64], R19 ;  /* 0x00000013a4005986 */ /* 0x0003e2000c101904 */
[----:B------:R-:W-:Y:S01]  /*42ff0*/  ISETP.GE.AND P5, PT, R23, UR7, PT ;  /* 0x0000000717007c0c */ /* 0x000fe2000bfa6270 */
[----:B------:R-:W-:-:S03]  /*43000*/  ULDC UR7, c[0x0][0x228] ;  /* 0x00008a0000077ab9 */ /* 0x000fc60000000800 */
[----:B------:R-:W-:Y:S01]  /*43010*/  ISETP.LT.AND P6, PT, R7, UR8, !P5 ;  /* 0x0000000807007c0c */ /* 0x000fe2000efc1270 */
[----:B-1----:R-:W2:Y:S01]  /*43020*/  LDL.LU R19, [R1+0x810] ;  /* 0x0008100001137983 */ /* 0x002ea20000300800 */
[----:B------:R-:W-:Y:S01]  /*43030*/  ISETP.LT.AND P5, PT, R8, UR7, !P5 ;  /* 0x0000000708007c0c */ /* 0x000fe2000efa1270 */
[----:B------:R-:W-:Y:S01]  /*43040*/  IMAD.WIDE R164, R18, 0x4, R2 ;  /* 0x0000000412a47825 */ /* 0x000fe200078e0202 */
[----:B------:R-:W-:Y:S01]  /*43050*/  ULDC UR7, c[0x0][0x22c] ;  /* 0x00008b0000077ab9 */ /* 0x000fe20000000800 */
[----:B------:R-:W-:Y:S02]  /*43060*/  ULDC UR8, c[0x0][0x228] ;  /* 0x00008a0000087ab9 */ /* 0x000fe40000000800 */
[----:B------:R-:W-:-:S06]  /*43070*/  VIADD R23, R6, 0x7 ;  /* 0x0000000706177836 */ /* 0x000fcc0000000000 */
[----:B---3--:R1:W-:Y:S02]  /*43080*/  @P6 STG.E desc[UR4][R164.64], R16 ;  /* 0x00000010a4006986 */ /* 0x0083e4000c101904 */
[----:B-1----:R-:W-:Y:S02]  /*43090*/  IMAD.WIDE R164, R18, 0x4, R4 ;  /* 0x0000000412a47825 */ /* 0x002fe400078e0204 */
[----:B------:R-:W3:Y:S04]  /*430a0*/  LDL.LU R16, [R1+0xf68] ;  /* 0x000f680001107983 */ /* 0x000ee80000300800 */
[----:B------:R1:W-:Y:S01]  /*430b0*/  @P5 STG.E desc[UR4][R164.64], R17 ;  /* 0x00000011a4005986 */ /* 0x0003e2000c101904 */
[----:B------:R-:W-:Y:S01]  /*430c0*/  ISETP.GE.AND P5, PT, R23, UR7, PT ;  /* 0x0000000717007c0c */ /* 0x000fe2000bfa6270 */
[----:B------:R-:W-:-:S03]  /*430d0*/  ULDC UR7, c[0x0][0x228] ;  /* 0x00008a0000077ab9 */ /* 0x000fc60000000800 */
[----:B------:R-:W-:Y:S01]  /*430e0*/  ISETP.LT.AND P6, PT, R7, UR8, !P5 ;  /* 0x0000000807007c0c */ /* 0x000fe2000efc1270 */
[----:B-1----:R-:W3:Y:S01]  /*430f0*/  LDL.LU R17, [R1+0x410] ;  /* 0x0004100001117983 */ /* 0x002ee20000300800 */
[----:B------:R-:W-:Y:S01]  /*43100*/  IMAD.WIDE R164, R14, 0x4, R2 ;  /* 0x000000040ea47825 */ /* 0x000fe200078e0202 */
[----:B------:R-:W-:Y:S02]  /*43110*/  ULDC.64 UR8, c[0x0][0x228] ;  /* 0x00008a0000087ab9 */ /* 0x000fe40000000a00 */
[----:B------:R-:W3:Y:S01]  /*43120*/  LDL.LU R20, [R1+0x10] ;  /* 0x0000100001147983 */ /* 0x000ee20000300800 */
[----:B------:R-:W-:Y:S01]  /*43130*/  ISETP.LT.AND P5, PT, R8, UR7, !P5 ;  /* 0x0000000708007c0c */ /* 0x000fe2000efa1270 */
[----:B------:R-:W-:Y:S01]  /*43140*/  VIADD R23, R6, 0x8 ;  /* 0x0000000806177836 */ /* 0x000fe20000000000 */
[----:B------:R-:W-:-:S05]  /*43150*/  ULDC UR7, c[0x0][0x228] ;  /* 0x00008a0000077ab9 */ /* 0x000fca0000000800 */
[----:B----4-:R1:W-:Y:S04]  /*43160*/  @P6 STG.E desc[UR4][R164.64], R13 ;  /* 0x0000000da4006986 */ /* 0x0103e8000c101904 */
[----:B-1----:R-:W4:Y:S01]  /*43170*/  LDL.LU R13, [R1+0xf6c] ;  /* 0x000f6c00010d7983 */ /* 0x002f220000300800 */
[----:B------:R-:W-:-:S03]  /*43180*/  IMAD.WIDE R164, R14, 0x4, R4 ;  /* 0x000000040ea47825 */ /* 0x000fc600078e0204 */
        /* <DEDUP_REMOVED lines=13> */
[----:B------:R-:W-:-:S11]  /*43260*/  ULDC.64 UR8, c[0x0][0x228] ;  /* 0x00008a0000087ab9 */ /* 0x000fd60000000a00 */
[----:B------:R1:W-:Y:S01]  /*43270*/  @P5 STG.E desc[UR4][R164.64], R19 ;  /* 0x00000013a4005986 */ /* 0x0003e2000c101904 */
[----:B------:R-:W-:-:S04]  /*43280*/  ISETP.GE.AND P5, PT, R23, UR9, PT ;  /* 0x0000000917007c0c */ /* 0x000fc8000bfa6270 */
[----:B------:R-:W-:Y:S01]  /*43290*/  ISETP.LT.AND P6, PT, R7, UR7, !P5 ;  /* 0x0000000707007c0c */ /* 0x000fe2000efc1270 */
[----:B-1----:R-:W2:Y:S01]  /*432a0*/  LDL.LU R19, [R1+0x14] ;  /* 0x0000140001137983 */ /* 0x002ea20000300800 */
[----:B------:R-:W-:Y:S01]  /*432b0*/  ISETP.LT.AND P5, PT, R8, UR8, !P5 ;  /* 0x0000000808007c0c */ /* 0x000fe2000efa1270 */
[----:B------:R-:W-:Y:S01]  /*432c0*/  VIADD R23, R6, 0xa ;  /* 0x0000000a06177836 */ /* 0x000fe20000000000 */
[----:B------:R-:W-:Y:S01]  /*432d0*/  ULDC UR7, c[0x0][0x22c] ;  /* 0x00008b0000077ab9 */ /* 0x000fe20000000800 */
[----:B------:R-:W-:Y:S01]  /*432e0*/  ULDC UR8, c[0x0][0x228] ;  /* 0x00008a0000087ab9 */ /* 0x000fe20000000800 */
[----:B---3--:R-:W-:-:S07]  /*432f0*/  IMAD.WIDE R164, R16, 0x4, R2 ;  /* 0x0000000410a47825 */ /* 0x008fce00078e0202 */
[----:B------:R1:W-:Y:S02]  /*43300*/  @P6 STG.E desc[UR4][R164.64], R17 ;  /* 0x00000011a4006986 */ /* 0x0003e4000c101904 */
[----:B-1----:R-:W-:Y:S02]  /*43310*/  IMAD.WIDE R164, R16, 0x4, R4 ;  /* 0x0000000410a47825 */ /* 0x002fe400078e0204 */
[----:B------:R-:W3:Y:S04]  /*43320*/  LDL.LU R17, [R1+0xc18] ;  /* 0x000c180001117983 */ /* 0x000ee80000300800 */
[----:B------:R-:W3:Y:S04]  /*43330*/  LDL.LU R16, [R1+0xf74] ;  /* 0x000f740001107983 */ /* 0x000ee80000300800 */
[----:B------:R4:W-:Y:S01]  /*43340*/  @P5 STG.E desc[UR4][R164.64], R20 ;  /* 0x00000014a4005986 */ /* 0x0009e2000c101904 */
[----:B------:R-:W-:Y:S01]  /*43350*/  ISETP.GE.AND P5, PT, R23, UR7, PT ;  /* 0x0000000717007c0c */ /* 0x000fe2000bfa6270 */
[----:B------:R-:W-:-:S02]  /*43360*/  ULDC UR7, c[0x0][0x228] ;  /* 0x00008a0000077ab9 */ /* 0x000fc40000000800 */
[----:B------:R-:W3:Y:S01]  /*43370*/  LDL.LU R230, [R1+0x818] ;  /* 0x0008180001e67983 */ /* 0x000ee20000300800 */
[----:B------:R-:W-:Y:S01]  /*43380*/  ISETP.LT.AND P6, PT, R7, UR8, !P5 ;  /* 0x0000000807007c0c */ /* 0x000fe2000efc1270 */
[----:B------:R-:W-:Y:S01]  /*43390*/  VIADD R23, R6, 0xb ;  /* 0x0000000b06177836 */ /* 0x000fe20000000000 */
[----:B------:R-:W-:Y:S01]  /*433a0*/  ISETP.LT.AND P5, PT, R8, UR7, !P5 ;  /* 0x0000000708007c0c */ /* 0x000fe2000efa1270 */
[----:B------:R-:W-:Y:S01]  /*433b0*/  ULDC UR7, c[0x0][0x22c] ;  /* 0x00008b0000077ab9 */ /* 0x000fe20000000800 */
[----:B------:R-:W-:Y:S01]  /*433c0*/  ULDC UR8, c[0x0][0x228] ;  /* 0x00008a0000087ab9 */ /* 0x000fe20000000800 */
[----:B----4-:R-:W-:-:S08]  /*433d0*/  IMAD.WIDE R164, R13, 0x4, R2 ;  /* 0x000000040da47825 */ /* 0x010fd000078e0202 */
[----:B------:R1:W-:Y:S02]  /*433e0*/  @P6 STG.E desc[UR4][R164.64], R14 ;  /* 0x0000000ea4006986 */ /* 0x0003e4000c101904 */
        /* <DEDUP_REMOVED lines=13> */
[----:B------:R-:W2:Y:S04]  /*434c0*/  LDL.LU R12, [R1+0xf7c] ;  /* 0x000f7c00010c7983 */ /* 0x000ea80000300800 */
        /* <DEDUP_REMOVED lines=8> */
[----:B------:R-:W-:Y:S01]  /*43550*/  VIADD R23, R6, 0xd ;  /* 0x0000000d06177836 */ /* 0x000fe20000000000 */
[----:B------:R-:W-:Y:S01]  /*43560*/  ISETP.LT.AND P5, PT, R8, UR7, !P5 ;  /* 0x0000000708007c0c */ /* 0x000fe2000efa1270 */
[----:B------:R-:W-:Y:S01]  /*43570*/  ULDC UR7, c[0x0][0x22c] ;  /* 0x00008b0000077ab9 */ /* 0x000fe20000000800 */
[----:B------:R-:W-:Y:S01]  /*43580*/  ULDC UR8, c[0x0][0x228] ;  /* 0x00008a0000087ab9 */ /* 0x000fe20000000800 */
[----:B-1----:R-:W2:Y:S01]  /*43590*/  LDL.LU R19, [R1+0x41c] ;  /* 0x00041c0001137983 */ /* 0x002ea20000300800 */
[----:B---3--:R-:W-:-:S07]  /*435a0*/  IMAD.WIDE R164, R16, 0x4, R2 ;  /* 0x0000000410a47825 */ /* 0x008fce00078e0202 */
[----:B------:R1:W-:Y:S02]  /*435b0*/  @P6 STG.E desc[UR4][R164.64], R17 ;  /* 0x00000011a4006986 */ /* 0x0003e4000c101904 */
[----:B-1----:R-:W-:Y:S02]  /*435c0*/  IMAD.WIDE R164, R16, 0x4, R4 ;  /* 0x0000000410a47825 */ /* 0x002fe400078e0204 */
        /* <DEDUP_REMOVED lines=17> */
[----:B------:R-:W-:-:S03]  /*436e0*/  ULDC UR7, c[0x0][0x228] ;  /* 0x00008a0000077ab9 */ /* 0x000fc60000000800 */
[----:B------:R-:W-:Y:S01]  /*436f0*/  ISETP.LT.AND P6, PT, R7, UR8, !P5 ;  /* 0x0000000807007c0c */ /* 0x000fe2000efc1270 */
[----:B-1----:R-:W-:Y:S01]  /*43700*/  IMAD.WIDE R164, R12, 0x4, R2 ;  /* 0x000000040ca47825 */ /* 0x002fe200078e0202 */
[----:B------:R-:W-:Y:S01]  /*43710*/  ISETP.LT.AND P5, PT, R8, UR7, !P5 ;  /* 0x0000000708007c0c */ /* 0x000fe2000efa1270 */
[----:B------:R-:W-:Y:S01]  /*43720*/  ULDC UR7, c[0x0][0x22c] ;  /* 0x00008b0000077ab9 */ /* 0x000fe20000000800 */
[----:B------:R-:W-:-:S09]  /*43730*/  ULDC UR8, c[0x0][0x228] ;  /* 0x00008a0000087ab9 */ /* 0x000fd20000000800 */
[----:B------:R1:W-:Y:S04]  /*43740*/  @P6 STG.E desc[UR4][R164.64], R18 ;  /* 0x00000012a4006986 */ /* 0x0003e8000c101904 */
[----:B-1----:R-:W2:Y:S01]  /*43750*/  LDL.LU R18, [R1+0xc20] ;  /* 0x000c200001127983 */ /* 0x002ea20000300800 */
[----:B------:R-:W-:-:S03]  /*43760*/  IMAD.WIDE R164, R12, 0x4, R4 ;  /* 0x000000040ca47825 */ /* 0x000fc600078e0204 */
[----:B------:R-:W2:Y:S04]  /*43770*/  LDL.LU R12, [R1+0xf88] ;  /* 0x000f8800010c7983 */ /* 0x000ea80000300800 */
[----:B------:R1:W-:Y:S04]  /*43780*/  @P5 STG.E desc[UR4][R164.64], R15 ;  /* 0x0000000fa4005986 */ /* 0x0003e8000c101904 */
[----:B-1----:R-:W2:Y:S01]  /*43790*/  LDL.LU R15, [R1+0x820] ;  /* 0x00082000010f7983 */ /* 0x002ea20000300800 */
[----:B------:R-:W-:-:S03]  /*437a0*/  VIADD R23, R6, 0xf ;  /* 0x0000000f06177836 */ /* 0x000fc60000000000 */
[----:B------:R-:W2:Y:S02]  /*437b0*/  LDL.LU R20, [R1+0x420] ;  /* 0x0004200001147983 */ /* 0x000ea40000300800 */
[----:B------:R-:W-:Y:S01]  /*437c0*/  ISETP.GE.AND P5, PT, R23, UR7, PT ;  /* 0x0000000717007c0c */ /* 0x000fe2000bfa6270 */
[----:B------:R-:W-:-:S03]  /*437d0*/  ULDC UR7, c[0x0][0x228] ;  /* 0x00008a0000077ab9 */ /* 0x000fc60000000800 */
[----:B------:R-:W-:Y:S01]  /*437e0*/  ISETP.LT.AND P6, PT, R7, UR8, !P5 ;  /* 0x0000000807007c0c */ /* 0x000fe2000efc1270 */
[----:B------:R-:W-:Y:S01]  /*437f0*/  VIADD R23, R6, 0x10 ;  /* 0x0000001006177836 */ /* 0x000fe20000000000 */
[----:B------:R-:W-:Y:S01]  /*43800*/  ISETP.LT.AND P5, PT, R8, UR7, !P5 ;  /* 0x0000000708007c0c */ /* 0x000fe2000efa1270 */
[----:B------:R-:W-:Y:S01]  /*43810*/  ULDC UR7, c[0x0][0x22c] ;  /* 0x00008b0000077ab9 */ /* 0x000fe20000000800 */
[----:B------:R-:W-:Y:S01]  /*43820*/  ULDC UR8, c[0x0][0x228] ;  /* 0x00008a0000087ab9 */ /* 0x000fe20000000800 */
[----:B---3--:R-:W-:-:S08]  /*43830*/  IMAD.WIDE R164, R16, 0x4, R2 ;  /* 0x0000000410a47825 */ /* 0x008fd000078e0202 */
[----:B------:R1:W-:Y:S02]  /*43840*/  @P6 STG.E desc[UR4][R164.64], R19 ;  /* 0x00000013a4006986 */ /* 0x0003e4000c101904 */
[----:B-1----:R-:W-:Y:S02]  /*43850*/  IMAD.WIDE R164, R16, 0x4, R4 ;  /* 0x0000000410a47825 */ /* 0x002fe400078e0204 */
[----:B------:R-:W3:Y:S04]  /*43860*/  LDL.LU R16, [R1+0xf8c] ;  /* 0x000f8c0001107983 */ /* 0x000ee80000300800 */
[----:B------:R1:W-:Y:S01]  /*43870*/  @P5 STG.E desc[UR4][R164.64], R17 ;  /* 0x00000011a4005986 */ /* 0x0003e2000c101904 */
[----:B------:R-:W-:Y:S01]  /*43880*/  ISETP.GE.AND P5, PT, R23, UR7, PT ;  /* 0x0000000717007c0c */ /* 0x000fe2000bfa6270 */
[----:B------:R-:W-:-:S03]  /*43890*/  ULDC UR7, c[0x0][0x228] ;  /* 0x00008a0000077ab9 */ /* 0x000fc60000000800 */
[----:B------:R-:W-:Y:S01]  /*438a0*/  ISETP.LT.AND P6, PT, R7, UR8, !P5 ;  /* 0x0000000807007c0c */ /* 0x000fe2000efc1270 */
[----:B-1----:R-:W3:Y:S01]  /*438b0*/  LDL.LU R17, [R1+0xe04] ;  /* 0x000e040001117983 */ /* 0x002ee20000300800 */
[----:B----4-:R-:W-:-:S03]  /*438c0*/  IMAD.WIDE R164, R13, 0x4, R2 ;  /* 0x000000040da47825 */ /* 0x010fc600078e0202 */
[----:B------:R-:W4:Y:S01]  /*438d0*/  LDL.LU R19, [R1+0xc24] ;  /* 0x000c240001137983 */ /* 0x000f220000300800 */
[----:B------:R-:W-:-:S07]  /*438e0*/  ULDC UR8, c[0x0][0x228] ;  /* 0x00008a0000087ab9 */ /* 0x000fce0000000800 */
[----:B------:R1:W-:Y:S01]  /*438f0*/  @P6 STG.E desc[UR4][R164.64], R14 ;  /* 0x0000000ea4006986 */ /* 0x0003e2000c101904 */
[----:B------:R-:W-:Y:S01]  /*43900*/  ISETP.LT.AND P5, PT, R8, UR7, !P5 ;  /* 0x0000000708007c0c */ /* 0x000fe2000efa1270 */
[----:B------:R-:W-:Y:S01]  /*43910*/  VIADD R23, R6, 0x11 ;  /* 0x0000001106177836 */ /* 0x000fe20000000000 */
[----:B------:R-:W-:Y:S01]  /*43920*/  ULDC UR7, c[0x0][0x22c] ;  /* 0x00008b0000077ab9 */ /* 0x000fe20000000800 */
[----:B-1----:R-:W-:Y:S01]  /*43930*/  IMAD.WIDE R164, R13, 0x4, R4 ;  /* 0x000000040da47825 */ /* 0x002fe200078e0204 */
[----:B------:R-:W4:Y:S04]  /*43940*/  LDL.LU R14, [R1+0x824] ;  /* 0x00082400010e7983 */ /* 0x000f280000300800 */
[----:B------:R-:W4:Y:S05]  /*43950*/  LDL.LU R13, [R1+0xf90] ;  /* 0x000f9000010d7983 */ /* 0x000f2a0000300800 */
[----:B--2---:R1:W-:Y:S01]  /*43960*/  @P5 STG.E desc[UR4][R164.64], R18 ;  /* 0x00000012a4005986 */ /* 0x0043e2000c101904 */
[----:B------:R-:W-:Y:S01]  /*43970*/  ISETP.GE.AND P5, PT, R23, UR7, PT ;  /* 0x0000000717007c0c */ /* 0x000fe2000bfa6270 */
[----:B------:R-:W-:-:S03]  /*43980*/  ULDC UR7, c[0x0][0x228] ;  /* 0x00008a0000077ab9 */ /* 0x000fc60000000800 */
[----:B------:R-:W-:Y:S01]  /*43990*/  ISETP.LT.AND P6, PT, R7, UR8, !P5 ;  /* 0x0000000807007c0c */ /* 0x000fe2000efc1270 */
[----:B-1----:R-:W2:Y:S01]  /*439a0*/  LDL.LU R18, [R1+0x424] ;  /* 0x0004240001127983 */ /* 0x002ea20000300800 */
[----:B------:R-:W-:Y:S01]  /*439b0*/  IMAD.WIDE R164, R12, 0x4, R2 ;  /* 0x000000040ca47825 */ /* 0x000fe200078e0202 */
[----:B------:R-:W-:-:S10]  /*439c0*/  ULDC UR8, c[0x0][0x228] ;  /* 0x00008a0000087ab9 */ /* 0x000fd40000000800 */
[----:B------:R1:W-:Y:S02]  /*439d0*/  @P6 STG.E desc[UR4][R164.64], R15 ;  /* 0x0000000fa4006986 */ /* 0x0003e4000c101904 */
[----:B-1----:R-:W-:Y:S02]  /*439e0*/  IMAD.WIDE R164, R12, 0x4, R4 ;  /* 0x000000040ca47825 */ /* 0x002fe400078e0204 */
[----:B------:R-:W2:Y:S04]  /*439f0*/  LDL.LU R15, [R1+0xe08] ;  /* 0x000e0800010f7983 */ /* 0x000ea80000300800 */
[----:B------:R-:W2:Y:S01]  /*43a00*/  LDL.LU R12, [R1+0xf94] ;  /* 0x000f9400010c7983 */ /* 0x000ea20000300800 */
[----:B------:R-:W-:Y:S01]  /*43a10*/  ISETP.LT.AND P5, PT, R8, UR7, !P5 ;  /* 0x0000000708007c0c */ /* 0x000fe2000efa1270 */
[----:B------:R-:W-:Y:S01]  /*43a20*/  VIADD R23, R6, 0x12 ;  /* 0x0000001206177836 */ /* 0x000fe20000000000 */
[----:B------:R-:W-:Y:S01]  /*43a30*/  ULDC UR7, c[0x0][0x22c] ;  /* 0x00008b0000077ab9 */ /* 0x000fe20000000800 */
[----:B------:R-:W2:Y:S10]  /*43a40*/  LDL.LU R230, [R1+0xc28] ;  /* 0x000c280001e67983 */ /* 0x000eb40000300800 */
        /* <DEDUP_REMOVED lines=12> */
[----:B------:R-:W3:Y:S04]  /*43b10*/  LDL.LU R16, [R1+0xf98] ;  /* 0x000f980001107983 */ /* 0x000ee80000300800 */
[----:B----4-:R1:W-:Y:S01]  /*43b20*/  @P5 STG.E desc[UR4][R164.64], R19 ;  /* 0x00000013a4005986 */ /* 0x0103e2000c101904 */
[----:B------:R-:W-:Y:S01]  /*43b30*/  ISETP.GE.AND P5, PT, R23, UR7, PT ;  /* 0x0000000717007c0c */ /* 0x000fe2000bfa6270 */
[----:B------:R-:W-:-:S02]  /*43b40*/  ULDC UR7, c[0x0][0x228] ;  /* 0x00008a0000077ab9 */ /* 0x000fc40000000800 */
[----:B------:R-:W4:Y:S01]  /*43b50*/  LDL.LU R20, [R1+0x428] ;  /* 0x0004280001147983 */ /* 0x000f220000300800 */
[----:B------:R-:W-:Y:S01]  /*43b60*/  ISETP.LT.AND P6, PT, R7, UR8, !P5 ;  /* 0x0000000807007c0c */ /* 0x000fe2000efc1270 */
[----:B-1----:R-:W-:Y:S02]  /*43b70*/  IMAD.WIDE R164, R13, 0x4, R2 ;  /* 0x000000040da47825 */ /* 0x002fe400078e0202 */
[----:B------:R-:W4:Y:S01]  /*43b80*/  LDL.LU R19, [R1+0xe0c] ;  /* 0x000e0c0001137983 */ /* 0x000f220000300800 */
[----:B------:R-:W-:-:S09]  /*43b90*/  ULDC UR8, c[0x0][0x228] ;  /* 0x00008a0000087ab9 */ /* 0x000fd20000000800 */
[----:B------:R1:W-:Y:S01]  /*43ba0*/  @P6 STG.E desc[UR4][R164.64], R14 ;  /* 0x0000000ea4006986 */ /* 0x0003e2000c101904 */
[----:B------:R-:W-:Y:S01]  /*43bb0*/  ISETP.LT.AND P5, PT, R8, UR7, !P5 ;  /* 0x0000000708007c0c */ /* 0x000fe2000efa1270 */
[----:B------:R-:W-:Y:S01]  /*43bc0*/  VIADD R23, R6, 0x14 ;  /* 0x0000001406177836 */ /* 0x000fe20000000000 */
[----:B------:R-:W-:Y:S01]  /*43bd0*/  ULDC UR7, c[0x0][0x22c] ;  /* 0x00008b0000077ab9 */ /* 0x000fe20000000800 */
[----:B-1----:R-:W-:Y:S02]  /*43be0*/  IMAD.WIDE R164, R13, 0x4, R4 ;  /* 0x000000040da47825 */ /* 0x002fe400078e0204 */
[----:B------:R-:W4:Y:S08]  /*43bf0*/  LDL.LU R13, [R1+0xf9c] ;  /* 0x000f9c00010d7983 */ /* 0x000f300000300800 */
        /* <DEDUP_REMOVED lines=37> */
[----:B-1----:R-:W4:Y:S01]  /*43e50*/  LDL.LU R19, [R1+0x830] ;  /* 0x0008300001137983 */ /* 0x002f220000300800 */
[----:B------:R-:W-:-:S03]  /*43e60*/  IMAD.WIDE R164, R13, 0x4, R4 ;  /* 0x000000040da47825 */ /* 0x000fc600078e0204 */
[----:B------:R-:W4:Y:S01]  /*43e70*/  LDL.LU R13, [R1+0xfa8] ;  /* 0x000fa800010d7983 */ /* 0x000f220000300800 */
[----:B------:R-:W-:-:S03]  /*43e80*/  VIADD R23, R6, 0x17 ;  /* 0x0000001706177836 */ /* 0x000fc60000000000 */
[----:B--2---:R1:W-:Y:S02]  /*43e90*/  @P5 STG.E desc[UR4][R164.64], R14 ;  /* 0x0000000ea4005986 */ /* 0x0043e4000c101904 */
[----:B------:R-:W-:Y:S01]  /*43ea0*/  ISETP.GE.AND P5, PT, R23, UR7, PT ;  /* 0x0000000717007c0c */ /* 0x000fe2000bfa6270 */
[----:B------:R-:W-:-:S03]  /*43eb0*/  ULDC UR7, c[0x0][0x228] ;  /* 0x00008a0000077ab9 */ /* 0x000fc60000000800 */
[----:B------:R-:W-:Y:S01]  /*43ec0*/  ISETP.LT.AND P6, PT, R7, UR8, !P5 ;  /* 0x0000000807007c0c */ /* 0x000fe2000efc1270 */
[----:B-1----:R-:W2:Y:S01]  /*43ed0*/  LDL.LU R14, [R1+0x430] ;  /* 0x00043000010e7983 */ /* 0x002ea20000300800 */
[----:B------:R-:W-:-:S03]  /*43ee0*/  IMAD.WIDE R164, R12, 0x4, R2 ;  /* 0x000000040ca47825 */ /* 0x000fc600078e0202 */
[----:B------:R-:W2:Y:S01]  /*43ef0*/  LDL.LU R20, [R1+0x30] ;  /* 0x0000300001147983 */ /* 0x000ea20000300800 */
[----:B------:R-:W-:Y:S01]  /*43f00*/  ISETP.LT.AND P5, PT, R8, UR7, !P5 ;  /* 0x0000000708007c0c */ /* 0x000fe2000efa1270 */
[----:B------:R-:W-:Y:S01]  /*43f10*/  ULDC UR7, c[0x0][0x22c] ;  /* 0x00008b0000077ab9 */ /* 0x000fe20000000800 */
[----:B------:R-:W-:-:S05]  /*43f20*/  VIADD R23, R6, 0x18 ;  /* 0x0000001806177836 */ /* 0x000fca0000000000 */
[----:B------:R1:W-:Y:S01]  /*43f30*/  @P6 STG.E desc[UR4][R164.64], R18 ;  /* 0x00000012a4006986 */ /* 0x0003e2000c101904 */
[----:B------:R-:W-:Y:S01]  /*43f40*/  ULDC UR8, c[0x0][0x228] ;  /* 0x00008a0000087ab9 */ /* 0x000fe20000000800 */
[----:B-1----:R-:W-:Y:S02]  /*43f50*/  IMAD.WIDE R164, R12, 0x4, R4 ;  /* 0x000000040ca47825 */ /* 0x002fe400078e0204 */
[----:B------:R-:W2:Y:S04]  /*43f60*/  LDL.LU R12, [R1+0xfac] ;  /* 0x000fac00010c7983 */ /* 0x000ea80000300800 */
[----:B------:R1:W-:Y:S04]  /*43f70*/  @P5 STG.E desc[UR4][R164.64], R15 ;  /* 0x0000000fa4005986 */ /* 0x0003e8000c101904 */
[----:B-1----:R-:W2:Y:S01]  /*43f80*/  LDL.LU R15, [R1+0xc34] ;  /* 0x000c3400010f7983 */ /* 0x002ea20000300800 */
[----:B------:R-:W-:Y:S01]  /*43f90*/  ISETP.GE.AND P5, PT, R23, UR7, PT ;  /* 0x0000000717007c0c */ /* 0x000fe2000bfa6270 */
[----:B------:R-:W-:-:S02]  /*43fa0*/  ULDC UR7, c[0x0][0x228] ;  /* 0x00008a0000077ab9 */ /* 0x000fc40000000800 */
[----:B------:R-:W2:Y:S01]  /*43fb0*/  LDL.LU R18, [R1+0x834] ;  /* 0x0008340001127983 */ /* 0x000ea20000300800 */
        /* <DEDUP_REMOVED lines=14> */
[----:B-1----:R-:W4:Y:S01]  /*440a0*/  LDL.LU R19, [R1+0x34] ;  /* 0x0000340001137983 */ /* 0x002f220000300800 */
[----:B------:R-:W-:Y:S01]  /*440b0*/  ISETP.LT.AND P5, PT, R8, UR7, !P5 ;  /* 0x0000000708007c0c */ /* 0x000fe2000efa1270 */
[----:B------:R-:W-:Y:S01]  /*440c0*/  IMAD.WIDE R164, R13, 0x4, R2 ;  /* 0x000000040da47825 */ /* 0x000fe200078e0202 */
[----:B------:R-:W-:Y:S01]  /*440d0*/  ULDC UR7, c[0x0][0x22c] ;  /* 0x00008b0000077ab9 */ /* 0x000fe20000000800 */
[----:B------:R-:W-:Y:S02]  /*440e0*/  ULDC UR8, c[0x0][0x228] ;  /* 0x00008a0000087ab9 */ /* 0x000fe40000000800 */
[----:B------:R-:W-:-:S06]  /*440f0*/  VIADD R23, R6, 0x1a ;  /* 0x0000001a06177836 */ /* 0x000fcc0000000000 */
[----:B--2---:R1:W-:Y:S02]  /*44100*/  @P6 STG.E desc[UR4][R164.64], R14 ;  /* 0x0000000ea4006986 */ /* 0x0043e4000c101904 */
[----:B-1----:R-:W-:Y:S02]  /*44110*/  IMAD.WIDE R164, R13, 0x4, R4 ;  /* 0x000000040da47825 */ /* 0x002fe400078e0204 */
[----:B------:R-:W2:Y:S04]  /*44120*/  LDL.LU R14, [R1+0xc38] ;  /* 0x000c3800010e7983 */ /* 0x000ea80000300800 */
[----:B------:R-:W2:Y:S04]  /*44130*/  LDL.LU R13, [R1+0xfb4] ;  /* 0x000fb400010d7983 */ /* 0x000ea80000300800 */
[----:B------:R1:W-:Y:S01]  /*44140*/  @P5 STG.E desc[UR4][R164.64], R20 ;  /* 0x00000014a4005986 */ /* 0x0003e2000c101904 */
[----:B------:R-:W-:Y:S01]  /*44150*/  ISETP.GE.AND P5, PT, R23, UR7, PT ;  /* 0x0000000717007c0c */ /* 0x000fe2000bfa6270 */
[----:B------:R-:W-:-:S02]  /*44160*/  ULDC UR7, c[0x0][0x228] ;  /* 0x00008a0000077ab9 */ /* 0x000fc40000000800 */
[----:B------:R-:W2:Y:S01]  /*44170*/  LDL.LU R230, [R1+0x838] ;  /* 0x0008380001e67983 */ /* 0x000ea20000300800 */
[----:B------:R-:W-:Y:S01]  /*44180*/  ISETP.LT.AND P6, PT, R7, UR8, !P5 ;  /* 0x0000000807007c0c */ /* 0x000fe2000efc1270 */
[----:B-1----:R-:W-:Y:S01]  /*44190*/  IMAD.WIDE R164, R12, 0x4, R2 ;  /* 0x000000040ca47825 */ /* 0x002fe200078e0202 */
[----:B------:R-:W-:-:S11]  /*441a0*/  ULDC UR8, c[0x0][0x228] ;  /* 0x00008a0000087ab9 */ /* 0x000fd60000000800 */
        /* <DEDUP_REMOVED lines=26> */
[----:B------:R-:W-:Y:S01]  /*44350*/  VIADD R23, R6, 0x1d ;  /* 0x0000001d06177836 */ /* 0x000fe20000000000 */
[----:B------:R-:W-:Y:S01]  /*44360*/  ISETP.LT.AND P5, PT, R8, UR7, !P5 ;  /* 0x0000000708007c0c */ /* 0x000fe2000efa1270 */
[----:B------:R-:W-:Y:S01]  /*44370*/  ULDC UR7, c[0x0][0x22c] ;  /* 0x00008b0000077ab9 */ /* 0x000fe20000000800 */
[----:B------:R-:W-:Y:S01]  /*44380*/  ULDC UR8, c[0x0][0x228] ;  /* 0x00008a0000087ab9 */ /* 0x000fe20000000800 */
[----:B-1----:R-:W4:Y:S01]  /*44390*/  LDL.LU R19, [R1+0x43c] ;  /* 0x00043c0001137983 */ /* 0x002f220000300800 */
[----:B--2---:R-:W-:-:S07]  /*443a0*/  IMAD.WIDE R164, R13, 0x4, R2 ;  /* 0x000000040da47825 */ /* 0x004fce00078e0202 */
[----:B------:R1:W-:Y:S02]  /*443b0*/  @P6 STG.E desc[UR4][R164.64], R14 ;  /* 0x0000000ea4006986 */ /* 0x0003e4000c101904 */
[----:B-1----:R-:W-:Y:S02]  /*443c0*/  IMAD.WIDE R164, R13, 0x4, R4 ;  /* 0x000000040da47825 */ /* 0x002fe400078e0204 */
[----:B------:R-:W2:Y:S04]  /*443d0*/  LDL.LU R13, [R1+0xfc0] ;  /* 0x000fc000010d7983 */ /* 0x000ea80000300800 */
[----:B------:R1:W-:Y:S01]  /*443e0*/  @P5 STG.E desc[UR4][R164.64], R230 ;  /* 0x000000e6a4005986 */ /* 0x0003e2000c101904 */
[----:B------:R-:W-:Y:S01]  /*443f0*/  ISETP.GE.AND P5, PT, R23, UR7, PT ;  /* 0x0000000717007c0c */ /* 0x000fe2000bfa6270 */
[----:B------:R-:W-:-:S02]  /*44400*/  ULDC UR7, c[0x0][0x228] ;  /* 0x00008a0000077ab9 */ /* 0x000fc40000000800 */
[----:B------:R-:W4:Y:S01]  /*44410*/  LDL.LU R14, [R1+0x3c] ;  /* 0x00003c00010e7983 */ /* 0x000f220000300800 */
[----:B------:R-:W-:Y:S01]  /*44420*/  ISETP.LT.AND P6, PT, R7, UR8, !P5 ;  /* 0x0000000807007c0c */ /* 0x000fe2000efc1270 */
[----:B-1----:R-:W-:Y:S01]  /*44430*/  IMAD.WIDE R164, R12, 0x4, R2 ;  /* 0x000000040ca47825 */ /* 0x002fe200078e0202 */
[----:B------:R-:W-:-:S11]  /*44440*/  ULDC UR8, c[0x0][0x228] ;  /* 0x00008a0000087ab9 */ /* 0x000fd60000000800 */
[----:B------:R1:W-:Y:S02]  /*44450*/  @P6 STG.E desc[UR4][R164.64], R15 ;  /* 0x0000000fa4006986 */ /* 0x0003e4000c101904 */
[----:B-1----:R-:W-:Y:S02]  /*44460*/  IMAD.WIDE R164, R12, 0x4, R4 ;  /* 0x000000040ca47825 */ /* 0x002fe400078e0204 */
[----:B------:R-:W4:Y:S04]  /*44470*/  LDL.LU R15, [R1+0xe10] ;  /* 0x000e1000010f7983 */ /* 0x000f280000300800 */
[----:B------:R-:W4:Y:S01]  /*44480*/  LDL.LU R12, [R1+0xfc4] ;  /* 0x000fc400010c7983 */ /* 0x000f220000300800 */
        /* <DEDUP_REMOVED lines=12> */
[----:B------:R1:W-:Y:S04]  /*44550*/  @P6 STG.E desc[UR4][R164.64], R18 ;  /* 0x00000012a4006986 */ /* 0x0003e8000c101904 */
[----:B-1----:R-:W3:Y:S01]  /*44560*/  LDL.LU R18, [R1+0x840] ;  /* 0x0008400001127983 */ /* 0x002ee20000300800 */
[----:B------:R-:W-:-:S03]  /*44570*/  IMAD.WIDE R164, R16, 0x4, R4 ;  /* 0x0000000410a47825 */ /* 0x000fc600078e0204 */
[----:B------:R-:W3:Y:S04]  /*44580*/  LDL.LU R16, [R1+0xfc8] ;  /* 0x000fc80001107983 */ /* 0x000ee80000300800 */
[----:B------:R1:W-:Y:S01]  /*44590*/  @P5 STG.E desc[UR4][R164.64], R17 ;  /* 0x00000011a4005986 */ /* 0x0003e2000c101904 */
[----:B------:R-:W-:Y:S01]  /*445a0*/  ISETP.GE.AND P5, PT, R23, UR7, PT ;  /* 0x0000000717007c0c */ /* 0x000fe2000bfa6270 */
[----:B------:R-:W-:-:S03]  /*445b0*/  ULDC UR7, c[0x0][0x228] ;  /* 0x00008a0000077ab9 */ /* 0x000fc60000000800 */
[----:B------:R-:W-:Y:S01]  /*445c0*/  ISETP.LT.AND P6, PT, R7, UR8, !P5 ;  /* 0x0000000807007c0c */ /* 0x000fe2000efc1270 */
[----:B-1----:R-:W3:Y:S01]  /*445d0*/  LDL.LU R17, [R1+0x440] ;  /* 0x0004400001117983 */ /* 0x002ee20000300800 */
[----:B------:R-:W-:Y:S01]  /*445e0*/  VIADD R23, R6, 0x20 ;  /* 0x0000002006177836 */ /* 0x000fe20000000000 */
[----:B------:R-:W-:Y:S02]  /*445f0*/  ULDC UR8, c[0x0][0x228] ;  /* 0x00008a0000087ab9 */ /* 0x000fe40000000800 */
[----:B------:R-:W3:Y:S01]  /*44600*/  LDL.LU R20, [R1+0x40] ;  /* 0x0000400001147983 */ /* 0x000ee20000300800 */
[----:B------:R-:W-:Y:S01]  /*44610*/  ISETP.LT.AND P5, PT, R8, UR7, !P5 ;  /* 0x0000000708007c0c */ /* 0x000fe2000efa1270 */
[----:B------:R-:W-:Y:S01]  /*44620*/  ULDC UR7, c[0x0][0x22c] ;  /* 0x00008b0000077ab9 */ /* 0x000fe20000000800 */
[----:B--2---:R-:W-:-:S05]  /*44630*/  IMAD.WIDE R164, R13, 0x4, R2 ;  /* 0x000000040da47825 */ /* 0x004fca00078e0202 */
[----:B----4-:R1:W-:Y:S02]  /*44640*/  @P6 STG.E desc[UR4][R164.64], R19 ;  /* 0x00000013a4006986 */ /* 0x0103e4000c101904 */
[----:B-1----:R-:W-:Y:S02]  /*44650*/  IMAD.WIDE R164, R13, 0x4, R4 ;  /* 0x000000040da47825 */ /* 0x002fe400078e0204 */
[----:B------:R-:W2:Y:S04]  /*44660*/  LDL.LU R13, [R1+0xfcc] ;  /* 0x000fcc00010d7983 */ /* 0x000ea80000300800 */
[----:B------:R1:W-:Y:S01]  /*44670*/  @P5 STG.E desc[UR4][R164.64], R14 ;  /* 0x0000000ea4005986 */ /* 0x0003e2000c101904 */
[----:B------:R-:W-:Y:S01]  /*44680*/  ISETP.GE.AND P5, PT, R23, UR7, PT ;  /* 0x0000000717007c0c */ /* 0x000fe2000bfa6270 */
[----:B------:R-:W-:-:S03]  /*44690*/  ULDC UR7, c[0x0][0x228] ;  /* 0x00008a0000077ab9 */ /* 0x000fc60000000800 */
[----:B------:R-:W-:Y:S01]  /*446a0*/  ISETP.LT.AND P6, PT, R7, UR8, !P5 ;  /* 0x0000000807007c0c */ /* 0x000fe2000efc1270 */
[----:B-1----:R-:W4:Y:S01]  /*446b0*/  LDL.LU R14, [R1+0xe14] ;  /* 0x000e1400010e7983 */ /* 0x002f220000300800 */
[----:B------:R-:W-:-:S03]  /*446c0*/  IMAD.WIDE R164, R12, 0x4, R2 ;  /* 0x000000040ca47825 */ /* 0x000fc600078e0202 */
[----:B------:R-:W4:Y:S01]  /*446d0*/  LDL.LU R19, [R1+0x844] ;  /* 0x0008440001137983 */ /* 0x000f220000300800 */
[----:B------:R-:W-:-:S07]  /*446e0*/  ULDC UR8, c[0x0][0x228] ;  /* 0x00008a0000087ab9 */ /* 0x000fce0000000800 */
[----:B------:R1:W-:Y:S02]  /*446f0*/  @P6 STG.E desc[UR4][R164.64], R15 ;  /* 0x0000000fa4006986 */ /* 0x0003e4000c101904 */
[----:B-1----:R-:W-:Y:S02]  /*44700*/  IMAD.WIDE R164, R12, 0x4, R4 ;  /* 0x000000040ca47825 */ /* 0x002fe400078e0204 */
[----:B------:R-:W4:Y:S04]  /*44710*/  LDL.LU R15, [R1+0x444] ;  /* 0x00044400010f7983 */ /* 0x000f280000300800 */
[----:B------:R-:W4:Y:S01]  /*44720*/  LDL.LU R12, [R1+0xfd0] ;  /* 0x000fd000010c7983 */ /* 0x000f220000300800 */
[----:B------:R-:W-:Y:S01]  /*44730*/  ISETP.LT.AND P5, PT, R8, UR7, !P5 ;  /* 0x0000000708007c0c */ /* 0x000fe2000efa1270 */
[----:B------:R-:W-:Y:S01]  /*44740*/  VIADD R23, R6, 0x21 ;  /* 0x0000002106177836 */ /* 0x000fe20000000000 */
[----:B------:R-:W-:-:S11]  /*44750*/  ULDC UR7, c[0x0][0x22c] ;  /* 0x00008b0000077ab9 */ /* 0x000fd60000000800 */
[----:B---3--:R1:W-:Y:S01]  /*44760*/  @P5 STG.E desc[UR4][R164.64], R18 ;  /* 0x00000012a4005986 */ /* 0x0083e2000c101904 */
[----:B------:R-:W-:Y:S01]  /*44770*/  ISETP.GE.AND P5, PT, R23, UR7, PT ;  /* 0x0000000717007c0c */ /* 0x000fe2000bfa6270 */
[----:B------:R-:W-:-:S03]  /*44780*/  ULDC UR7, c[0x0][0x228] ;  /* 0x00008a0000077ab9 */ /* 0x000fc60000000800 */
[----:B------:R-:W-:Y:S01]  /*44790*/  ISETP.LT.AND P6, PT, R7, UR8, !P5 ;  /* 0x0000000807007c0c */ /* 0x000fe2000efc1270 */
[----:B-1----:R-:W3:Y:S01]  /*447a0*/  LDL.LU R18, [R1+0x44] ;  /* 0x0000440001127983 */ /* 0x002ee20000300800 */
[----:B------:R-:W-:Y:S01]  /*447b0*/  ISETP.LT.AND P5, PT, R8, UR7, !P5 ;  /* 0x0000000708007c0c */ /* 0x000fe2000efa1270 */
[----:B------:R-:W-:Y:S01]  /*447c0*/  IMAD.WIDE R164, R16, 0x4, R2 ;  /* 0x0000000410a47825 */ /* 0x000fe200078e0202 */
[----:B------:R-:W-:Y:S01]  /*447d0*/  ULDC UR7, c[0x0][0x22c] ;  /* 0x00008b0000077ab9 */ /* 0x000fe20000000800 */
[----:B------:R-:W-:Y:S02]  /*447e0*/  ULDC UR8, c[0x0][0x228] ;  /* 0x00008a0000087ab9 */ /* 0x000fe40000000800 */
[----:B------:R-:W-:-:S06]  /*447f0*/  VIADD R23, R6, 0x22 ;  /* 0x0000002206177836 */ /* 0x000fcc0000000000 */
        /* <DEDUP_REMOVED lines=9> */
[----:B--2---:R-:W-:Y:S01]  /*44890*/  IMAD.WIDE R164, R13, 0x4, R2 ;  /* 0x000000040da47825 */ /* 0x004fe200078e0202 */
[----:B------:R-:W-:Y:S01]  /*448a0*/  ISETP.LT.AND P5, PT, R8, UR7, !P5 ;  /* 0x0000000708007c0c */ /* 0x000fe2000efa1270 */
[----:B------:R-:W-:Y:S01]  /*448b0*/  ULDC UR7, c[0x0][0x22c] ;  /* 0x00008b0000077ab9 */ /* 0x000fe20000000800 */
[----:B------:R-:W-:Y:S01]  /*448c0*/  ULDC UR8, c[0x0][0x228] ;  /* 0x00008a0000087ab9 */ /* 0x000fe20000000800 */
[----:B------:R-:W-:-:S08]  /*448d0*/  VIADD R23, R6, 0x23 ;  /* 0x0000002306177836 */ /* 0x000fd00000000000 */
[----:B----4-:R1:W-:Y:S02]  /*448e0*/  @P6 STG.E desc[UR4][R164.64], R14 ;  /* 0x0000000ea4006986 */ /* 0x0103e4000c101904 */
[----:B-1----:R-:W-:Y:S02]  /*448f0*/  IMAD.WIDE R164, R13, 0x4, R4 ;  /* 0x000000040da47825 */ /* 0x002fe400078e0204 */
[----:B------:R-:W2:Y:S04]  /*44900*/  LDL.LU R14, [R1+0x448] ;  /* 0x00044800010e7983 */ /* 0x000ea80000300800 */
[----:B------:R-:W4:Y:S04]  /*44910*/  LDL.LU R13, [R1+0xfd8] ;  /* 0x000fd800010d7983 */ /* 0x000f280000300800 */
[----:B------:R1:W-:Y:S01]  /*44920*/  @P5 STG.E desc[UR4][R164.64], R19 ;  /* 0x00000013a4005986 */ /* 0x0003e2000c101904 */
        /* <DEDUP_REMOVED lines=14> */
[----:B---3--:R1:W-:Y:S01]  /*44a10*/  @P5 STG.E desc[UR4][R164.64], R18 ;  /* 0x00000012a4005986 */ /* 0x0083e2000c101904 */
[----:B------:R-:W-:Y:S01]  /*44a20*/  ISETP.GE.AND P5, PT, R23, UR7, PT ;  /* 0x0000000717007c0c */ /* 0x000fe2000bfa6270 */
[----:B------:R-:W-:-:S03]  /*44a30*/  ULDC UR7, c[0x0][0x228] ;  /* 0x00008a0000077ab9 */ /* 0x000fc60000000800 */
[----:B------:R-:W-:Y:S01]  /*44a40*/  ISETP.LT.AND P6, PT, R7, UR8, !P5 ;  /* 0x0000000807007c0c */ /* 0x000fe2000efc1270 */
[----:B------:R-:W-:Y:S01]  /*44a50*/  VIADD R23, R6, 0x25 ;  /* 0x0000002506177836 */ /* 0x000fe20000000000 */
[----:B------:R-:W-:Y:S01]  /*44a60*/  ISETP.LT.AND P5, PT, R8, UR7, !P5 ;  /* 0x0000000708007c0c */ /* 0x000fe2000efa1270 */
[----:B------:R-:W-:Y:S01]  /*44a70*/  ULDC UR7, c[0x0][0x22c] ;  /* 0x00008b0000077ab9 */ /* 0x000fe20000000800 */
[----:B------:R-:W-:Y:S01]  /*44a80*/  ULDC UR8, c[0x0][0x228] ;  /* 0x00008a0000087ab9 */ /* 0x000fe20000000800 */
[----:B-1----:R-:W3:Y:S01]  /*44a90*/  LDL.LU R18, [R1+0x44c] ;  /* 0x00044c0001127983 */ /* 0x002ee20000300800 */
[----:B------:R-:W-:-:S07]  /*44aa0*/  IMAD.WIDE R164, R16, 0x4, R2 ;  /* 0x0000000410a47825 */ /* 0x000fce00078e0202 */
        /* <DEDUP_REMOVED lines=13> */
[----:B--2---:R1:W-:Y:S02]  /*44b80*/  @P6 STG.E desc[UR4][R164.64], R14 ;  /* 0x0000000ea4006986 */ /* 0x0043e4000c101904 */
[----:B-1----:R-:W-:Y:S02]  /*44b90*/  IMAD.WIDE R164, R13, 0x4, R4 ;  /* 0x000000040da47825 */ /* 0x002fe400078e0204 */
[----:B------:R-:W2:Y:S04]  /*44ba0*/  LDL.LU R14, [R1+0xc40] ;  /* 0x000c4000010e7983 */ /* 0x000ea80000300800 */
[----:B------:R-:W4:Y:S04]  /*44bb0*/  LDL.LU R13, [R1+0xfe4] ;  /* 0x000fe400010d7983 */ /* 0x000f280000300800 */
[----:B------:R1:W-:Y:S01]  /*44bc0*/  @P5 STG.E desc[UR4][R164.64], R20 ;  /* 0x00000014a4005986 */ /* 0x0003e2000c101904 */
        /* <DEDUP_REMOVED lines=31> */
[----:B------:R-:W-:Y:S02]  /*44dc0*/  VIADD R23, R6, 0x29 ;  /* 0x0000002906177836 */ /* 0x000fe40000000000 */
[----:B-1----:R-:W3:Y:S01]  /*44dd0*/  LDL.LU R17, [R1+0x854] ;  /* 0x0008540001117983 */ /* 0x002ee20000300800 */
[----:B------:R-:W-:Y:S01]  /*44de0*/  ISETP.LT.AND P5, PT, R8, UR7, !P5 ;  /* 0x0000000708007c0c */ /* 0x000fe2000efa1270 */
[----:B------:R-:W-:Y:S01]  /*44df0*/  ULDC UR7, c[0x0][0x22c] ;  /* 0x00008b0000077ab9 */ /* 0x000fe20000000800 */
[----:B------:R-:W-:Y:S01]  /*44e00*/  ULDC UR8, c[0x0][0x228] ;  /* 0x00008a0000087ab9 */ /* 0x000fe20000000800 */
[----:B----4-:R-:W-:-:S06]  /*44e10*/  IMAD.WIDE R164, R13, 0x4, R2 ;  /* 0x000000040da47825 */ /* 0x010fcc00078e0202 */
        /* <DEDUP_REMOVED lines=37> */
[----:B----4-:R-:W-:Y:S02]  /*45070*/  IMAD.WIDE R164, R13, 0x4, R2 ;  /* 0x000000040da47825 */ /* 0x010fe400078e0202 */
[----:B------:R-:W4:Y:S01]  /*45080*/  LDL.LU R17, [R1+0xc4c] ;  /* 0x000c4c0001117983 */ /* 0x000f220000300800 */
[----:B------:R-:W-:-:S09]  /*45090*/  ULDC UR8, c[0x0][0x228] ;  /* 0x00008a0000087ab9 */ /* 0x000fd20000000800 */
[----:B--2---:R1:W-:Y:S01]  /*450a0*/  @P6 STG.E desc[UR4][R164.64], R14 ;  /* 0x0000000ea4006986 */ /* 0x0043e2000c101904 */
[----:B------:R-:W-:Y:S01]  /*450b0*/  ISETP.LT.AND P5, PT, R8, UR7, !P5 ;  /* 0x0000000708007c0c */ /* 0x000fe2000efa1270 */
[----:B------:R-:W-:Y:S01]  /*450c0*/  VIADD R23, R6, 0x2c ;  /* 0x0000002c06177836 */ /* 0x000fe20000000000 */
[----:B------:R-:W-:Y:S01]  /*450d0*/  ULDC UR7, c[0x0][0x22c] ;  /* 0x00008b0000077ab9 */ /* 0x000fe20000000800 */
[----:B-1----:R-:W-:Y:S02]  /*450e0*/  IMAD.WIDE R164, R13, 0x4, R4 ;  /* 0x000000040da47825 */ /* 0x002fe400078e0204 */
[----:B------:R-:W2:Y:S04]  /*450f0*/  LDL.LU R13, [R1+0xffc] ;  /* 0x000ffc00010d7983 */ /* 0x000ea80000300800 */
[----:B------:R-:W4:Y:S04]  /*45100*/  LDL.LU R14, [R1+0x85c] ;  /* 0x00085c00010e7983 */ /* 0x000f280000300800 */
[----:B------:R1:W-:Y:S01]  /*45110*/  @P5 STG.E desc[UR4][R164.64], R19 ;  /* 0x00000013a4005986 */ /* 0x0003e2000c101904 */
[----:B------:R-:W-:Y:S01]  /*45120*/  ISETP.GE.AND P5, PT, R23, UR7, PT ;  /* 0x0000000717007c0c */ /* 0x000fe2000bfa6270 */
[----:B------:R-:W-:-:S03]  /*45130*/  ULDC UR7, c[0x0][0x228] ;  /* 0x00008a0000077ab9 */ /* 0x000fc60000000800 */
[----:B------:R-:W-:Y:S01]  /*45140*/  ISETP.LT.AND P6, PT, R7, UR8, !P5 ;  /* 0x0000000807007c0c */ /* 0x000fe2000efc1270 */
[----:B-1----:R-:W4:Y:S01]  /*45150*/  LDL.LU R19, [R1+0x45c] ;  /* 0x00045c0001137983 */ /* 0x002f220000300800 */
[----:B------:R-:W-:Y:S01]  /*45160*/  IMAD.WIDE R164, R12, 0x4, R2 ;  /* 0x000000040ca47825 */ /* 0x000fe200078e0202 */
[----:B------:R-:W-:-:S10]  /*45170*/  ULDC UR8, c[0x0][0x228] ;  /* 0x00008a0000087ab9 */ /* 0x000fd40000000800 */
        /* <DEDUP_REMOVED lines=22> */
[----:B------:R-:W-:-:S03]  /*452e0*/  ULDC UR7, c[0x0][0x228] ;  /* 0x00008a0000077ab9 */ /* 0x000fc60000000800 */
[----:B------:R-:W-:Y:S01]  /*452f0*/  ISETP.LT.AND P6, PT, R7, UR8, !P5 ;  /* 0x0000000807007c0c */ /* 0x000fe2000efc1270 */
[----:B--2---:R-:W-:Y:S01]  /*45300*/  IMAD.WIDE R164, R13, 0x4, R2 ;  /* 0x000000040da47825 */ /* 0x004fe200078e0202 */
[----:B------:R-:W-:-:S11]  /*45310*/  ULDC UR8, c[0x0][0x228] ;  /* 0x00008a0000087ab9 */ /* 0x000fd60000000800 */
[----:B----4-:R1:W-:Y:S01]  /*45320*/  @P6 STG.E desc[UR4][R164.64], R17 ;  /* 0x00000011a4006986 */ /* 0x0103e2000c101904 */
[----:B------:R-:W-:Y:S01]  /*45330*/  ISETP.LT.AND P5, PT, R8, UR7, !P5 ;  /* 0x0000000708007c0c */ /* 0x000fe2000efa1270 */
[----:B------:R-:W-:Y:S01]  /*45340*/  VIADD R23, R6, 0x2f ;  /* 0x0000002f06177836 */ /* 0x000fe20000000000 */
[----:B------:R-:W-:Y:S01]  /*45350*/  ULDC UR7, c[0x0][0x22c] ;  /* 0x00008b0000077ab9 */ /* 0x000fe20000000800 */
[----:B-1----:R-:W2:Y:S01]  /*45360*/  LDL.LU R17, [R1+0x860] ;  /* 0x0008600001117983 */ /* 0x002ea20000300800 */
[----:B------:R-:W-:-:S03]  /*45370*/  IMAD.WIDE R164, R13, 0x4, R4 ;  /* 0x000000040da47825 */ /* 0x000fc600078e0204 */
[----:B------:R-:W4:Y:S06]  /*45380*/  LDL.LU R13, [R1+0x1008] ;  /* 0x00100800010d7983 */ /* 0x000f2c0000300800 */
[----:B------:R1:W-:Y:S01]  /*45390*/  @P5 STG.E desc[UR4][R164.64], R14 ;  /* 0x0000000ea4005986 */ /* 0x0003e2000c101904 */
[----:B------:R-:W-:Y:S01]  /*453a0*/  ISETP.GE.AND P5, PT, R23, UR7, PT ;  /* 0x0000000717007c0c */ /* 0x000fe2000bfa6270 */
[----:B------:R-:W-:-:S03]  /*453b0*/  ULDC UR7, c[0x0][0x228] ;  /* 0x00008a0000077ab9 */ /* 0x000fc60000000800 */
[----:B------:R-:W-:Y:S01]  /*453c0*/  ISETP.LT.AND P6, PT, R7, UR8, !P5 ;  /* 0x0000000807007c0c */ /* 0x000fe2000efc1270 */
[----:B-1----:R-:W4:Y:S01]  /*453d0*/  LDL.LU R14, [R1+0x460] ;  /* 0x00046000010e7983 */ /* 0x002f220000300800 */
[----:B------:R-:W-:-:S03]  /*453e0*/  IMAD.WIDE R164, R12, 0x4, R2 ;  /* 0x000000040ca47825 */ /* 0x000fc600078e0202 */
[----:B------:R-:W4:Y:S01]  /*453f0*/  LDL.LU R20, [R1+0x60] ;  /* 0x0000600001147983 */ /* 0x000f220000300800 */
[----:B------:R-:W-:Y:S01]  /*45400*/  ISETP.LT.AND P5, PT, R8, UR7, !P5 ;  /* 0x0000000708007c0c */ /* 0x000fe2000efa1270 */
[----:B------:R-:W-:Y:S01]  /*45410*/  ULDC UR7, c[0x0][0x22c] ;  /* 0x00008b0000077ab9 */ /* 0x000fe20000000800 */
[----:B------:R-:W-:-:S05]  /*45420*/  VIADD R23, R6, 0x30 ;  /* 0x0000003006177836 */ /* 0x000fca0000000000 */
[----:B------:R1:W-:Y:S01]  /*45430*/  @P6 STG.E desc[UR4][R164.64], R19 ;  /* 0x00000013a4006986 */ /* 0x0003e2000c101904 */
[----:B------:R-:W-:Y:S01]  /*45440*/  ULDC UR8, c[0x0][0x228] ;  /* 0x00008a0000087ab9 */ /* 0x000fe20000000800 */
[----:B-1----:R-:W-:Y:S02]  /*45450*/  IMAD.WIDE R164, R12, 0x4, R4 ;  /* 0x000000040ca47825 */ /* 0x002fe400078e0204 */
[----:B------:R-:W4:Y:S04]  /*45460*/  LDL.LU R12, [R1+0x100c] ;  /* 0x00100c00010c7983 */ /* 0x000f280000300800 */
[----:B------:R1:W-:Y:S04]  /*45470*/  @P5 STG.E desc[UR4][R164.64], R15 ;  /* 0x0000000fa4005986 */ /* 0x0003e8000c101904 */
[----:B-1----:R-:W4:Y:S01]  /*45480*/  LDL.LU R15, [R1+0xc54] ;  /* 0x000c5400010f7983 */ /* 0x002f220000300800 */
[----:B------:R-:W-:Y:S01]  /*45490*/  ISETP.GE.AND P5, PT, R23, UR7, PT ;  /* 0x0000000717007c0c */ /* 0x000fe2000bfa6270 */
[----:B------:R-:W-:-:S02]  /*454a0*/  ULDC UR7, c[0x0][0x228] ;  /* 0x00008a0000077ab9 */ /* 0x000fc40000000800 */
[----:B------:R-:W4:Y:S01]  /*454b0*/  LDL.LU R19, [R1+0x864] ;  /* 0x0008640001137983 */ /* 0x000f220000300800 */
        /* <DEDUP_REMOVED lines=10> */
[----:B--2---:R1:W-:Y:S01]  /*45560*/  @P5 STG.E desc[UR4][R164.64], R17 ;  /* 0x00000011a4005986 */ /* 0x0043e2000c101904 */
[----:B------:R-:W-:Y:S01]  /*45570*/  ISETP.GE.AND P5, PT, R23, UR7, PT ;  /* 0x0000000717007c0c */ /* 0x000fe2000bfa6270 */
[----:B------:R-:W-:-:S03]  /*45580*/  ULDC UR7, c[0x0][0x228] ;  /* 0x00008a0000077ab9 */ /* 0x000fc60000000800 */
[----:B------:R-:W-:Y:S01]  /*45590*/  ISETP.LT.AND P6, PT, R7, UR8, !P5 ;  /* 0x0000000807007c0c */ /* 0x000fe2000efc1270 */
[----:B-1----:R-:W2:Y:S01]  /*455a0*/  LDL.LU R17, [R1+0x64] ;  /* 0x0000640001117983 */ /* 0x002ea20000300800 */
[----:B------:R-:W-:Y:S01]  /*455b0*/  ISETP.LT.AND P5, PT, R8, UR7, !P5 ;  /* 0x0000000708007c0c */ /* 0x000fe2000efa1270 */
[----:B----4-:R-:W-:Y:S01]  /*455c0*/  IMAD.WIDE R164, R13, 0x4, R2 ;  /* 0x000000040da47825 */ /* 0x010fe200078e0202 */
[----:B------:R-:W-:Y:S01]  /*455d0*/  ULDC UR7, c[0x0][0x22c] ;  /* 0x00008b0000077ab9 */ /* 0x000fe20000000800 */
[----:B------:R-:W-:Y:S02]  /*455e0*/  ULDC UR8, c[0x0][0x228] ;  /* 0x00008a0000087ab9 */ /* 0x000fe40000000800 */
[----:B------:R-:W-:-:S06]  /*455f0*/  VIADD R23, R6, 0x32 ;  /* 0x0000003206177836 */ /* 0x000fcc0000000000 */
[----:B------:R1:W-:Y:S02]  /*45600*/  @P6 STG.E desc[UR4][R164.64], R14 ;  /* 0x0000000ea4006986 */ /* 0x0003e4000c101904 */
[----:B-1----:R-:W-:Y:S02]  /*45610*/  IMAD.WIDE R164, R13, 0x4, R4 ;  /* 0x000000040da47825 */ /* 0x002fe400078e0204 */
[----:B------:R-:W4:Y:S04]  /*45620*/  LDL.LU R14, [R1+0xc58] ;  /* 0x000c5800010e7983 */ /* 0x000f280000300800 */
[----:B------:R-:W4:Y:S04]  /*45630*/  LDL.LU R13, [R1+0x1014] ;  /* 0x00101400010d7983 */ /* 0x000f280000300800 */
        /* <DEDUP_REMOVED lines=13> */
[----:B------:R-:W-:Y:S01]  /*45710*/  ULDC UR7, c[0x0][0x22c] ;  /* 0x00008b0000077ab9 */ /* 0x000fe20000000800 */
[----:B------:R-:W4:Y:S10]  /*45720*/  LDL.LU R20, [R1+0x68] ;  /* 0x0000680001147983 */ /* 0x000f340000300800 */
[----:B------:R1:W-:Y:S01]  /*45730*/  @P5 STG.E desc[UR4][R164.64], R19 ;  /* 0x00000013a4005986 */ /* 0x0003e2000c101904 */
[----:B------:R-:W-:Y:S01]  /*45740*/  ISETP.GE.AND P5, PT, R23, UR7, PT ;  /* 0x0000000717007c0c */ /* 0x000fe2000bfa6270 */
[----:B------:R-:W-:-:S03]  /*45750*/  ULDC UR7, c[0x0][0x228] ;  /* 0x00008a0000077ab9 */ /* 0x000fc60000000800 */
[----:B------:R-:W-:Y:S01]  /*45760*/  ISETP.LT.AND P6, PT, R7, UR8, !P5 ;  /* 0x0000000807007c0c */ /* 0x000fe2000efc1270 */
[----:B-1----:R-:W4:Y:S01]  /*45770*/  LDL.LU R19, [R1+0xc5c] ;  /* 0x000c5c0001137983 */ /* 0x002f220000300800 */
        /* <DEDUP_REMOVED lines=18> */
[----:B----4-:R-:W-:-:S07]  /*458a0*/  IMAD.WIDE R164, R13, 0x4, R2 ;  /* 0x000000040da47825 */ /* 0x010fce00078e0202 */
[----:B------:R1:W-:Y:S02]  /*458b0*/  @P6 STG.E desc[UR4][R164.64], R14 ;  /* 0x0000000ea4006986 */ /* 0x0003e4000c101904 */
[----:B-1----:R-:W-:Y:S02]  /*458c0*/  IMAD.WIDE R164, R13, 0x4, R4 ;  /* 0x000000040da47825 */ /* 0x002fe400078e0204 */
[----:B------:R-:W4:Y:S04]  /*458d0*/  LDL.LU R13, [R1+0x1020] ;  /* 0x00102000010d7983 */ /* 0x000f280000300800 */
        /* <DEDUP_REMOVED lines=37> */
[----:B----4-:R-:W-:-:S05]  /*45b30*/  IMAD.WIDE R164, R13, 0x4, R2 ;  /* 0x000000040da47825 */ /* 0x010fca00078e0202 */
[----:B--2---:R1:W-:Y:S02]  /*45b40*/  @P6 STG.E desc[UR4][R164.64], R17 ;  /* 0x00000011a4006986 */ /* 0x0043e4000c101904 */
        /* <DEDUP_REMOVED lines=40> */
[----:B--2---:R-:W-:-:S08]  /*45dd0*/  IMAD.WIDE R164, R13, 0x4, R2 ;  /* 0x000000040da47825 */ /* 0x004fd000078e0202 */
        /* <DEDUP_REMOVED lines=52> */
[----:B------:R1:W-:Y:S01]  /*46120*/  @P6 STG.E desc[UR4][R164.64], R17 ;  /* 0x00000011a4006986 */ /* 0x0003e2000c101904 */
[----:B------:R-:W-:Y:S01]  /*46130*/  ISETP.LT.AND P5, PT, R8, UR7, !P5 ;  /* 0x0000000708007c0c */ /* 0x000fe2000efa1270 */
[----:B------:R-:W-:Y:S01]  /*46140*/  VIADD R23, R6, 0x3f ;  /* 0x0000003f06177836 */ /* 0x000fe20000000000 */
[----:B------:R-:W-:Y:S01]  /*46150*/  ULDC UR7, c[0x0][0x22c] ;  /* 0x00008b0000077ab9 */ /* 0x000fe20000000800 */
[----:B-1----:R-:W2:Y:S01]  /*46160*/  LDL.LU R17, [R1+0xc70] ;  /* 0x000c700001117983 */ /* 0x002ea20000300800 */
[----:B------:R-:W-:-:S03]  /*46170*/  IMAD.WIDE R164, R12, 0x4, R4 ;  /* 0x000000040ca47825 */ /* 0x000fc600078e0204 */
[----:B------:R-:W2:Y:S06]  /*46180*/  LDL.LU R12, [R1+0x1048] ;  /* 0x00104800010c7983 */ /* 0x000eac0000300800 */
        /* <DEDUP_REMOVED lines=64> */
[----:B------:R-:W3:Y:S01]  /*46590*/  LDL.LU R19, [R1+0xe2c] ;  /* 0x000e2c0001137983 */ /* 0x000ee20000300800 */
[----:B------:R-:W-:Y:S01]  /*465a0*/  ULDC UR7, c[0x0][0x22c] ;  /* 0x00008b0000077ab9 */ /* 0x000fe20000000800 */
[----:B------:R-:W-:Y:S01]  /*465b0*/  ULDC UR8, c[0x0][0x228] ;  /* 0x00008a0000087ab9 */ /* 0x000fe20000000800 */
[----:B----4-:R-:W-:-:S07]  /*465c0*/  IMAD.WIDE R164, R13, 0x4, R2 ;  /* 0x000000040da47825 */ /* 0x010fce00078e0202 */
[----:B--2---:R1:W-:Y:S04]  /*465d0*/  @P6 STG.E desc[UR4][R164.64], R14 ;  /* 0x0000000ea4006986 */ /* 0x0043e8000c101904 */
[----:B-1----:R-:W2:Y:S01]  /*465e0*/  LDL.LU R14, [R1+0x105c] ;  /* 0x00105c00010e7983 */ /* 0x002ea20000300800 */
[----:B------:R-:W-:-:S03]  /*465f0*/  IMAD.WIDE R164, R13, 0x4, R4 ;  /* 0x000000040da47825 */ /* 0x000fc600078e0204 */
[----:B------:R-:W4:Y:S04]  /*46600*/  LDL.LU R13, [R1+0xc7c] ;  /* 0x000c7c00010d7983 */ /* 0x000f280000300800 */
[----:B------:R1:W-:Y:S01]  /*46610*/  @P5 STG.E desc[UR4][R164.64], R17 ;  /* 0x00000011a4005986 */ /* 0x0003e2000c101904 */
[----:B------:R-:W-:Y:S01]  /*46620*/  ISETP.GE.AND P5, PT, R23, UR7, PT ;  /* 0x0000000717007c0c */ /* 0x000fe2000bfa6270 */
[----:B------:R-:W-:Y:S02]  /*46630*/  ULDC UR7, c[0x0][0x228] ;  /* 0x00008a0000077ab9 */ /* 0x000fe40000000800 */
        /* <DEDUP_REMOVED lines=32> */
[----:B--2---:R-:W-:-:S08]  /*46840*/  IMAD.WIDE R164, R14, 0x4, R2 ;  /* 0x000000040ea47825 */ /* 0x004fd000078e0202 */
[----:B------:R1:W-:Y:S02]  /*46850*/  @P6 STG.E desc[UR4][R164.64], R19 ;  /* 0x00000013a4006986 */ /* 0x0003e4000c101904 */
[----:B-1----:R-:W-:Y:S02]  /*46860*/  IMAD.WIDE R164, R14, 0x4, R4 ;  /* 0x000000040ea47825 */ /* 0x002fe400078e0204 */
[----:B------:R-:W2:Y:S04]  /*46870*/  LDL.LU R14, [R1+0x890] ;  /* 0x00089000010e7983 */ /* 0x000ea80000300800 */
[----:B----4-:R1:W-:Y:S01]  /*46880*/  @P5 STG.E desc[UR4][R164.64], R13 ;  /* 0x0000000da4005986 */ /* 0x0103e2000c101904 */
[----:B------:R-:W-:Y:S01]  /*46890*/  ISETP.GE.AND P5, PT, R23, UR7, PT ;  /* 0x0000000717007c0c */ /* 0x000fe2000bfa6270 */
[----:B------:R-:W-:-:S03]  /*468a0*/  ULDC UR7, c[0x0][0x228] ;  /* 0x00008a0000077ab9 */ /* 0x000fc60000000800 */
[----:B------:R-:W-:Y:S01]  /*468b0*/  ISETP.LT.AND P6, PT, R7, UR8, !P5 ;  /* 0x0000000807007c0c */ /* 0x000fe2000efc1270 */
[----:B-1----:R-:W-:Y:S01]  /*468c0*/  IMAD.WIDE R164, R18, 0x4, R2 ;  /* 0x0000000412a47825 */ /* 0x002fe200078e0202 */
[----:B------:R-:W4:Y:S01]  /*468d0*/  LDL.LU R13, [R1+0x490] ;  /* 0x00049000010d7983 */ /* 0x000f220000300800 */
[----:B------:R-:W-:-:S10]  /*468e0*/  ULDC UR8, c[0x0][0x228] ;  /* 0x00008a0000087ab9 */ /* 0x000fd40000000800 */
[----:B------:R1:W-:Y:S04]  /*468f0*/  @P6 STG.E desc[UR4][R164.64], R12 ;  /* 0x0000000ca4006986 */ /* 0x0003e8000c101904 */
[----:B-1----:R-:W4:Y:S01]  /*46900*/  LDL.LU R12, [R1+0x1064] ;  /* 0x00106400010c7983 */ /* 0x002f220000300800 */
[----:B------:R-:W-:Y:S01]  /*46910*/  ISETP.LT.AND P5, PT, R8, UR7, !P5 ;  /* 0x0000000708007c0c */ /* 0x000fe2000efa1270 */
[----:B------:R-:W-:Y:S01]  /*46920*/  IMAD.WIDE R164, R18, 0x4, R4 ;  /* 0x0000000412a47825 */ /* 0x000fe200078e0204 */
[----:B------:R-:W-:Y:S01]  /*46930*/  ULDC UR7, c[0x0][0x22c] ;  /* 0x00008b0000077ab9 */ /* 0x000fe20000000800 */
[----:B------:R-:W4:Y:S02]  /*46940*/  LDL.LU R229, [R1+0x106c] ;  /* 0x00106c0001e57983 */ /* 0x000f240000300800 */
[----:B------:R-:W-:-:S08]  /*46950*/  VIADD R23, R6, 0x48 ;  /* 0x0000004806177836 */ /* 0x000fd00000000000 */
[----:B------:R1:W-:Y:S01]  /*46960*/  @P5 STG.E desc[UR4][R164.64], R17 ;  /* 0x00000011a4005986 */ /* 0x0003e2000c101904 */
[----:B------:R-:W-:Y:S01]  /*46970*/  ISETP.GE.AND P5, PT, R23, UR7, PT ;  /* 0x0000000717007c0c */ /* 0x000fe2000bfa6270 */
[----:B------:R-:W-:Y:S02]  /*46980*/  ULDC UR7, c[0x0][0x228] ;  /* 0x00008a0000077ab9 */ /* 0x000fe40000000800 */
[----:B------:R-:W4:Y:S04]  /*46990*/  LDL.LU R23, [R1+0x90] ;  /* 0x0000900001177983 */ /* 0x000f280000300800 */
        /* <DEDUP_REMOVED lines=9> */
[----:B------:R-:W4:Y:S01]  /*46a30*/  LDL.LU R231, [R1+0x498] ;  /* 0x0004980001e77983 */ /* 0x000f220000300800 */
[----:B------:R-:W-:Y:S01]  /*46a40*/  ISETP.LT.AND P6, PT, R7, UR8, !P5 ;  /* 0x0000000807007c0c */ /* 0x000fe2000efc1270 */
[----:B-1----:R-:W-:-:S02]  /*46a50*/  IMAD.WIDE R164, R15, 0x4, R2 ;  /* 0x000000040fa47825 */ /* 0x002fc400078e0202 */
[----:B------:R-:W4:Y:S01]  /*46a60*/  LDL.LU R20, [R1+0x98] ;  /* 0x0000980001147983 */ /* 0x000f220000300800 */
[C---:B------:R-:W-:Y:S01]  /*46a70*/  ISETP.LT.AND P3, PT, R8.reuse, UR53, !P4 ;  /* 0x0000003508007c0c */ /* 0x040fe2000e761270 */
[----:B------:R-:W-:Y:S02]  /*46a80*/  ULDC UR8, c[0x0][0x22c] ;  /* 0x00008b0000087ab9 */ /* 0x000fe40000000800 */
[----:B------:R-:W4:Y:S01]  /*46a90*/  LDL.LU R19, [R1+0xc8c] ;  /* 0x000c8c0001137983 */ /* 0x000f220000300800 */
[----:B------:R-:W-:Y:S01]  /*46aa0*/  ISETP.LT.AND P5, PT, R8, UR7, !P5 ;  /* 0x0000000708007c0c */ /* 0x000fe2000efa1270 */
[----:B------:R-:W-:Y:S02]  /*46ab0*/  ULDC UR7, c[0x0][0x228] ;  /* 0x00008a0000077ab9 */ /* 0x000fe40000000800 */
[----:B------:R-:W4:Y:S01]  /*46ac0*/  LDL.LU R18, [R1+0x1080] ;  /* 0x0010800001127983 */ /* 0x000f220000300800 */
[----:B------:R-:W-:Y:S01]  /*46ad0*/  ISETP.LT.AND P4, PT, R7, UR7, !P4 ;  /* 0x0000000707007c0c */ /* 0x000fe2000e781270 */
[----:B------:R-:W-:-:S02]  /*46ae0*/  ULDC UR7, c[0x0][0x22c] ;  /* 0x00008b0000077ab9 */ /* 0x000fc40000000800 */
[----:B------:R-:W4:Y:S04]  /*46af0*/  LDL.LU R17, [R1+0x89c] ;  /* 0x00089c0001117983 */ /* 0x000f280000300800 */
[----:B---3--:R1:W-:Y:S02]  /*46b00*/  @P6 STG.E desc[UR4][R164.64], R16 ;  /* 0x00000010a4006986 */ /* 0x0083e4000c101904 */
[----:B-1----:R-:W-:Y:S02]  /*46b10*/  IMAD.WIDE R164, R15, 0x4, R4 ;  /* 0x000000040fa47825 */ /* 0x002fe400078e0204 */
[----:B------:R-:W3:Y:S04]  /*46b20*/  LDL.LU R16, [R1+0x49c] ;  /* 0x00049c0001107983 */ /* 0x000ee80000300800 */
[----:B------:R-:W3:Y:S04]  /*46b30*/  LDL.LU R15, [R1+0x107c] ;  /* 0x00107c00010f7983 */ /* 0x000ee80000300800 */
[----:B--2---:R4:W-:Y:S02]  /*46b40*/  @P5 STG.E desc[UR4][R164.64], R14 ;  /* 0x0000000ea4005986 */ /* 0x0049e4000c101904 */
[----:B----4-:R-:W-:-:S05]  /*46b50*/  IMAD.WIDE R164, R12, 0x4, R2 ;  /* 0x000000040ca47825 */ /* 0x010fca00078e0202 */
[----:B------:R1:W-:Y:S04]  /*46b60*/  @P4 STG.E desc[UR4][R164.64], R13 ;  /* 0x0000000da4004986 */ /* 0x0003e8000c101904 */
[----:B-1----:R-:W2:Y:S01]  /*46b70*/  LDL.LU R13, [R1+0x9c] ;  /* 0x00009c00010d7983 */ /* 0x002ea20000300800 */
[----:B------:R-:W-:-:S03]  /*46b80*/  IMAD.WIDE R164, R12, 0x4, R4 ;  /* 0x000000040ca47825 */ /* 0x000fc600078e0204 */
[----:B------:R-:W4:Y:S04]  /*46b90*/  LDL.LU R14, [R1+0xc90] ;  /* 0x000c9000010e7983 */ /* 0x000f280000300800 */
[----:B------:R-:W4:Y:S01]  /*46ba0*/  LDL.LU R12, [R1+0x1084] ;  /* 0x00108400010c7983 */ /* 0x000f220000300800 */
[----:B------:R-:W-:Y:S02]  /*46bb0*/  LOP3.LUT P0, RZ, R9, 0x800, RZ, 0xc0, !PT ;  /* 0x0000080009ff7812 */ /* 0x000fe4000780c0ff */
[----:B------:R-:W-:-:S11]  /*46bc0*/  LOP3.LUT R22, R22, 0xfffff7ff, RZ, 0xc0, !PT ;  /* 0xfffff7ff16167812 */ /* 0x000fd600078ec0ff */
[----:B------:R-:W-:Y:S02]  /*46bd0*/  @P0 LOP3.LUT R22, R22, 0x800, RZ, 0xfc, !PT ;  /* 0x0000080016160812 */ /* 0x000fe400078efcff */
[----:B------:R-:W-:Y:S02]  /*46be0*/  LOP3.LUT P0, RZ, R9, 0x8, RZ, 0xc0, !PT ;  /* 0x0000000809ff7812 */ /* 0x000fe4000780c0ff */
[----:B------:R-:W-:-:S11]  /*46bf0*/  LOP3.LUT R22, R22, 0xffffefff, RZ, 0xc0, !PT ;  /* 0xffffefff16167812 */ /* 0x000fd600078ec0ff */
[----:B------:R-:W-:Y:S02]  /*46c00*/  @P0 LOP3.LUT R22, R22, 0x1000, RZ, 0xfc, !PT ;  /* 0x0000100016160812 */ /* 0x000fe400078efcff */
[----:B------:R-:W-:Y:S02]  /*46c10*/  LOP3.LUT P0, RZ, R9, 0x4, RZ, 0xc0, !PT ;  /* 0x0000000409ff7812 */ /* 0x000fe4000780c0ff */
[----:B------:R-:W-:Y:S02]  /*46c20*/  LOP3.LUT R22, R22, 0xffffdfff, RZ, 0xc0, !PT ;  /* 0xffffdfff16167812 */ /* 0x000fe400078ec0ff */
[----:B------:R-:W-:Y:S02]  /*46c30*/  ISETP.LT.AND P1, PT, R8, UR33, !P2 ;  /* 0x0000002108007c0c */ /* 0x000fe4000d721270 */
[----:B------:R-:W-:-:S07]  /*46c40*/  ISETP.LT.AND P2, PT, R7, UR37, !P2 ;  /* 0x0000002507007c0c */ /* 0x000fce000d741270 */
[----:B------:R-:W-:Y:S02]  /*46c50*/  @P0 LOP3.LUT R22, R22, 0x2000, RZ, 0xfc, !PT ;  /* 0x0000200016160812 */ /* 0x000fe400078efcff */
[----:B------:R-:W-:Y:S01]  /*46c60*/  LOP3.LUT P0, RZ, R9, 0x2, RZ, 0xc0, !PT ;  /* 0x0000000209ff7812 */ /* 0x000fe2000780c0ff */
[----:B------:R1:W-:Y:S01]  /*46c70*/  @P3 STG.E desc[UR4][R164.64], R23 ;  /* 0x00000017a4003986 */ /* 0x0003e2000c101904 */
[----:B------:R-:W-:Y:S01]  /*46c80*/  LOP3.LUT R22, R22, 0xffffbfff, RZ, 0xc0, !PT ;  /* 0xffffbfff16167812 */ /* 0x000fe200078ec0ff */
[----:B-1----:R-:W-:-:S10]  /*46c90*/  IMAD.WIDE R164, R229, 0x4, R2 ;  /* 0x00000004e5a47825 */ /* 0x002fd400078e0202 */
[----:B------:R-:W-:Y:S02]  /*46ca0*/  @P0 LOP3.LUT R22, R22, 0x4000, RZ, 0xfc, !PT ;  /* 0x0000400016160812 */ /* 0x000fe400078efcff */
[----:B------:R-:W-:Y:S01]  /*46cb0*/  LOP3.LUT P0, RZ, R9, 0x1, RZ, 0xc0, !PT ;  /* 0x0000000109ff7812 */ /* 0x000fe2000780c0ff */
[----:B------:R1:W-:Y:S02]  /*46cc0*/  @P2 STG.E desc[UR4][R164.64], R228 ;  /* 0x000000e4a4002986 */ /* 0x0003e4000c101904 */
[----:B-1----:R-:W-:-:S05]  /*46cd0*/  IMAD.WIDE R164, R229, 0x4, R4 ;  /* 0x00000004e5a47825 */ /* 0x002fca00078e0204 */
[----:B------:R1:W-:Y:S02]  /*46ce0*/  @P1 STG.E desc[UR4][R164.64], R166 ;  /* 0x000000a6a4001986 */ /* 0x0003e4000c101904 */
[----:B-1----:R-:W-:-:S05]  /*46cf0*/  IMAD.WIDE R164, R251, 0x4, R2 ;  /* 0x00000004fba47825 */ /* 0x002fca00078e0202 */
[----:B------:R1:W-:Y:S01]  /*46d00*/  @P0 STG.E desc[UR4][R164.64], R167 ;  /* 0x000000a7a4000986 */ /* 0x0003e2000c101904 */
[----:B------:R-:W-:Y:S01]  /*46d10*/  LOP3.LUT P0, RZ, R22, 0x4000, RZ, 0xc0, !PT ;  /* 0x0000400016ff7812 */ /* 0x000fe2000780c0ff */
[----:B-1----:R-:W-:-:S12]  /*46d20*/  IMAD.WIDE R164, R251, 0x4, R4 ;  /* 0x00000004fba47825 */ /* 0x002fd800078e0204 */
[----:B------:R1:W-:Y:S01]  /*46d30*/  @P0 STG.E desc[UR4][R164.64], R250 ;  /* 0x000000faa4000986 */ /* 0x0003e2000c101904 */
[----:B------:R-:W-:Y:S01]  /*46d40*/  LOP3.LUT P0, RZ, R22, 0x2000, RZ, 0xc0, !PT ;  /* 0x0000200016ff7812 */ /* 0x000fe2000780c0ff */
[----:B-1----:R-:W-:-:S12]  /*46d50*/  IMAD.WIDE R164, R248, 0x4, R2 ;  /* 0x00000004f8a47825 */ /* 0x002fd800078e0202 */
[----:B------:R1:W-:Y:S01]  /*46d60*/  @P0 STG.E desc[UR4][R164.64], R249 ;  /* 0x000000f9a4000986 */ /* 0x0003e2000c101904 */
[----:B------:R-:W-:Y:S02]  /*46d70*/  LOP3.LUT P0, RZ, R22, 0x1000, RZ, 0xc0, !PT ;  /* 0x0000100016ff7812 */ /* 0x000fe4000780c0ff */
[C---:B------:R-:W-:Y:S02]  /*46d80*/  LOP3.LUT P1, RZ, R9.reuse, 0x10, RZ, 0xc0, !PT ;  /* 0x0000001009ff7812 */ /* 0x040fe4000782c0ff */
[----:B------:R-:W-:Y:S01]  /*46d90*/  LOP3.LUT P2, RZ, R9, 0x40, RZ, 0xc0, !PT ;  /* 0x0000004009ff7812 */ /* 0x000fe2000784c0ff */
[----:B-1----:R-:W-:-:S08]  /*46da0*/  IMAD.WIDE R164, R248, 0x4, R4 ;  /* 0x00000004f8a47825 */ /* 0x002fd000078e0204 */
[----:B------:R1:W-:Y:S01]  /*46db0*/  @P0 STG.E desc[UR4][R164.64], R252 ;  /* 0x000000fca4000986 */ /* 0x0003e2000c101904 */
[----:B------:R-:W-:Y:S01]  /*46dc0*/  LOP3.LUT P3, RZ, R9, 0x80, RZ, 0xc0, !PT ;  /* 0x0000008009ff7812 */ /* 0x000fe2000786c0ff */
[----:B-1----:R-:W-:-:S05]  /*46dd0*/  IMAD.WIDE R164, R230, 0x4, R2 ;  /* 0x00000004e6a47825 */ /* 0x002fca00078e0202 */
        /* <DEDUP_REMOVED lines=9> */
[----:B------:R3:W-:Y:S02]  /*46e70*/  @P4 STG.E desc[UR4][R164.64], R17 ;  /* 0x00000011a4004986 */ /* 0x0007e4000c101904 */
[----:B---3--:R-:W-:-:S05]  /*46e80*/  IMAD.WIDE R164, R15, 0x4, R2 ;  /* 0x000000040fa47825 */ /* 0x008fca00078e0202 */
[----:B------:R1:W-:Y:S02]  /*46e90*/  @P5 STG.E desc[UR4][R164.64], R16 ;  /* 0x00000010a4005986 */ /* 0x0003e4000c101904 */
[----:B-1----:R-:W-:Y:S01]  /*46ea0*/  IMAD.WIDE R164, R15, 0x4, R4 ;  /* 0x000000040fa47825 */ /* 0x002fe200078e0204 */
[----:B------:R-:W-:-:S04]  /*46eb0*/  LOP3.LUT P0, RZ, R22, 0x800, RZ, 0xc0, !PT ;  /* 0x0000080016ff7812 */ /* 0x000fc8000780c0ff */
[----:B--2---:R1:W-:Y:S04]  /*46ec0*/  @P6 STG.E desc[UR4][R164.64], R13 ;  /* 0x0000000da4006986 */ /* 0x0043e8000c101904 */
[----:B-1----:R-:W2:Y:S04]  /*46ed0*/  LDL.LU R13, [R1+0x1088] ;  /* 0x00108800010d7983 */ /* 0x002ea80000300800 */
[----:B------:R-:W3:Y:S04]  /*46ee0*/  LDL.LU R18, [R1+0x8a0] ;  /* 0x0008a00001127983 */ /* 0x000ee80000300800 */
[----:B------:R-:W2:Y:S04]  /*46ef0*/  LDL.LU R17, [R1+0x4a0] ;  /* 0x0004a00001117983 */ /* 0x000ea80000300800 */
[----:B------:R-:W2:Y:S01]  /*46f00*/  LDL.LU R16, [R1+0x108c] ;  /* 0x00108c0001107983 */ /* 0x000ea20000300800 */
[----:B----4-:R-:W-:-:S03]  /*46f10*/  IMAD.WIDE R164, R12, 0x4, R2 ;  /* 0x000000040ca47825 */ /* 0x010fc600078e0202 */
[----:B------:R-:W4:Y:S04]  /*46f20*/  LDL.LU R15, [R1+0xa0] ;  /* 0x0000a000010f7983 */ /* 0x000f280000300800 */
[----:B------:R1:W-:Y:S04]  /*46f30*/  @P0 STG.E desc[UR4][R164.64], R14 ;  /* 0x0000000ea4000986 */ /* 0x0003e8000c101904 */
[----:B-1----:R-:W4:Y:S01]  /*46f40*/  LDL.LU R14, [R1+0xc94] ;  /* 0x000c9400010e7983 */ /* 0x002f220000300800 */
[----:B------:R-:W-:-:S03]  /*46f50*/  IMAD.WIDE R164, R12, 0x4, R4 ;  /* 0x000000040ca47825 */ /* 0x000fc600078e0204 */
[----:B------:R-:W4:Y:S04]  /*46f60*/  LDL.LU R12, [R1+0x1090] ;  /* 0x00109000010c7983 */ /* 0x000f280000300800 */
[----:B------:R-:W4:Y:S04]  /*46f70*/  LDL.LU R23, [R1+0x8a4] ;  /* 0x0008a40001177983 */ /* 0x000f280000300800 */
[----:B------:R-:W4:Y:S01]  /*46f80*/  LDL.LU R228, [R1+0x4a4] ;  /* 0x0004a40001e47983 */ /* 0x000f220000300800 */
[----:B------:R-:W-:Y:S02]  /*46f90*/  LOP3.LUT P1, RZ, R9, 0x1000000, RZ, 0xc0, !PT ;  /* 0x0100000009ff7812 */ /* 0x000fe4000782c0ff */
[----:B------:R-:W-:Y:S01]  /*46fa0*/  LOP3.LUT R22, R22, 0xfffffff7, RZ, 0xc0, !PT ;  /* 0xfffffff716167812 */ /* 0x000fe200078ec0ff */
[----:B------:R-:W4:Y:S04]  /*46fb0*/  LDL.LU R229, [R1+0xa4] ;  /* 0x0000a40001e57983 */ /* 0x000f280000300800 */
[----:B------:R-:W4:Y:S04]  /*46fc0*/  LDL.LU R166, [R1+0xc98] ;  /* 0x000c980001a67983 */ /* 0x000f280000300800 */
[----:B------:R-:W4:Y:S02]  /*46fd0*/  LDL.LU R167, [R1+0x1098] ;  /* 0x0010980001a77983 */ /* 0x000f240000300800 */
[----:B------:R-:W-:-:S02]  /*46fe0*/  @P1 LOP3.LUT R22, R22, 0x8, RZ, 0xfc, !PT ;  /* 0x0000000816161812 */ /* 0x000fc400078efcff */
[----:B------:R-:W-:Y:S01]  /*46ff0*/  LOP3.LUT P1, RZ, R9, 0x800000, RZ, 0xc0, !PT ;  /* 0x0080000009ff7812 */ /* 0x000fe2000782c0ff */
[----:B------:R-:W4:Y:S01]  /*47000*/  LDL.LU R251, [R1+0x8a8] ;  /* 0x0008a80001fb7983 */ /* 0x000f220000300800 */
[----:B------:R-:W-:-:S03]  /*47010*/  LOP3.LUT R22, R22, 0xffffffef, RZ, 0xc0, !PT ;  /* 0xffffffef16167812 */ /* 0x000fc600078ec0ff */
[----:B------:R-:W4:Y:S04]  /*47020*/  LDL.LU R250, [R1+0x4a8] ;  /* 0x0004a80001fa7983 */ /* 0x000f280000300800 */
[----:B------:R-:W4:Y:S04]  /*47030*/  LDL.LU R249, [R1+0x1094] ;  /* 0x0010940001f97983 */ /* 0x000f280000300800 */
[----:B------:R-:W-:Y:S01]  /*47040*/  @P1 LOP3.LUT R22, R22, 0x10, RZ, 0xfc, !PT ;  /* 0x0000001016161812 */ /* 0x000fe200078efcff */
[----:B------:R-:W4:Y:S01]  /*47050*/  LDL.LU R248, [R1+0xa8] ;  /* 0x0000a80001f87983 */ /* 0x000f220000300800 */
[----:B------:R-:W-:-:S02]  /*47060*/  LOP3.LUT P1, RZ, R9, 0x400000, RZ, 0xc0, !PT ;  /* 0x0040000009ff7812 */ /* 0x000fc4000782c0ff */
[----:B------:R-:W-:Y:S01]  /*47070*/  LOP3.LUT R22, R22, 0xffffffdf, RZ, 0xc0, !PT ;  /* 0xffffffdf16167812 */ /* 0x000fe200078ec0ff */
[----:B------:R-:W4:Y:S01]  /*47080*/  LDL.LU R252, [R1+0xc9c] ;  /* 0x000c9c0001fc7983 */ /* 0x000f220000300800 */
[----:B------:R-:W-:-:S03]  /*47090*/  LOP3.LUT P4, RZ, R9, 0x1000, RZ, 0xc0, !PT ;  /* 0x0000100009ff7812 */ /* 0x000fc6000788c0ff */
[----:B------:R-:W4:Y:S01]  /*470a0*/  LDL.LU R231, [R1+0x109c] ;  /* 0x00109c0001e77983 */ /* 0x000f220000300800 */
[C---:B------:R-:W-:Y:S02]  /*470b0*/  LOP3.LUT P5, RZ, R9.reuse, 0x2000, RZ, 0xc0, !PT ;  /* 0x0000200009ff7812 */ /* 0x040fe400078ac0ff */
[C---:B------:R-:W-:Y:S01]  /*470c0*/  LOP3.LUT P6, RZ, R9.reuse, 0x4000, RZ, 0xc0, !PT ;  /* 0x0000400009ff7812 */ /* 0x040fe200078cc0ff */
[----:B------:R-:W4:Y:S02]  /*470d0*/  LDL.LU R230, [R1+0x8ac] ;  /* 0x0008ac0001e67983 */ /* 0x000f240000300800 */
[----:B------:R-:W-:Y:S02]  /*470e0*/  @P1 LOP3.LUT R22, R22, 0x20, RZ, 0xfc, !PT ;  /* 0x0000002016161812 */ /* 0x000fe400078efcff */
[----:B------:R-:W-:Y:S01]  /*470f0*/  LOP3.LUT P1, RZ, R9, 0x200000, RZ, 0xc0, !PT ;  /* 0x0020000009ff7812 */ /* 0x000fe2000782c0ff */
[----:B------:R-:W4:Y:S01]  /*47100*/  LDL.LU R20, [R1+0x4ac] ;  /* 0x0004ac0001147983 */ /* 0x000f220000300800 */
[----:B------:R-:W-:-:S02]  /*47110*/  LOP3.LUT R22, R22, 0xffffffbf, RZ, 0xc0, !PT ;  /* 0xffffffbf16167812 */ /* 0x000fc400078ec0ff */
[C---:B------:R-:W-:Y:S01]  /*47120*/  LOP3.LUT P0, RZ, R9.reuse, 0x8000, RZ, 0xc0, !PT ;  /* 0x0000800009ff7812 */ /* 0x040fe2000780c0ff */
[----:B------:R-:W4:Y:S08]  /*47130*/  LDL.LU R19, [R1+0x10a4] ;  /* 0x0010a40001137983 */ /* 0x000f300000300800 */
[----:B------:R-:W-:Y:S02]  /*47140*/  @P1 LOP3.LUT R22, R22, 0x40, RZ, 0xfc, !PT ;  /* 0x0000004016161812 */ /* 0x000fe400078efcff */
[----:B------:R-:W-:-:S02]  /*47150*/  LOP3.LUT P1, RZ, R9, 0x100000, RZ, 0xc0, !PT ;  /* 0x0010000009ff7812 */ /* 0x000fc4000782c0ff */
[----:B------:R-:W-:-:S11]  /*47160*/  LOP3.LUT R22, R22, 0xffffff7f, RZ, 0xc0, !PT ;  /* 0xffffff7f16167812 */ /* 0x000fd600078ec0ff */
[----:B------:R-:W-:Y:S02]  /*47170*/  @P1 LOP3.LUT R22, R22, 0x80, RZ, 0xfc, !PT ;  /* 0x0000008016161812 */ /* 0x000fe400078efcff */
[----:B------:R-:W-:Y:S02]  /*47180*/  LOP3.LUT P1, RZ, R9, 0x80000, RZ, 0xc0, !PT ;  /* 0x0008000009ff7812 */ /* 0x000fe4000782c0ff */
        /* <DEDUP_REMOVED lines=8> */
[----:B------:R-:W-:Y:S01]  /*47210*/  LOP3.LUT P1, RZ, R9, 0x10000, RZ, 0xc0, !PT ;  /* 0x0001000009ff7812 */ /* 0x000fe2000782c0ff */
[----:B---3--:R2:W-:Y:S02]  /*47220*/  @P4 STG.E desc[UR4][R164.64], R18 ;  /* 0x00000012a4004986 */ /* 0x0085e4000c101904 */
[C---:B--2---:R-:W-:Y:S02]  /*47230*/  IMAD.WIDE R164, R16.reuse, 0x4, R2 ;  /* 0x0000000410a47825 */ /* 0x044fe400078e0202 */
[----:B------:R-:W2:Y:S04]  /*47240*/  LDL.LU R18, [R1+0xac] ;  /* 0x0000ac0001127983 */ /* 0x000ea80000300800 */
[----:B------:R1:W-:Y:S02]  /*47250*/  @P5 STG.E desc[UR4][R164.64], R17 ;  /* 0x00000011a4005986 */ /* 0x0003e4000c101904 */
[----:B-1----:R-:W-:-:S02]  /*47260*/  IMAD.WIDE R164, R16, 0x4, R4 ;  /* 0x0000000410a47825 */ /* 0x002fc400078e0204 */
[----:B------:R-:W3:Y:S04]  /*47270*/  LDL.LU R17, [R1+0xca0] ;  /* 0x000ca00001117983 */ /* 0x000ee80000300800 */
[----:B----4-:R1:W-:Y:S04]  /*47280*/  @P6 STG.E desc[UR4][R164.64], R15 ;  /* 0x0000000fa4006986 */ /* 0x0103e8000c101904 */
[----:B------:R-:W4:Y:S01]  /*47290*/  LDL.LU R16, [R1+0x10a0] ;  /* 0x0010a00001107983 */ /* 0x000f220000300800 */
[----:B-1----:R-:W-:-:S03]  /*472a0*/  IMAD.WIDE R164, R13, 0x4, R2 ;  /* 0x000000040da47825 */ /* 0x002fc600078e0202 */
[----:B------:R-:W3:Y:S04]  /*472b0*/  LDL.LU R15, [R1+0x8b0] ;  /* 0x0008b000010f7983 */ /* 0x000ee80000300800 */
[----:B------:R1:W-:Y:S02]  /*472c0*/  @P0 STG.E desc[UR4][R164.64], R14 ;  /* 0x0000000ea4000986 */ /* 0x0003e4000c101904 */
[----:B-1----:R-:W-:Y:S02]  /*472d0*/  IMAD.WIDE R164, R13, 0x4, R4 ;  /* 0x000000040da47825 */ /* 0x002fe400078e0204 */
[----:B------:R-:W3:Y:S04]  /*472e0*/  LDL.LU R14, [R1+0x4b0] ;  /* 0x0004b000010e7983 */ /* 0x000ee80000300800 */
[----:B------:R1:W-:Y:S01]  /*472f0*/  @P1 STG.E desc[UR4][R164.64], R23 ;  /* 0x00000017a4001986 */ /* 0x0003e2000c101904 */
[----:B------:R-:W-:-:S03]  /*47300*/  LOP3.LUT P1, RZ, R22, 0x400, RZ, 0xc0, !PT ;  /* 0x0000040016ff7812 */ /* 0x000fc6000782c0ff */
[----:B------:R-:W3:Y:S01]  /*47310*/  LDL.LU R13, [R1+0x10a8] ;  /* 0x0010a800010d7983 */ /* 0x000ee20000300800 */
[----:B-1----:R-:W-:-:S09]  /*47320*/  IMAD.WIDE R164, R12, 0x4, R2 ;  /* 0x000000040ca47825 */ /* 0x002fd200078e0202 */
[----:B------:R1:W-:Y:S02]  /*47330*/  @P1 STG.E desc[UR4][R164.64], R228 ;  /* 0x000000e4a4001986 */ /* 0x0003e4000c101904 */
[----:B-1----:R-:W-:Y:S02]  /*47340*/  IMAD.WIDE R164, R12, 0x4, R4 ;  /* 0x000000040ca47825 */ /* 0x002fe400078e0204 */
[----:B------:R-:W3:Y:S01]  /*47350*/  LDL.LU R12, [R1+0xb0] ;  /* 0x0000b000010c7983 */ /* 0x000ee20000300800 */
[----:B------:R-:W-:-:S13]  /*47360*/  LOP3.LUT P1, RZ, R22, 0x200, RZ, 0xc0, !PT ;  /* 0x0000020016ff7812 */ /* 0x000fda000782c0ff */
[----:B------:R1:W-:Y:S01]  /*47370*/  @P1 STG.E desc[UR4][R164.64], R229 ;  /* 0x000000e5a4001986 */ /* 0x0003e2000c101904 */
[----:B------:R-:W-:Y:S01]  /*47380*/  LOP3.LUT P1, RZ, R22, 0x100, RZ, 0xc0, !PT ;  /* 0x0000010016ff7812 */ /* 0x000fe2000782c0ff */
[----:B-1----:R-:W-:-:S12]  /*47390*/  IMAD.WIDE R164, R167, 0x4, R2 ;  /* 0x00000004a7a47825 */ /* 0x002fd800078e0202 */
        /* <DEDUP_REMOVED lines=22> */
[----:B-1----:R-:W-:Y:S01]  /*47500*/  IMAD.WIDE R164, R19, 0x4, R4 ;  /* 0x0000000413a47825 */ /* 0x002fe200078e0204 */
[C---:B------:R-:W-:Y:S02]  /*47510*/  LOP3.LUT P6, RZ, R9.reuse, 0x20000000, RZ, 0xc0, !PT ;  /* 0x2000000009ff7812 */ /* 0x040fe400078cc0ff */
[----:B------:R-:W-:Y:S02]  /*47520*/  LOP3.LUT P0, RZ, R9, 0x40000000, RZ, 0xc0, !PT ;  /* 0x4000000009ff7812 */ /* 0x000fe4000780c0ff */
[----:B--2---:R4:W-:Y:S02]  /*47530*/  @P3 STG.E desc[UR4][R164.64], R18 ;  /* 0x00000012a4003986 */ /* 0x0049e4000c101904 */
[----:B----4-:R-:W-:-:S05]  /*47540*/  IMAD.WIDE R164, R16, 0x4, R2 ;  /* 0x0000000410a47825 */ /* 0x010fca00078e0202 */
[----:B---3--:R1:W-:Y:S02]  /*47550*/  @P4 STG.E desc[UR4][R164.64], R17 ;  /* 0x00000011a4004986 */ /* 0x0083e4000c101904 */
[----:B-1----:R-:W-:-:S05]  /*47560*/  IMAD.WIDE R164, R16, 0x4, R4 ;  /* 0x0000000410a47825 */ /* 0x002fca00078e0204 */
[----:B------:R1:W-:Y:S02]  /*47570*/  @P5 STG.E desc[UR4][R164.64], R15 ;  /* 0x0000000fa4005986 */ /* 0x0003e4000c101904 */
[----:B-1----:R-:W-:-:S05]  /*47580*/  IMAD.WIDE R164, R13, 0x4, R2 ;  /* 0x000000040da47825 */ /* 0x002fca00078e0202 */
[----:B------:R1:W-:Y:S02]  /*47590*/  @P6 STG.E desc[UR4][R164.64], R14 ;  /* 0x0000000ea4006986 */ /* 0x0003e4000c101904 */
[----:B-1----:R-:W-:Y:S02]  /*475a0*/  IMAD.WIDE R164, R13, 0x4, R4 ;  /* 0x000000040da47825 */ /* 0x002fe400078e0204 */
[----:B------:R-:W2:Y:S04]  /*475b0*/  LDL.LU R14, [R1+0xca8] ;  /* 0x000ca800010e7983 */ /* 0x000ea80000300800 */
[----:B------:R-:W3:Y:S04]  /*475c0*/  LDL.LU R13, [R1+0x10b4] ;  /* 0x0010b400010d7983 */ /* 0x000ee80000300800 */
[----:B------:R-:W4:Y:S04]  /*475d0*/  LDL.LU R19, [R1+0xca4] ;  /* 0x000ca40001137983 */ /* 0x000f280000300800 */
[----:B------:R1:W-:Y:S04]  /*475e0*/  @P0 STG.E desc[UR4][R164.64], R12 ;  /* 0x0000000ca4000986 */ /* 0x0003e8000c101904 */
[----:B-1----:R-:W2:Y:S04]  /*475f0*/  LDL.LU R12, [R1+0x10b0] ;  /* 0x0010b000010c7983 */ /* 0x002ea80000300800 */
[----:B------:R-:W3:Y:S04]  /*47600*/  LDL.LU R18, [R1+0x8b4] ;  /* 0x0008b40001127983 */ /* 0x000ee80000300800 */
[----:B------:R-:W3:Y:S04]  /*47610*/  LDL.LU R17, [R1+0x4b4] ;  /* 0x0004b40001117983 */ /* 0x000ee80000300800 */
[----:B------:R-:W3:Y:S04]  /*47620*/  LDL.LU R16, [R1+0x10ac] ;  /* 0x0010ac0001107983 */ /* 0x000ee80000300800 */
[----:B------:R-:W3:Y:S01]  /*47630*/  LDL.LU R15, [R1+0xb4] ;  /* 0x0000b400010f7983 */ /* 0x000ee20000300800 */
[----:B------:R-:W-:-:S02]  /*47640*/  LOP3.LUT P4, RZ, R9, 0x80000000, RZ, 0xc0, !PT ;  /* 0x8000000009ff7812 */ /* 0x000fc4000788c0ff */
[C---:B------:R-:W-:Y:S02]  /*47650*/  LOP3.LUT P5, RZ, R10.reuse, 0x1, RZ, 0xc0, !PT ;  /* 0x000000010aff7812 */ /* 0x040fe400078ac0ff */
[C---:B------:R-:W-:Y:S02]  /*47660*/  LOP3.LUT P6, RZ, R10.reuse, 0x2, RZ, 0xc0, !PT ;  /* 0x000000020aff7812 */ /* 0x040fe400078cc0ff */
[C---:B------:R-:W-:Y:S02]  /*47670*/  LOP3.LUT P0, RZ, R10.reuse, 0x4, RZ, 0xc0, !PT ;  /* 0x000000040aff7812 */ /* 0x040fe4000780c0ff */
        /* <DEDUP_REMOVED lines=10> */
[----:B------:R-:W-:Y:S01]  /*47720*/  LOP3.LUT R0, R0, 0xbfffffff, RZ, 0xc0, !PT ;  /* 0xbfffffff00007812 */ /* 0x000fe200078ec0ff */
[----:B--2---:R-:W-:-:S05]  /*47730*/  IMAD.WIDE R164, R12, 0x4, R2 ;  /* 0x000000040ca47825 */ /* 0x004fca00078e0202 */
[----:B----4-:R1:W-:Y:S02]  /*47740*/  @P4 STG.E desc[UR4][R164.64], R19 ;  /* 0x00000013a4004986 */ /* 0x0103e4000c101904 */
[----:B-1----:R-:W-:Y:S02]  /*47750*/  IMAD.WIDE R164, R12, 0x4, R4 ;  /* 0x000000040ca47825 */ /* 0x002fe400078e0204 */
[----:B------:R-:W2:Y:S04]  /*47760*/  LDL.LU R12, [R1+0x8b8] ;  /* 0x0008b800010c7983 */ /* 0x000ea80000300800 */
        /* <DEDUP_REMOVED lines=12> */
[----:B---3--:R1:W-:Y:S04]  /*47830*/  @P5 STG.E desc[UR4][R164.64], R18 ;  /* 0x00000012a4005986 */ /* 0x0083e8000c101904 */
[----:B------:R-:W3:Y:S04]  /*47840*/  LDL.LU R20, [R1+0x8c0] ;  /* 0x0008c00001147983 */ /* 0x000ee80000300800 */
[----:B------:R-:W3:Y:S01]  /*47850*/  LDL.LU R19, [R1+0x10c4] ;  /* 0x0010c40001137983 */ /* 0x000ee20000300800 */
[----:B-1----:R-:W-:-:S03]  /*47860*/  IMAD.WIDE R164, R16, 0x4, R2 ;  /* 0x0000000410a47825 */ /* 0x002fc600078e0202 */
[----:B------:R-:W3:Y:S04]  /*47870*/  LDL.LU R18, [R1+0x4c0] ;  /* 0x0004c00001127983 */ /* 0x000ee80000300800 */
[----:B------:R1:W-:Y:S02]  /*47880*/  @P6 STG.E desc[UR4][R164.64], R17 ;  /* 0x00000011a4006986 */ /* 0x0003e4000c101904 */
[----:B-1----:R-:W-:Y:S02]  /*47890*/  IMAD.WIDE R164, R16, 0x4, R4 ;  /* 0x0000000410a47825 */ /* 0x002fe400078e0204 */
[----:B------:R-:W3:Y:S04]  /*478a0*/  LDL.LU R17, [R1+0xe34] ;  /* 0x000e340001117983 */ /* 0x000ee80000300800 */
[----:B------:R1:W-:Y:S04]  /*478b0*/  @P0 STG.E desc[UR4][R164.64], R15 ;  /* 0x0000000fa4000986 */ /* 0x0003e8000c101904 */
[----:B-1----:R-:W3:Y:S04]  /*478c0*/  LDL.LU R15, [R1+0x10cc] ;  /* 0x0010cc00010f7983 */ /* 0x002ee80000300800 */
[----:B------:R-:W3:Y:S01]  /*478d0*/  LDL.LU R16, [R1+0xcb4] ;  /* 0x000cb40001107983 */ /* 0x000ee20000300800 */
[----:B------:R-:W-:-:S02]  /*478e0*/  @P1 LOP3.LUT R0, R0, 0x40000000, RZ, 0xfc, !PT ;  /* 0x4000000000001812 */ /* 0x000fc400078efcff */
        /* <DEDUP_REMOVED lines=11> */
[----:B------:R-:W-:-:S10]  /*479a0*/  IMAD.WIDE R164, R13, 0x4, R2 ;  /* 0x000000040da47825 */ /* 0x000fd400078e0202 */
[----:B------:R-:W-:Y:S02]  /*479b0*/  @P1 LOP3.LUT R22, R22, 0x4, RZ, 0xfc, !PT ;  /* 0x0000000416161812 */ /* 0x000fe400078efcff */
[----:B------:R-:W-:-:S13]  /*479c0*/  LOP3.LUT P1, RZ, R10, 0x8, RZ, 0xc0, !PT ;  /* 0x000000080aff7812 */ /* 0x000fda000782c0ff */
[----:B------:R1:W-:Y:S01]  /*479d0*/  @P1 STG.E desc[UR4][R164.64], R14 ;  /* 0x0000000ea4001986 */ /* 0x0003e2000c101904 */
[----:B------:R-:W-:Y:S01]  /*479e0*/  LOP3.LUT P1, RZ, R22, 0x4, RZ, 0xc0, !PT ;  /* 0x0000000416ff7812 */ /* 0x000fe2000782c0ff */
[----:B-1----:R-:W-:Y:S02]  /*479f0*/  IMAD.WIDE R164, R13, 0x4, R4 ;  /* 0x000000040da47825 */ /* 0x002fe400078e0204 */
[----:B------:R-:W3:Y:S04]  /*47a00*/  LDL.LU R14, [R1+0x8c4] ;  /* 0x0008c400010e7983 */ /* 0x000ee80000300800 */
[----:B------:R-:W3:Y:S01]  /*47a10*/  LDL.LU R13, [R1+0x10d4] ;  /* 0x0010d400010d7983 */ /* 0x000ee20000300800 */
[C---:B------:R-:W-:Y:S02]  /*47a20*/  LOP3.LUT P2, RZ, R10.reuse, 0x1000, RZ, 0xc0, !PT ;  /* 0x000010000aff7812 */ /* 0x040fe4000784c0ff */
[----:B------:R-:W-:-:S03]  /*47a30*/  LOP3.LUT P3, RZ, R10, 0x2000, RZ, 0xc0, !PT ;  /* 0x000020000aff7812 */ /* 0x000fc6000786c0ff */
[----:B--2---:R4:W-:Y:S01]  /*47a40*/  @P1 STG.E desc[UR4][R164.64], R12 ;  /* 0x0000000ca4001986 */ /* 0x0049e2000c101904 */
[----:B------:R-:W-:Y:S01]  /*47a50*/  LOP3.LUT P1, RZ, R22, 0x2, RZ, 0xc0, !PT ;  /* 0x0000000216ff7812 */ /* 0x000fe2000782c0ff */
[----:B----4-:R-:W-:Y:S01]  /*47a60*/  IMAD.WIDE R164, R228, 0x4, R2 ;  /* 0x00000004e4a47825 */ /* 0x010fe200078e0202 */
[----:B------:R-:W-:Y:S01]  /*47a70*/  LOP3.LUT P4, RZ, R10, 0x4000, RZ, 0xc0, !PT ;  /* 0x000040000aff7812 */ /* 0x000fe2000788c0ff */
[----:B------:R-:W2:Y:S10]  /*47a80*/  LDL.LU R12, [R1+0x17b8] ;  /* 0x0017b800010c7983 */ /* 0x000eb40000300800 */
        /* <DEDUP_REMOVED lines=20> */
[----:B-1----:R-:W-:-:S05]  /*47bd0*/  IMAD.WIDE R22, R231, 0x4, R4 ;  /* 0x00000004e7167825 */ /* 0x002fca00078e0204 */
[----:B------:R3:W-:Y:S01]  /*47be0*/  @P2 STG.E desc[UR4][R22.64], R230 ;  /* 0x000000e616002986 */ /* 0x0007e2000c101904 */
[----:B------:R-:W-:Y:S01]  /*47bf0*/  LOP3.LUT P6, RZ, R10, 0x10000, RZ, 0xc0, !PT ;  /* 0x000100000aff7812 */ /* 0x000fe200078cc0ff */
[----:B---3--:R-:W-:-:S05]  /*47c00*/  IMAD.WIDE R22, R19, 0x4, R2 ;  /* 0x0000000413167825 */ /* 0x008fca00078e0202 */
[----:B------:R1:W-:Y:S02]  /*47c10*/  @P3 STG.E desc[UR4][R22.64], R20 ;  /* 0x0000001416003986 */ /* 0x0003e4000c101904 */
[----:B-1----:R-:W-:-:S05]  /*47c20*/  IMAD.WIDE R22, R19, 0x4, R4 ;  /* 0x0000000413167825 */ /* 0x002fca00078e0204 */
[----:B------:R1:W-:Y:S02]  /*47c30*/  @P4 STG.E desc[UR4][R22.64], R18 ;  /* 0x0000001216004986 */ /* 0x0003e4000c101904 */
[----:B-1----:R-:W-:-:S05]  /*47c40*/  IMAD.WIDE R22, R15, 0x4, R2 ;  /* 0x000000040f167825 */ /* 0x002fca00078e0202 */
[----:B------:R1:W-:Y:S02]  /*47c50*/  @P5 STG.E desc[UR4][R22.64], R17 ;  /* 0x0000001116005986 */ /* 0x0003e4000c101904 */
[----:B-1----:R-:W-:Y:S02]  /*47c60*/  IMAD.WIDE R22, R15, 0x4, R4 ;  /* 0x000000040f167825 */ /* 0x002fe400078e0204 */
[----:B------:R-:W3:Y:S04]  /*47c70*/  LDL.LU R15, [R1+0x10d8] ;  /* 0x0010d800010f7983 */ /* 0x000ee80000300800 */
[----:B------:R-:W4:Y:S04]  /*47c80*/  LDL.LU R20, [R1+0x4c4] ;  /* 0x0004c40001147983 */ /* 0x000f280000300800 */
[----:B------:R1:W-:Y:S04]  /*47c90*/  @P6 STG.E desc[UR4][R22.64], R16 ;  /* 0x0000001016006986 */ /* 0x0003e8000c101904 */
[----:B------:R-:W2:Y:S04]  /*47ca0*/  LDL.LU R19, [R1+0xe38] ;  /* 0x000e380001137983 */ /* 0x000ea80000300800 */
[----:B-1----:R-:W3:Y:S01]  /*47cb0*/  LDL.LU R16, [R1+0x10d0] ;  /* 0x0010d00001107983 */ /* 0x002ee20000300800 */
[----:B------:R-:W-:-:S03]  /*47cc0*/  LOP3.LUT P0, RZ, R10, 0x20000, RZ, 0xc0, !PT ;  /* 0x000200000aff7812 */ /* 0x000fc6000780c0ff */
[----:B------:R-:W2:Y:S01]  /*47cd0*/  LDL.LU R18, [R1+0xcb8] ;  /* 0x000cb80001127983 */ /* 0x000ea20000300800 */
[----:B------:R-:W-:-:S03]  /*47ce0*/  IMAD.WIDE R22, R13, 0x4, R2 ;  /* 0x000000040d167825 */ /* 0x000fc600078e0202 */
[----:B------:R-:W2:Y:S06]  /*47cf0*/  LDL.LU R17, [R1+0x8c8] ;  /* 0x0008c80001117983 */ /* 0x000eac0000300800 */
[----:B------:R1:W-:Y:S04]  /*47d00*/  @P0 STG.E desc[UR4][R22.64], R14 ;  /* 0x0000000e16000986 */ /* 0x0003e8000c101904 */
[----:B-1----:R-:W2:Y:S01]  /*47d10*/  LDL.LU R14, [R1+0x4c8] ;  /* 0x0004c800010e7983 */ /* 0x002ea20000300800 */
[----:B------:R-:W-:-:S03]  /*47d20*/  IMAD.WIDE R22, R13, 0x4, R4 ;  /* 0x000000040d167825 */ /* 0x000fc600078e0204 */
[----:B------:R-:W2:Y:S04]  /*47d30*/  LDL.LU R13, [R1+0xe3c] ;  /* 0x000e3c00010d7983 */ /* 0x000ea80000300800 */
[----:B------:R-:W2:Y:S01]  /*47d40*/  LDL.LU R228, [R1+0x10e0] ;  /* 0x0010e00001e47983 */ /* 0x000ea20000300800 */
[C---:B------:R-:W-:Y:S02]  /*47d50*/  LOP3.LUT P4, RZ, R10.reuse, 0x40000, RZ, 0xc0, !PT ;  /* 0x000400000aff7812 */ /* 0x040fe4000788c0ff */
[C---:B------:R-:W-:Y:S01]  /*47d60*/  LOP3.LUT P5, RZ, R10.reuse, 0x80000, RZ, 0xc0, !PT ;  /* 0x000800000aff7812 */ /* 0x040fe200078ac0ff */
[----:B------:R-:W2:Y:S04]  /*47d70*/  LDL.LU R229, [R1+0xcbc] ;  /* 0x000cbc0001e57983 */ /* 0x000ea80000300800 */
[----:B------:R-:W2:Y:S01]  /*47d80*/  LDL.LU R166, [R1+0x10dc] ;  /* 0x0010dc0001a67983 */ /* 0x000ea20000300800 */
        /* <DEDUP_REMOVED lines=11> */
[----:B----4-:R3:W-:Y:S02]  /*47e40*/  @P4 STG.E desc[UR4][R22.64], R20 ;  /* 0x0000001416004986 */ /* 0x0107e4000c101904 */
[----:B---3--:R-:W-:-:S05]  /*47e50*/  IMAD.WIDE R22, R16, 0x4, R2 ;  /* 0x0000000410167825 */ /* 0x008fca00078e0202 */
[----:B--2---:R1:W-:Y:S02]  /*47e60*/  @P5 STG.E desc[UR4][R22.64], R19 ;  /* 0x0000001316005986 */ /* 0x0043e4000c101904 */
[----:B-1----:R-:W-:Y:S02]  /*47e70*/  IMAD.WIDE R22, R16, 0x4, R4 ;  /* 0x0000000410167825 */ /* 0x002fe400078e0204 */
[----:B------:R-:W2:Y:S01]  /*47e80*/  LDL.LU R16, [R1+0x8cc] ;  /* 0x0008cc0001107983 */ /* 0x000ea20000300800 */
[----:B------:R-:W-:Y:S02]  /*47e90*/  @P1 LOP3.LUT R0, R0, 0x400000, RZ, 0xfc, !PT ;  /* 0x0040000000001812 */ /* 0x000fe400078efcff */
[----:B------:R-:W-:Y:S01]  /*47ea0*/  LOP3.LUT P1, RZ, R10, 0x4000000, RZ, 0xc0, !PT ;  /* 0x040000000aff7812 */ /* 0x000fe2000782c0ff */
[----:B------:R-:W3:Y:S01]  /*47eb0*/  LDL.LU R167, [R1+0x4cc] ;  /* 0x0004cc0001a77983 */ /* 0x000ee20000300800 */
[----:B------:R-:W-:-:S03]  /*47ec0*/  LOP3.LUT R0, R0, 0xff7fffff, RZ, 0xc0, !PT ;  /* 0xff7fffff00007812 */ /* 0x000fc600078ec0ff */
[----:B------:R-:W4:Y:S04]  /*47ed0*/  LDL.LU R251, [R1+0xcc0] ;  /* 0x000cc00001fb7983 */ /* 0x000f280000300800 */
[----:B------:R-:W4:Y:S04]  /*47ee0*/  LDL.LU R250, [R1+0x10e4] ;  /* 0x0010e40001fa7983 */ /* 0x000f280000300800 */
[----:B------:R-:W-:Y:S01]  /*47ef0*/  @P1 LOP3.LUT R0, R0, 0x800000, RZ, 0xfc, !PT ;  /* 0x0080000000001812 */ /* 0x000fe200078efcff */
[----:B------:R-:W4:Y:S01]  /*47f00*/  LDL.LU R249, [R1+0x8d0] ;  /* 0x0008d00001f97983 */ /* 0x000f220000300800 */
[----:B------:R-:W-:-:S02]  /*47f10*/  LOP3.LUT P1, RZ, R10, 0x2000000, RZ, 0xc0, !PT ;  /* 0x020000000aff7812 */ /* 0x000fc4000782c0ff */
[----:B------:R-:W-:Y:S01]  /*47f20*/  LOP3.LUT R0, R0, 0xfeffffff, RZ, 0xc0, !PT ;  /* 0xfeffffff00007812 */ /* 0x000fe200078ec0ff */
[----:B------:R-:W4:Y:S04]  /*47f30*/  LDL.LU R248, [R1+0x4d0] ;  /* 0x0004d00001f87983 */ /* 0x000f280000300800 */
[----:B------:R-:W4:Y:S01]  /*47f40*/  LDL.LU R252, [R1+0x10ec] ;  /* 0x0010ec0001fc7983 */ /* 0x000f220000300800 */
[C---:B------:R-:W-:Y:S02]  /*47f50*/  LOP3.LUT P6, RZ, R10.reuse, 0x100000, RZ, 0xc0, !PT ;  /* 0x001000000aff7812 */ /* 0x040fe400078cc0ff */
[----:B------:R-:W-:Y:S01]  /*47f60*/  LOP3.LUT P0, RZ, R10, 0x200000, RZ, 0xc0, !PT ;  /* 0x002000000aff7812 */ /* 0x000fe2000780c0ff */
[----:B------:R-:W4:Y:S02]  /*47f70*/  LDL.LU R231, [R1+0xd0] ;  /* 0x0000d00001e77983 */ /* 0x000f240000300800 */
[----:B------:R-:W-:-:S02]  /*47f80*/  @P1 LOP3.LUT R0, R0, 0x1000000, RZ, 0xfc, !PT ;  /* 0x0100000000001812 */ /* 0x000fc400078efcff */
[----:B------:R-:W-:Y:S01]  /*47f90*/  LOP3.LUT P1, RZ, R10, 0x1000000, RZ, 0xc0, !PT ;  /* 0x010000000aff7812 */ /* 0x000fe2000782c0ff */
[----:B------:R-:W4:Y:S01]  /*47fa0*/  LDL.LU R230, [R1+0xcc4] ;  /* 0x000cc40001e67983 */ /* 0x000f220000300800 */
[----:B------:R-:W-:-:S03]  /*47fb0*/  LOP3.LUT R0, R0, 0xfdffffff, RZ, 0xc0, !PT ;  /* 0xfdffffff00007812 */ /* 0x000fc600078ec0ff */
[----:B------:R-:W4:Y:S04]  /*47fc0*/  LDL.LU R20, [R1+0x10e8] ;  /* 0x0010e80001147983 */ /* 0x000f280000300800 */
[----:B------:R1:W-:Y:S04]  /*47fd0*/  @P6 STG.E desc[UR4][R22.64], R18 ;  /* 0x0000001216006986 */ /* 0x0003e8000c101904 */
[----:B------:R-:W-:Y:S01]  /*47fe0*/  @P1 LOP3.LUT R0, R0, 0x2000000, RZ, 0xfc, !PT ;  /* 0x0200000000001812 */ /* 0x000fe200078efcff */
[----:B------:R-:W4:Y:S01]  /*47ff0*/  LDL.LU R19, [R1+0x8d4] ;  /* 0x0008d40001137983 */ /* 0x000f220000300800 */
[----:B------:R-:W-:-:S02]  /*48000*/  LOP3.LUT P1, RZ, R10, 0x800000, RZ, 0xc0, !PT ;  /* 0x008000000aff7812 */ /* 0x000fc4000782c0ff */
[----:B------:R-:W-:Y:S01]  /*48010*/  LOP3.LUT R0, R0, 0xfbffffff, RZ, 0xc0, !PT ;  /* 0xfbffffff00007812 */ /* 0x000fe200078ec0ff */
[----:B-1----:R-:W-:-:S10]  /*48020*/  IMAD.WIDE R22, R15, 0x4, R2 ;  /* 0x000000040f167825 */ /* 0x002fd400078e0202 */
[----:B------:R-:W-:Y:S02]  /*48030*/  @P1 LOP3.LUT R0, R0, 0x4000000, RZ, 0xfc, !PT ;  /* 0x0400000000001812 */ /* 0x000fe400078efcff */
[----:B------:R-:W-:Y:S01]  /*48040*/  LOP3.LUT P1, RZ, R10, 0x400000, RZ, 0xc0, !PT ;  /* 0x004000000aff7812 */ /* 0x000fe2000782c0ff */
[----:B------:R1:W-:Y:S02]  /*48050*/  @P0 STG.E desc[UR4][R22.64], R17 ;  /* 0x0000001116000986 */ /* 0x0003e4000c101904 */
[----:B-1----:R-:W-:Y:S02]  /*48060*/  IMAD.WIDE R22, R15, 0x4, R4 ;  /* 0x000000040f167825 */ /* 0x002fe400078e0204 */
[----:B------:R-:W4:Y:S08]  /*48070*/  LDL.LU R17, [R1+0x10f0] ;  /* 0x0010f00001117983 */ /* 0x000f300000300800 */
[----:B------:R1:W-:Y:S01]  /*48080*/  @P1 STG.E desc[UR4][R22.64], R14 ;  /* 0x0000000e16001986 */ /* 0x0003e2000c101904 */
[----:B------:R-:W-:-:S03]  /*48090*/  LOP3.LUT P1, RZ, R0, 0x4000000, RZ, 0xc0, !PT ;  /* 0x0400000000ff7812 */ /* 0x000fc6000782c0ff */
[----:B------:R-:W4:Y:S04]  /*480a0*/  LDL.LU R18, [R1+0x4d4] ;  /* 0x0004d40001127983 */ /* 0x000f280000300800 */
[----:B------:R-:W4:Y:S01]  /*480b0*/  LDL.LU R15, [R1+0xd4] ;  /* 0x0000d400010f7983 */ /* 0x000f220000300800 */
[----:B-1----:R-:W-:-:S03]  /*480c0*/  IMAD.WIDE R22, R228, 0x4, R2 ;  /* 0x00000004e4167825 */ /* 0x002fc600078e0202 */
[----:B------:R-:W4:Y:S04]  /*480d0*/  LDL.LU R14, [R1+0xcc8] ;  /* 0x000cc800010e7983 */ /* 0x000f280000300800 */
[----:B------:R1:W-:Y:S01]  /*480e0*/  @P1 STG.E desc[UR4][R22.64], R13 ;  /* 0x0000000d16001986 */ /* 0x0003e2000c101904 */
[----:B------:R-:W-:-:S03]  /*480f0*/  LOP3.LUT P1, RZ, R0, 0x2000000, RZ, 0xc0, !PT ;  /* 0x0200000000ff7812 */ /* 0x000fc6000782c0ff */
[----:B-1----:R-:W4:Y:S01]  /*48100*/  LDL.LU R13, [R1+0x10f8] ;  /* 0x0010f800010d7983 */ /* 0x002f220000300800 */
[----:B------:R-:W-:-:S09]  /*48110*/  IMAD.WIDE R22, R228, 0x4, R4 ;  /* 0x00000004e4167825 */ /* 0x000fd200078e0204 */
[----:B------:R1:W-:Y:S01]  /*48120*/  @P1 STG.E desc[UR4][R22.64], R229 ;  /* 0x000000e516001986 */ /* 0x0003e2000c101904 */
[----:B------:R-:W-:Y:S01]  /*48130*/  LOP3.LUT P1, RZ, R0, 0x1000000, RZ, 0xc0, !PT ;  /* 0x0100000000ff7812 */ /* 0x000fe2000782c0ff */
[----:B-1----:R-:W-:-:S12]  /*48140*/  IMAD.WIDE R22, R166, 0x4, R2 ;  /* 0x00000004a6167825 */ /* 0x002fd800078e0202 */
[----:B--2---:R1:W-:Y:S04]  /*48150*/  @P1 STG.E desc[UR4][R22.64], R16 ;  /* 0x0000001016001986 */ /* 0x0043e8000c101904 */
[----:B-1----:R-:W2:Y:S01]  /*48160*/  LDL.LU R16, [R1+0x8d8] ;  /* 0x0008d80001107983 */ /* 0x002ea20000300800 */
[----:B------:R-:W-:Y:S01]  /*48170*/  LOP3.LUT P1, RZ, R0, 0x800000, RZ, 0xc0, !PT ;  /* 0x0080000000ff7812 */ /* 0x000fe2000782c0ff */
[----:B------:R-:W-:-:S12]  /*48180*/  IMAD.WIDE R22, R166, 0x4, R4 ;  /* 0x00000004a6167825 */ /* 0x000fd800078e0204 */
[----:B---3--:R4:W-:Y:S01]  /*48190*/  @P1 STG.E desc[UR4][R22.64], R167 ;  /* 0x000000a716001986 */ /* 0x0089e2000c101904 */
[----:B------:R-:W-:Y:S01]  /*481a0*/  LOP3.LUT P1, RZ, R0, 0x400000, RZ, 0xc0, !PT ;  /* 0x0040000000ff7812 */ /* 0x000fe2000782c0ff */
[----:B----4-:R-:W-:-:S12]  /*481b0*/  IMAD.WIDE R22, R250, 0x4, R2 ;  /* 0x00000004fa167825 */ /* 0x010fd800078e0202 */
        /* <DEDUP_REMOVED lines=8> */
[----:B------:R-:W-:Y:S02]  /*48240*/  LOP3.LUT P2, RZ, R10, 0x80000000, RZ, 0xc0, !PT ;  /* 0x800000000aff7812 */ /* 0x000fe4000784c0ff */
        /* <DEDUP_REMOVED lines=12> */
[----:B-1----:R-:W-:-:S05]  /*48310*/  IMAD.WIDE R22, R17, 0x4, R4 ;  /* 0x0000000411167825 */ /* 0x002fca00078e0204 */
[----:B------:R1:W-:Y:S02]  /*48320*/  @P5 STG.E desc[UR4][R22.64], R15 ;  /* 0x0000000f16005986 */ /* 0x0003e4000c101904 */
[C---:B-1----:R-:W-:Y:S02]  /*48330*/  IMAD.WIDE R22, R13.reuse, 0x4, R2 ;  /* 0x000000040d167825 */ /* 0x042fe400078e0202 */
[----:B------:R-:W3:Y:S04]  /*48340*/  LDL.LU R15, [R1+0x4dc] ;  /* 0x0004dc00010f7983 */ /* 0x000ee80000300800 */
[----:B------:R1:W-:Y:S02]  /*48350*/  @P6 STG.E desc[UR4][R22.64], R14 ;  /* 0x0000000e16006986 */ /* 0x0003e4000c101904 */
[----:B-1----:R-:W-:-:S02]  /*48360*/  IMAD.WIDE R22, R13, 0x4, R4 ;  /* 0x000000040d167825 */ /* 0x002fc400078e0204 */
[----:B------:R-:W4:Y:S04]  /*48370*/  LDL.LU R14, [R1+0x1104] ;  /* 0x00110400010e7983 */ /* 0x000f280000300800 */
[----:B------:R-:W3:Y:S04]  /*48380*/  LDL.LU R13, [R1+0xdc] ;  /* 0x0000dc00010d7983 */ /* 0x000ee80000300800 */
[----:B------:R-:W4:Y:S04]  /*48390*/  LDL.LU R230, [R1+0x4d8] ;  /* 0x0004d80001e67983 */ /* 0x000f280000300800 */
[----:B------:R-:W3:Y:S01]  /*483a0*/  LDL.LU R20, [R1+0x10f4] ;  /* 0x0010f40001147983 */ /* 0x000ee20000300800 */
[----:B------:R-:W-:-:S03]  /*483b0*/  LOP3.LUT P0, RZ, R11, 0x10, RZ, 0xc0, !PT ;  /* 0x000000100bff7812 */ /* 0x000fc6000780c0ff */
[----:B------:R-:W4:Y:S04]  /*483c0*/  LDL.LU R19, [R1+0xd8] ;  /* 0x0000d80001137983 */ /* 0x000f280000300800 */
[----:B------:R-:W4:Y:S04]  /*483d0*/  LDL.LU R18, [R1+0xccc] ;  /* 0x000ccc0001127983 */ /* 0x000f280000300800 */
[----:B------:R-:W4:Y:S04]  /*483e0*/  LDL.LU R17, [R1+0x10fc] ;  /* 0x0010fc0001117983 */ /* 0x000f280000300800 */
[----:B--2---:R1:W-:Y:S04]  /*483f0*/  @P0 STG.E desc[UR4][R22.64], R16 ;  /* 0x0000001016000986 */ /* 0x0043e8000c101904 */
[----:B-1----:R-:W2:Y:S01]  /*48400*/  LDL.LU R16, [R1+0x8dc] ;  /* 0x0008dc0001107983 */ /* 0x002ea20000300800 */
[----:B------:R-:W-:-:S02]  /*48410*/  LOP3.LUT P1, RZ, R11, 0x20000, RZ, 0xc0, !PT ;  /* 0x000200000bff7812 */ /* 0x000fc4000782c0ff */
[----:B------:R-:W-:Y:S01]  /*48420*/  LOP3.LUT R0, R0, 0xfffff7ff, RZ, 0xc0, !PT ;  /* 0xfffff7ff00007812 */ /* 0x000fe200078ec0ff */
[----:B------:R-:W2:Y:S04]  /*48430*/  LDL.LU R165, [R1+0xcd0] ;  /* 0x000cd00001a57983 */ /* 0x000ea80000300800 */
[----:B------:R-:W2:Y:S04]  /*48440*/  LDL.LU R228, [R1+0x1100] ;  /* 0x0011000001e47983 */ /* 0x000ea80000300800 */
[----:B------:R-:W2:Y:S02]  /*48450*/  LDL.LU R229, [R1+0x8e0] ;  /* 0x0008e00001e57983 */ /* 0x000ea40000300800 */
[----:B------:R-:W-:-:S02]  /*48460*/  @P1 LOP3.LUT R0, R0, 0x800, RZ, 0xfc, !PT ;  /* 0x0000080000001812 */ /* 0x000fc400078efcff */
[----:B------:R-:W-:Y:S01]  /*48470*/  LOP3.LUT P1, RZ, R11, 0x10000, RZ, 0xc0, !PT ;  /* 0x000100000bff7812 */ /* 0x000fe2000782c0ff */
[----:B------:R-:W2:Y:S01]  /*48480*/  LDL.LU R167, [R1+0x1108] ;  /* 0x0011080001a77983 */ /* 0x000ea20000300800 */
[----:B------:R-:W-:-:S03]  /*48490*/  LOP3.LUT R0, R0, 0xffffefff, RZ, 0xc0, !PT ;  /* 0xffffefff00007812 */ /* 0x000fc600078ec0ff */
[----:B------:R-:W2:Y:S04]  /*484a0*/  LDL.LU R166, [R1+0x4e0] ;  /* 0x0004e00001a67983 */ /* 0x000ea80000300800 */
[----:B------:R-:W2:Y:S04]  /*484b0*/  LDL.LU R251, [R1+0xe0] ;  /* 0x0000e00001fb7983 */ /* 0x000ea80000300800 */
[----:B------:R-:W-:Y:S01]  /*484c0*/  @P1 LOP3.LUT R0, R0, 0x1000, RZ, 0xfc, !PT ;  /* 0x0000100000001812 */ /* 0x000fe200078efcff */
[----:B------:R-:W2:Y:S01]  /*484d0*/  LDL.LU R250, [R1+0xcd4] ;  /* 0x000cd40001fa7983 */ /* 0x000ea20000300800 */
[----:B------:R-:W-:-:S02]  /*484e0*/  LOP3.LUT P1, RZ, R11, 0x8000, RZ, 0xc0, !PT ;  /* 0x000080000bff7812 */ /* 0x000fc4000782c0ff */
[----:B------:R-:W-:Y:S01]  /*484f0*/  LOP3.LUT R0, R0, 0xffffdfff, RZ, 0xc0, !PT ;  /* 0xffffdfff00007812 */ /* 0x000fe200078ec0ff */
[----:B------:R-:W2:Y:S01]  /*48500*/  LDL.LU R249, [R1+0x1110] ;  /* 0x0011100001f97983 */ /* 0x000ea20000300800 */
[C---:B------:R-:W-:Y:S02]  /*48510*/  LOP3.LUT P4, RZ, R11.reuse, 0x20, RZ, 0xc0, !PT ;  /* 0x000000200bff7812 */ /* 0x040fe4000788c0ff */
[C---:B------:R-:W-:Y:S01]  /*48520*/  LOP3.LUT P5, RZ, R11.reuse, 0x40, RZ, 0xc0, !PT ;  /* 0x000000400bff7812 */ /* 0x040fe200078ac0ff */
[----:B------:R-:W2:Y:S01]  /*48530*/  LDL.LU R248, [R1+0x8e4] ;  /* 0x0008e40001f87983 */ /* 0x000ea20000300800 */
[C---:B------:R-:W-:Y:S02]  /*48540*/  LOP3.LUT P6, RZ, R11.reuse, 0x80, RZ, 0xc0, !PT ;  /* 0x000000800bff7812 */ /* 0x040fe400078cc0ff */
[----:B------:R-:W-:Y:S01]  /*48550*/  LOP3.LUT P0, RZ, R11, 0x100, RZ, 0xc0, !PT ;  /* 0x000001000bff7812 */ /* 0x000fe2000780c0ff */
[----:B------:R-:W2:Y:S02]  /*48560*/  LDL.LU R231, [R1+0x110c] ;  /* 0x00110c0001e77983 */ /* 0x000ea40000300800 */
[----:B------:R-:W-:-:S02]  /*48570*/  @P1 LOP3.LUT R0, R0, 0x2000, RZ, 0xfc, !PT ;  /* 0x0000200000001812 */ /* 0x000fc400078efcff */
[----:B------:R-:W-:Y:S01]  /*48580*/  LOP3.LUT P1, RZ, R11, 0x4000, RZ, 0xc0, !PT ;  /* 0x000040000bff7812 */ /* 0x000fe2000782c0ff */
[----:B------:R-:W2:Y:S01]  /*48590*/  LDL.LU R252, [R1+0x4e4] ;  /* 0x0004e40001fc7983 */ /* 0x000ea20000300800 */
        /* <DEDUP_REMOVED lines=15> */
[----:B---3--:R-:W-:-:S05]  /*48690*/  IMAD.WIDE R22, R20, 0x4, R2 ;  /* 0x0000000414167825 */ /* 0x008fca00078e0202 */
[----:B----4-:R1:W-:Y:S02]  /*486a0*/  @P4 STG.E desc[UR4][R22.64], R230 ;  /* 0x000000e616004986 */ /* 0x0103e4000c101904 */
[----:B-1----:R-:W-:Y:S02]  /*486b0*/  IMAD.WIDE R22, R20, 0x4, R4 ;  /* 0x0000000414167825 */ /* 0x002fe400078e0204 */
[----:B------:R-:W3:Y:S04]  /*486c0*/  LDL.LU R230, [R1+0xe4] ;  /* 0x0000e40001e67983 */ /* 0x000ee80000300800 */
[----:B------:R1:W-:Y:S02]  /*486d0*/  @P5 STG.E desc[UR4][R22.64], R19 ;  /* 0x0000001316005986 */ /* 0x0003e4000c101904 */
[----:B-1----:R-:W-:-:S05]  /*486e0*/  IMAD.WIDE R22, R17, 0x4, R2 ;  /* 0x0000000411167825 */ /* 0x002fca00078e0202 */
[----:B------:R1:W-:Y:S02]  /*486f0*/  @P6 STG.E desc[UR4][R22.64], R18 ;  /* 0x0000001216006986 */ /* 0x0003e4000c101904 */
[----:B-1----:R-:W-:Y:S02]  /*48700*/  IMAD.WIDE R22, R17, 0x4, R4 ;  /* 0x0000000411167825 */ /* 0x002fe400078e0204 */
[----:B------:R-:W4:Y:S04]  /*48710*/  LDL.LU R18, [R1+0x1114] ;  /* 0x0011140001127983 */ /* 0x000f280000300800 */
[----:B------:R-:W4:Y:S04]  /*48720*/  LDL.LU R20, [R1+0xcd8] ;  /* 0x000cd80001147983 */ /* 0x000f280000300800 */
[----:B------:R-:W4:Y:S04]  /*48730*/  LDL.LU R17, [R1+0x8e8] ;  /* 0x0008e80001117983 */ /* 0x000f280000300800 */
[----:B--2---:R1:W-:Y:S02]  /*48740*/  @P0 STG.E desc[UR4][R22.64], R16 ;  /* 0x0000001016000986 */ /* 0x0043e4000c101904 */
[----:B-1----:R-:W-:-:S02]  /*48750*/  IMAD.WIDE R22, R14, 0x4, R2 ;  /* 0x000000040e167825 */ /* 0x002fc400078e0202 */
[----:B------:R-:W2:Y:S04]  /*48760*/  LDL.LU R16, [R1+0x4e8] ;  /* 0x0004e80001107983 */ /* 0x000ea80000300800 */
[----:B------:R1:W-:Y:S01]  /*48770*/  @P1 STG.E desc[UR4][R22.64], R15 ;  /* 0x0000000f16001986 */ /* 0x0003e2000c101904 */
[----:B------:R-:W-:-:S03]  /*48780*/  LOP3.LUT P1, RZ, R0, 0x40000, RZ, 0xc0, !PT ;  /* 0x0004000000ff7812 */ /* 0x000fc6000782c0ff */
[----:B-1----:R-:W2:Y:S01]  /*48790*/  LDL.LU R15, [R1+0x111c] ;  /* 0x00111c00010f7983 */ /* 0x002ea20000300800 */
[----:B------:R-:W-:-:S03]  /*487a0*/  IMAD.WIDE R22, R14, 0x4, R4 ;  /* 0x000000040e167825 */ /* 0x000fc600078e0204 */
[----:B------:R-:W2:Y:S06]  /*487b0*/  LDL.LU R14, [R1+0xe8] ;  /* 0x0000e800010e7983 */ /* 0x000eac0000300800 */
[----:B------:R1:W-:Y:S04]  /*487c0*/  @P1 STG.E desc[UR4][R22.64], R13 ;  /* 0x0000000d16001986 */ /* 0x0003e8000c101904 */
[----:B-1----:R-:W2:Y:S04]  /*487d0*/  LDL.LU R13, [R1+0xcdc] ;  /* 0x000cdc00010d7983 */ /* 0x002ea80000300800 */
[----:B------:R-:W2:Y:S01]  /*487e0*/  LDL.LU R19, [R1+0x1118] ;  /* 0x0011180001137983 */ /* 0x000ea20000300800 */
[----:B------:R-:W-:Y:S01]  /*487f0*/  LOP3.LUT P1, RZ, R0, 0x20000, RZ, 0xc0, !PT ;  /* 0x0002000000ff7812 */ /* 0x000fe2000782c0ff */
[----:B------:R-:W-:-:S12]  /*48800*/  IMAD.WIDE R22, R228, 0x4, R2 ;  /* 0x00000004e4167825 */ /* 0x000fd800078e0202 */
        /* <DEDUP_REMOVED lines=22> */
[----:B-1----:R-:W-:Y:S01]  /*48970*/  IMAD.WIDE R22, R231, 0x4, R4 ;  /* 0x00000004e7167825 */ /* 0x002fe200078e0204 */
[C---:B------:R-:W-:Y:S02]  /*48980*/  LOP3.LUT P5, RZ, R11.reuse, 0x200000, RZ, 0xc0, !PT ;  /* 0x002000000bff7812 */ /* 0x040fe400078ac0ff */
[C---:B------:R-:W-:Y:S02]  /*48990*/  LOP3.LUT P6, RZ, R11.reuse, 0x400000, RZ, 0xc0, !PT ;  /* 0x004000000bff7812 */ /* 0x040fe400078cc0ff */
[----:B---3--:R4:W-:Y:S01]  /*489a0*/  @P2 STG.E desc[UR4][R22.64], R230 ;  /* 0x000000e616002986 */ /* 0x0089e2000c101904 */
[----:B------:R-:W-:Y:S01]  /*489b0*/  LOP3.LUT P0, RZ, R11, 0x800000, RZ, 0xc0, !PT ;  /* 0x008000000bff7812 */ /* 0x000fe2000780c0ff */
[----:B----4-:R-:W-:-:S05]  /*489c0*/  IMAD.WIDE R22, R18, 0x4, R2 ;  /* 0x0000000412167825 */ /* 0x010fca00078e0202 */
[----:B------:R1:W-:Y:S02]  /*489d0*/  @P3 STG.E desc[UR4][R22.64], R20 ;  /* 0x0000001416003986 */ /* 0x0003e4000c101904 */
[----:B-1----:R-:W-:-:S05]  /*489e0*/  IMAD.WIDE R22, R18, 0x4, R4 ;  /* 0x0000000412167825 */ /* 0x002fca00078e0204 */
[----:B------:R2:W-:Y:S02]  /*489f0*/  @P4 STG.E desc[UR4][R22.64], R17 ;  /* 0x0000001116004986 */ /* 0x0005e4000c101904 */
[----:B--2---:R-:W-:-:S05]  /*48a00*/  IMAD.WIDE R22, R15, 0x4, R2 ;  /* 0x000000040f167825 */ /* 0x004fca00078e0202 */
[----:B------:R1:W-:Y:S02]  /*48a10*/  @P5 STG.E desc[UR4][R22.64], R16 ;  /* 0x0000001016005986 */ /* 0x0003e4000c101904 */
[----:B-1----:R-:W-:-:S05]  /*48a20*/  IMAD.WIDE R22, R15, 0x4, R4 ;  /* 0x000000040f167825 */ /* 0x002fca00078e0204 */
[----:B------:R1:W-:Y:S02]  /*48a30*/  @P6 STG.E desc[UR4][R22.64], R14 ;  /* 0x0000000e16006986 */ /* 0x0003e4000c101904 */
[----:B-1----:R-:W-:-:S05]  /*48a40*/  IMAD.WIDE R22, R19, 0x4, R2 ;  /* 0x0000000413167825 */ /* 0x002fca00078e0202 */
[----:B------:R1:W-:Y:S04]  /*48a50*/  @P0 STG.E desc[UR4][R22.64], R13 ;  /* 0x0000000d16000986 */ /* 0x0003e8000c101904 */
[----:B-1----:R-:W2:Y:S04]  /*48a60*/  LDL.LU R13, [R1+0x8ec] ;  /* 0x0008ec00010d7983 */ /* 0x002ea80000300800 */
[----:B------:R-:W3:Y:S04]  /*48a70*/  LDL.LU R18, [R1+0x4ec] ;  /* 0x0004ec0001127983 */ /* 0x000ee80000300800 */
[----:B------:R-:W4:Y:S04]  /*48a80*/  LDL.LU R17, [R1+0x1120] ;  /* 0x0011200001117983 */ /* 0x000f280000300800 */
[----:B------:R-:W3:Y:S04]  /*48a90*/  LDL.LU R16, [R1+0xec] ;  /* 0x0000ec0001107983 */ /* 0x000ee80000300800 */
[----:B------:R-:W3:Y:S04]  /*48aa0*/  LDL.LU R15, [R1+0xce0] ;  /* 0x000ce000010f7983 */ /* 0x000ee80000300800 */
[----:B------:R-:W3:Y:S01]  /*48ab0*/  LDL.LU R14, [R1+0x1128] ;  /* 0x00112800010e7983 */ /* 0x000ee20000300800 */
[----:B------:R-:W-:-:S03]  /*48ac0*/  LOP3.LUT P4, RZ, R11, 0x1000000, RZ, 0xc0, !PT ;  /* 0x010000000bff7812 */ /* 0x000fc6000788c0ff */
[----:B------:R-:W3:Y:S01]  /*48ad0*/  LDL.LU R164, [R1+0x8f0] ;  /* 0x0008f00001a47983 */ /* 0x000ee20000300800 */
[----:B------:R-:W-:Y:S01]  /*48ae0*/  IMAD.WIDE R22, R19, 0x4, R4 ;  /* 0x0000000413167825 */ /* 0x000fe200078e0204 */
        /* <DEDUP_REMOVED lines=11> */
[----:B--2---:R1:W-:Y:S04]  /*48ba0*/  @P4 STG.E desc[UR4][R22.64], R13 ;  /* 0x0000000d16004986 */ /* 0x0043e8000c101904 */
[----:B-1----:R-:W2:Y:S04]  /*48bb0*/  LDL.LU R13, [R1+0x1124] ;  /* 0x00112400010d7983 */ /* 0x002ea80000300800 */
[----:B------:R-:W2:Y:S04]  /*48bc0*/  LDL.LU R165, [R1+0x4f0] ;  /* 0x0004f00001a57983 */ /* 0x000ea80000300800 */
[----:B------:R-:W2:Y:S04]  /*48bd0*/  LDL.LU R228, [R1+0xf0] ;  /* 0x0000f00001e47983 */ /* 0x000ea80000300800 */
[----:B------:R-:W2:Y:S04]  /*48be0*/  LDL.LU R166, [R1+0x112c] ;  /* 0x00112c0001a67983 */ /* 0x000ea80000300800 */
[----:B------:R-:W2:Y:S04]  /*48bf0*/  LDL.LU R229, [R1+0xce4] ;  /* 0x000ce40001e57983 */ /* 0x000ea80000300800 */
[----:B------:R-:W2:Y:S01]  /*48c00*/  LDL.LU R167, [R1+0x8f4] ;  /* 0x0008f40001a77983 */ /* 0x000ea20000300800 */
[----:B------:R-:W-:-:S02]  /*48c10*/  @P1 LOP3.LUT R0, R0, 0x40, RZ, 0xfc, !PT ;  /* 0x0000004000001812 */ /* 0x000fc400078efcff */
[----:B------:R-:W-:Y:S01]  /*48c20*/  LOP3.LUT P1, RZ, R12, 0x1, RZ, 0xc0, !PT ;  /* 0x000000010cff7812 */ /* 0x000fe2000782c0ff */
[----:B------:R-:W2:Y:S04]  /*48c30*/  LDL.LU R251, [R1+0x4f4] ;  /* 0x0004f40001fb7983 */ /* 0x000ea80000300800 */
[----:B------:R-:W2:Y:S01]  /*48c40*/  LDL.LU R250, [R1+0x1134] ;  /* 0x0011340001fa7983 */ /* 0x000ea20000300800 */
[----:B------:R-:W-:-:S03]  /*48c50*/  LOP3.LUT R0, R0, 0xffffff7f, RZ, 0xc0, !PT ;  /* 0xffffff7f00007812 */ /* 0x000fc600078ec0ff */
[----:B------:R-:W2:Y:S04]  /*48c60*/  LDL.LU R249, [R1+0xf4] ;  /* 0x0000f40001f97983 */ /* 0x000ea80000300800 */
[----:B------:R-:W-:Y:S01]  /*48c70*/  @P1 LOP3.LUT R0, R0, 0x80, RZ, 0xfc, !PT ;  /* 0x0000008000001812 */ /* 0x000fe200078efcff */
[----:B------:R-:W2:Y:S01]  /*48c80*/  LDL.LU R248, [R1+0xce8] ;  /* 0x000ce80001f87983 */ /* 0x000ea20000300800 */
[C---:B------:R-:W-:Y:S02]  /*48c90*/  LOP3.LUT P1, RZ, R11.reuse, 0x80000000, RZ, 0xc0, !PT ;  /* 0x800000000bff7812 */ /* 0x040fe4000782c0ff */
[----:B------:R-:W-:Y:S01]  /*48ca0*/  LOP3.LUT R0, R0, 0xfffffeff, RZ, 0xc0, !PT ;  /* 0xfffffeff00007812 */ /* 0x000fe200078ec0ff */
[----:B------:R-:W2:Y:S01]  /*48cb0*/  LDL.LU R252, [R1+0x1130] ;  /* 0x0011300001fc7983 */ /* 0x000ea20000300800 */
[----:B------:R-:W-:-:S02]  /*48cc0*/  LOP3.LUT P5, RZ, R11, 0x2000000, RZ, 0xc0, !PT ;  /* 0x020000000bff7812 */ /* 0x000fc400078ac0ff */
[----:B------:R-:W-:Y:S01]  /*48cd0*/  LOP3.LUT P6, RZ, R11, 0x4000000, RZ, 0xc0, !PT ;  /* 0x040000000bff7812 */ /* 0x000fe200078cc0ff */
[----:B----4-:R-:W-:Y:S01]  /*48ce0*/  IMAD.WIDE R22, R17, 0x4, R2 ;  /* 0x0000000411167825 */ /* 0x010fe200078e0202 */
[----:B------:R-:W4:Y:S01]  /*48cf0*/  LDL.LU R231, [R1+0x8f8] ;  /* 0x0008f80001e77983 */ /* 0x000f220000300800 */
[----:B------:R-:W-:-:S03]  /*48d00*/  LOP3.LUT P0, RZ, R11, 0x8000000, RZ, 0xc0, !PT ;  /* 0x080000000bff7812 */ /* 0x000fc6000780c0ff */
[----:B------:R-:W4:Y:S01]  /*48d10*/  LDL.LU R230, [R1+0x4f8] ;  /* 0x0004f80001e67983 */ /* 0x000f220000300800 */
[----:B------:R-:W-:Y:S02]  /*48d20*/  @P1 LOP3.LUT R0, R0, 0x100, RZ, 0xfc, !PT ;  /* 0x0000010000001812 */ /* 0x000fe400078efcff */
[----:B------:R-:W-:Y:S01]  /*48d30*/  LOP3.LUT P1, RZ, R11, 0x40000000, RZ, 0xc0, !PT ;  /* 0x400000000bff7812 */ /* 0x000fe2000782c0ff */
[----:B------:R-:W4:Y:S01]  /*48d40*/  LDL.LU R20, [R1+0x1138] ;  /* 0x0011380001147983 */ /* 0x000f220000300800 */
[----:B------:R-:W-:-:S03]  /*48d50*/  LOP3.LUT R0, R0, 0xfffffdff, RZ, 0xc0, !PT ;  /* 0xfffffdff00007812 */ /* 0x000fc600078ec0ff */
[----:B---3--:R1:W-:Y:S04]  /*48d60*/  @P5 STG.E desc[UR4][R22.64], R18 ;  /* 0x0000001216005986 */ /* 0x0083e8000c101904 */
[----:B------:R-:W3:Y:S04]  /*48d70*/  LDL.LU R19, [R1+0xf8] ;  /* 0x0000f80001137983 */ /* 0x000ee80000300800 */
[----:B------:R-:W-:Y:S02]  /*48d80*/  @P1 LOP3.LUT R0, R0, 0x200, RZ, 0xfc, !PT ;  /* 0x0000020000001812 */ /* 0x000fe400078efcff */
[----:B------:R-:W-:-:S02]  /*48d90*/  LOP3.LUT P1, RZ, R11, 0x20000000, RZ, 0xc0, !PT ;  /* 0x200000000bff7812 */ /* 0x000fc4000782c0ff */
[----:B------:R-:W-:Y:S01]  /*48da0*/  LOP3.LUT R0, R0, 0xfffffbff, RZ, 0xc0, !PT ;  /* 0xfffffbff00007812 */ /* 0x000fe200078ec0ff */
[----:B-1----:R-:W-:Y:S01]  /*48db0*/  IMAD.WIDE R22, R17, 0x4, R4 ;  /* 0x0000000411167825 */ /* 0x002fe200078e0204 */
[----:B------:R-:W3:Y:S04]  /*48dc0*/  LDL.LU R18, [R1+0xcec] ;  /* 0x000cec0001127983 */ /* 0x000ee80000300800 */
[----:B------:R1:W-:Y:S04]  /*48dd0*/  @P6 STG.E desc[UR4][R22.64], R16 ;  /* 0x0000001016006986 */ /* 0x0003e8000c101904 */
[----:B------:R-:W3:Y:S01]  /*48de0*/  LDL.LU R17, [R1+0x1140] ;  /* 0x0011400001117983 */ /* 0x000ee20000300800 */
[----:B------:R-:W-:-:S02]  /*48df0*/  @P1 LOP3.LUT R0, R0, 0x400, RZ, 0xfc, !PT ;  /* 0x0000040000001812 */ /* 0x000fc400078efcff */
[----:B------:R-:W-:Y:S01]  /*48e00*/  LOP3.LUT P1, RZ, R11, 0x10000000, RZ, 0xc0, !PT ;  /* 0x100000000bff7812 */ /* 0x000fe2000782c0ff */
[C---:B-1----:R-:W-:Y:S01]  /*48e10*/  IMAD.WIDE R22, R14.reuse, 0x4, R2 ;  /* 0x000000040e167825 */ /* 0x042fe200078e0202 */
[----:B------:R-:W3:Y:S04]  /*48e20*/  LDL.LU R16, [R1+0x8fc] ;  /* 0x0008fc0001107983 */ /* 0x000ee80000300800 */
[----:B------:R1:W-:Y:S02]  /*48e30*/  @P0 STG.E desc[UR4][R22.64], R15 ;  /* 0x0000000f16000986 */ /* 0x0003e4000c101904 */
[----:B-1----:R-:W-:Y:S02]  /*48e40*/  IMAD.WIDE R22, R14, 0x4, R4 ;  /* 0x000000040e167825 */ /* 0x002fe400078e0204 */
[----:B------:R-:W3:Y:S04]  /*48e50*/  LDL.LU R15, [R1+0x4fc] ;  /* 0x0004fc00010f7983 */ /* 0x000ee80000300800 */
[----:B------:R2:W-:Y:S01]  /*48e60*/  @P1 STG.E desc[UR4][R22.64], R164 ;  /* 0x000000a416001986 */ /* 0x0005e2000c101904 */
[----:B------:R-:W-:-:S03]  /*48e70*/  LOP3.LUT P1, RZ, R0, 0x400, RZ, 0xc0, !PT ;  /* 0x0000040000ff7812 */ /* 0x000fc6000782c0ff */
[----:B------:R-:W3:Y:S01]  /*48e80*/  LDL.LU R14, [R1+0x113c] ;  /* 0x00113c00010e7983 */ /* 0x000ee20000300800 */
[----:B--2---:R-:W-:-:S09]  /*48e90*/  IMAD.WIDE R22, R13, 0x4, R2 ;  /* 0x000000040d167825 */ /* 0x004fd200078e0202 */
[----:B------:R1:W-:Y:S02]  /*48ea0*/  @P1 STG.E desc[UR4][R22.64], R165 ;  /* 0x000000a516001986 */ /* 0x0003e4000c101904 */
[----:B-1----:R-:W-:Y:S02]  /*48eb0*/  IMAD.WIDE R22, R13, 0x4, R4 ;  /* 0x000000040d167825 */ /* 0x002fe400078e0204 */
[----:B------:R-:W2:Y:S01]  /*48ec0*/  LDL.LU R13, [R1+0xfc] ;  /* 0x0000fc00010d7983 */ /* 0x000ea20000300800 */
        /* <DEDUP_REMOVED lines=21> */
[----:B----4-:R1:W-:Y:S01]  /*49020*/  @P1 STG.E desc[UR4][R22.64], R231 ;  /* 0x000000e716001986 */ /* 0x0103e2000c101904 */
[----:B------:R-:W-:Y:S01]  /*49030*/  LOP3.LUT P4, RZ, R12, 0x80, RZ, 0xc0, !PT ;  /* 0x000000800cff7812 */ /* 0x000fe2000788c0ff */
[----:B-1----:R-:W-:-:S05]  /*49040*/  IMAD.WIDE R22, R20, 0x4, R2 ;  /* 0x0000000414167825 */ /* 0x002fca00078e0202 */
[----:B------:R1:W-:Y:S01]  /*49050*/  @P2 STG.E desc[UR4][R22.64], R230 ;  /* 0x000000e616002986 */ /* 0x0003e2000c101904 */
[----:B------:R-:W-:Y:S01]  /*49060*/  LOP3.LUT P5, RZ, R12, 0x100, RZ, 0xc0, !PT ;  /* 0x000001000cff7812 */ /* 0x000fe200078ac0ff */
[----:B-1----:R-:W-:Y:S01]  /*49070*/  IMAD.WIDE R22, R20, 0x4, R4 ;  /* 0x0000000414167825 */ /* 0x002fe200078e0204 */
[C---:B------:R-:W-:Y:S01]  /*49080*/  LOP3.LUT P6, RZ, R12.reuse, 0x200, RZ, 0xc0, !PT ;  /* 0x000002000cff7812 */ /* 0x040fe200078cc0ff */
[----:B------:R-:W4:Y:S04]  /*49090*/  LDL.LU R20, [R1+0xcf0] ;  /* 0x000cf00001147983 */ /* 0x000f280000300800 */
[----:B---3--:R1:W-:Y:S01]  /*490a0*/  @P3 STG.E desc[UR4][R22.64], R19 ;  /* 0x0000001316003986 */ /* 0x0083e2000c101904 */
[----:B------:R-:W-:Y:S01]  /*490b0*/  LOP3.LUT P0, RZ, R12, 0x400, RZ, 0xc0, !PT ;  /* 0x000004000cff7812 */ /* 0x000fe2000780c0ff */
[----:B-1----:R-:W-:-:S05]  /*490c0*/  IMAD.WIDE R22, R17, 0x4, R2 ;  /* 0x0000000411167825 */ /* 0x002fca00078e0202 */
[----:B------:R1:W-:Y:S02]  /*490d0*/  @P4 STG.E desc[UR4][R22.64], R18 ;  /* 0x0000001216004986 */ /* 0x0003e4000c101904 */
[----:B-1----:R-:W-:-:S05]  /*490e0*/  IMAD.WIDE R22, R17, 0x4, R4 ;  /* 0x0000000411167825 */ /* 0x002fca00078e0204 */
[----:B------:R1:W-:Y:S02]  /*490f0*/  @P5 STG.E desc[UR4][R22.64], R16 ;  /* 0x0000001016005986 */ /* 0x0003e4000c101904 */
[----:B-1----:R-:W-:-:S05]  /*49100*/  IMAD.WIDE R22, R14, 0x4, R2 ;  /* 0x000000040e167825 */ /* 0x002fca00078e0202 */
[----:B------:R1:W-:Y:S02]  /*49110*/  @P6 STG.E desc[UR4][R22.64], R15 ;  /* 0x0000000f16006986 */ /* 0x0003e4000c101904 */
[----:B-1----:R-:W-:-:S05]  /*49120*/  IMAD.WIDE R22, R14, 0x4, R4 ;  /* 0x000000040e167825 */ /* 0x002fca00078e0204 */
[----:B--2---:R1:W-:Y:S04]  /*49130*/  @P0 STG.E desc[UR4][R22.64], R13 ;  /* 0x0000000d16000986 */ /* 0x0043e8000c101904 */
[----:B-1----:R-:W2:Y:S04]  /*49140*/  LDL.LU R13, [R1+0x1144] ;  /* 0x00114400010d7983 */ /* 0x002ea80000300800 */
[----:B------:R-:W3:Y:S04]  /*49150*/  LDL.LU R19, [R1+0x900] ;  /* 0x0009000001137983 */ /* 0x000ee80000300800 */
[----:B------:R-:W3:Y:S04]  /*49160*/  LDL.LU R18, [R1+0x500] ;  /* 0x0005000001127983 */ /* 0x000ee80000300800 */
[----:B------:R-:W3:Y:S04]  /*49170*/  LDL.LU R17, [R1+0x114c] ;  /* 0x00114c0001117983 */ /* 0x000ee80000300800 */
[----:B------:R-:W3:Y:S04]  /*49180*/  LDL.LU R16, [R1+0x100] ;  /* 0x0001000001107983 */ /* 0x000ee80000300800 */
[----:B------:R-:W3:Y:S04]  /*49190*/  LDL.LU R15, [R1+0xcf4] ;  /* 0x000cf400010f7983 */ /* 0x000ee80000300800 */
[----:B------:R-:W3:Y:S01]  /*491a0*/  LDL.LU R14, [R1+0x1148] ;  /* 0x00114800010e7983 */ /* 0x000ee20000300800 */
[----:B------:R-:W-:-:S02]  /*491b0*/  LOP3.LUT P4, RZ, R12, 0x800, RZ, 0xc0, !PT ;  /* 0x000008000cff7812 */ /* 0x000fc4000788c0ff */
        /* <DEDUP_REMOVED lines=20> */
[C---:B------:R-:W-:Y:S02]  /*49300*/  LOP3.LUT P5, RZ, R12.reuse, 0x1000, RZ, 0xc0, !PT ;  /* 0x000010000cff7812 */ /* 0x040fe400078ac0ff */
[----:B------:R-:W-:-:S07]  /*49310*/  LOP3.LUT P6, RZ, R12, 0x2000, RZ, 0xc0, !PT ;  /* 0x000020000cff7812 */ /* 0x000fce00078cc0ff */
[----:B------:R-:W-:Y:S02]  /*49320*/  @P1 LOP3.LUT R0, R0, 0x2, RZ, 0xfc, !PT ;  /* 0x0000000200001812 */ /* 0x000fe400078efcff */
[C---:B------:R-:W-:Y:S02]  /*49330*/  LOP3.LUT P1, RZ, R12.reuse, 0x10000, RZ, 0xc0, !PT ;  /* 0x000100000cff7812 */ /* 0x040fe4000782c0ff */
[----:B------:R-:W-:Y:S02]  /*49340*/  LOP3.LUT P0, RZ, R12, 0x4000, RZ, 0xc0, !PT ;  /* 0x000040000cff7812 */ /* 0x000fe4000780c0ff */
[----:B------:R-:W-:-:S09]  /*49350*/  LOP3.LUT R0, R0, 0xfffffffb, RZ, 0xc0, !PT ;  /* 0xfffffffb00007812 */ /* 0x000fd200078ec0ff */
[----:B------:R-:W-:Y:S02]  /*49360*/  @P1 LOP3.LUT R0, R0, 0x4, RZ, 0xfc, !PT ;  /* 0x0000000400001812 */ /* 0x000fe400078efcff */
[----:B------:R-:W-:Y:S01]  /*49370*/  LOP3.LUT P1, RZ, R12, 0x8000, RZ, 0xc0, !PT ;  /* 0x000080000cff7812 */ /* 0x000fe2000782c0ff */
        /* <DEDUP_REMOVED lines=18> */
[----:B---3--:R1:W-:Y:S02]  /*494a0*/  @P5 STG.E desc[UR4][R22.64], R19 ;  /* 0x0000001316005986 */ /* 0x0083e4000c101904 */
[----:B-1----:R-:W-:-:S02]  /*494b0*/  IMAD.WIDE R22, R17, 0x4, R2 ;  /* 0x0000000411167825 */ /* 0x002fc400078e0202 */
[----:B------:R-:W3:Y:S04]  /*494c0*/  LDL.LU R19, [R1+0x10c] ;  /* 0x00010c0001137983 */ /* 0x000ee80000300800 */
[----:B------:R1:W-:Y:S02]  /*494d0*/  @P6 STG.E desc[UR4][R22.64], R18 ;  /* 0x0000001216006986 */ /* 0x0003e4000c101904 */
[----:B-1----:R-:W-:Y:S02]  /*494e0*/  IMAD.WIDE R22, R17, 0x4, R4 ;  /* 0x0000000411167825 */ /* 0x002fe400078e0204 */
[----:B------:R-:W3:Y:S04]  /*494f0*/  LDL.LU R18, [R1+0xd00] ;  /* 0x000d000001127983 */ /* 0x000ee80000300800 */
[----:B------:R-:W3:Y:S04]  /*49500*/  LDL.LU R17, [R1+0x1160] ;  /* 0x0011600001117983 */ /* 0x000ee80000300800 */
[----:B------:R1:W-:Y:S02]  /*49510*/  @P0 STG.E desc[UR4][R22.64], R16 ;  /* 0x0000001016000986 */ /* 0x0003e4000c101904 */
[----:B-1----:R-:W-:-:S05]  /*49520*/  IMAD.WIDE R22, R14, 0x4, R2 ;  /* 0x000000040e167825 */ /* 0x002fca00078e0202 */
[----:B------:R1:W-:Y:S02]  /*49530*/  @P1 STG.E desc[UR4][R22.64], R15 ;  /* 0x0000000f16001986 */ /* 0x0003e4000c101904 */
[----:B-1----:R-:W-:Y:S02]  /*49540*/  IMAD.WIDE R22, R14, 0x4, R4 ;  /* 0x000000040e167825 */ /* 0x002fe400078e0204 */
[----:B------:R-:W3:Y:S04]  /*49550*/  LDL.LU R15, [R1+0x910] ;  /* 0x00091000010f7983 */ /* 0x000ee80000300800 */
[----:B------:R-:W3:Y:S04]  /*49560*/  LDL.LU R14, [R1+0x510] ;  /* 0x00051000010e7983 */ /* 0x000ee80000300800 */
[----:B------:R-:W3:Y:S01]  /*49570*/  LDL.LU R16, [R1+0x1168] ;  /* 0x0011680001107983 */ /* 0x000ee20000300800 */
[----:B------:R-:W-:-:S02]  /*49580*/  LOP3.LUT P1, RZ, R0, 0x4, RZ, 0xc0, !PT ;  /* 0x0000000400ff7812 */ /* 0x000fc4000782c0ff */
[C---:B------:R-:W-:Y:S02]  /*49590*/  LOP3.LUT P2, RZ, R12.reuse, 0x1000000, RZ, 0xc0, !PT ;  /* 0x010000000cff7812 */ /* 0x040fe4000784c0ff */
[C---:B------:R-:W-:Y:S02]  /*495a0*/  LOP3.LUT P3, RZ, R12.reuse, 0x2000000, RZ, 0xc0, !PT ;  /* 0x020000000cff7812 */ /* 0x040fe4000786c0ff */
[C---:B------:R-:W-:Y:S02]  /*495b0*/  LOP3.LUT P4, RZ, R12.reuse, 0x4000000, RZ, 0xc0, !PT ;  /* 0x040000000cff7812 */ /* 0x040fe4000788c0ff */
[C---:B------:R-:W-:Y:S02]  /*495c0*/  LOP3.LUT P5, RZ, R12.reuse, 0x8000000, RZ, 0xc0, !PT ;  /* 0x080000000cff7812 */ /* 0x040fe400078ac0ff */
[C---:B------:R-:W-:Y:S02]  /*495d0*/  LOP3.LUT P6, RZ, R12.reuse, 0x10000000, RZ, 0xc0, !PT ;  /* 0x100000000cff7812 */ /* 0x040fe400078cc0ff */
[----:B------:R-:W-:Y:S01]  /*495e0*/  LOP3.LUT P0, RZ, R12, 0x20000000, RZ, 0xc0, !PT ;  /* 0x200000000cff7812 */ /* 0x000fe2000780c0ff */
[----:B--2---:R4:W-:Y:S01]  /*495f0*/  @P1 STG.E desc[UR4][R22.64], R13 ;  /* 0x0000000d16001986 */ /* 0x0049e2000c101904 */
[----:B------:R-:W-:Y:S01]  /*49600*/  LOP3.LUT P1, RZ, R0, 0x2, RZ, 0xc0, !PT ;  /* 0x0000000200ff7812 */ /* 0x000fe2000782c0ff */
[----:B----4-:R-:W-:-:S02]  /*49610*/  IMAD.WIDE R22, R165, 0x4, R2 ;  /* 0x00000004a5167825 */ /* 0x010fc400078e0202 */
        /* <DEDUP_REMOVED lines=19> */
[----:B------:R1:W-:Y:S02]  /*49750*/  @P1 STG.E desc[UR4][R22.64], R248 ;  /* 0x000000f816001986 */ /* 0x0003e4000c101904 */
[----:B-1----:R-:W-:-:S05]  /*49760*/  IMAD.WIDE R22, R252, 0x4, R4 ;  /* 0x00000004fc167825 */ /* 0x002fca00078e0204 */
[----:B------:R1:W-:Y:S02]  /*49770*/  @P2 STG.E desc[UR4][R22.64], R231 ;  /* 0x000000e716002986 */ /* 0x0003e4000c101904 */
[----:B-1----:R-:W-:-:S05]  /*49780*/  IMAD.WIDE R22, R20, 0x4, R2 ;  /* 0x0000000414167825 */ /* 0x002fca00078e0202 */
[----:B------:R1:W-:Y:S02]  /*49790*/  @P3 STG.E desc[UR4][R22.64], R230 ;  /* 0x000000e616003986 */ /* 0x0003e4000c101904 */
[----:B-1----:R-:W-:-:S05]  /*497a0*/  IMAD.WIDE R22, R20, 0x4, R4 ;  /* 0x0000000414167825 */ /* 0x002fca00078e0204 */
[----:B---3--:R1:W-:Y:S02]  /*497b0*/  @P4 STG.E desc[UR4][R22.64], R19 ;  /* 0x0000001316004986 */ /* 0x0083e4000c101904 */
[----:B-1----:R-:W-:-:S05]  /*497c0*/  IMAD.WIDE R22, R17, 0x4, R2 ;  /* 0x0000000411167825 */ /* 0x002fca00078e0202 */
[----:B------:R1:W-:Y:S02]  /*497d0*/  @P5 STG.E desc[UR4][R22.64], R18 ;  /* 0x0000001216005986 */ /* 0x0003e4000c101904 */
[----:B-1----:R-:W-:Y:S02]  /*497e0*/  IMAD.WIDE R22, R17, 0x4, R4 ;  /* 0x0000000411167825 */ /* 0x002fe400078e0204 */
[----:B------:R-:W3:Y:S04]  /*497f0*/  LDL.LU R17, [R1+0x116c] ;  /* 0x00116c0001117983 */ /* 0x000ee80000300800 */
[----:B------:R1:W-:Y:S02]  /*49800*/  @P6 STG.E desc[UR4][R22.64], R15 ;  /* 0x0000000f16006986 */ /* 0x0003e4000c101904 */
[----:B-1----:R-:W-:-:S05]  /*49810*/  IMAD.WIDE R22, R16, 0x4, R2 ;  /* 0x0000000410167825 */ /* 0x002fca00078e0202 */
[----:B------:R1:W-:Y:S04]  /*49820*/  @P0 STG.E desc[UR4][R22.64], R14 ;  /* 0x0000000e16000986 */ /* 0x0003e8000c101904 */
[----:B-1----:R-:W4:Y:S04]  /*49830*/  LDL.LU R14, [R1+0x110] ;  /* 0x00011000010e7983 */ /* 0x002f280000300800 */
[----:B------:R-:W3:Y:S04]  /*49840*/  LDL.LU R15, [R1+0xd04] ;  /* 0x000d0400010f7983 */ /* 0x000ee80000300800 */
[----:B------:R-:W3:Y:S01]  /*49850*/  LDL.LU R20, [R1+0x1170] ;  /* 0x0011700001147983 */ /* 0x000ee20000300800 */
[----:B------:R-:W-:-:S03]  /*49860*/  LOP3.LUT P4, RZ, R12, 0x40000000, RZ, 0xc0, !PT ;  /* 0x400000000cff7812 */ /* 0x000fc6000788c0ff */
[----:B------:R-:W3:Y:S01]  /*49870*/  LDL.LU R19, [R1+0x914] ;  /* 0x0009140001137983 */ /* 0x000ee20000300800 */
[----:B------:R-:W-:-:S03]  /*49880*/  IMAD.WIDE R22, R16, 0x4, R4 ;  /* 0x0000000410167825 */ /* 0x000fc600078e0204 */
[----:B------:R-:W3:Y:S01]  /*49890*/  LDL.LU R18, [R1+0x514] ;  /* 0x0005140001127983 */ /* 0x000ee20000300800 */
[----:B------:R-:W-:-:S03]  /*498a0*/  LOP3.LUT P5, RZ, R12, 0x80000000, RZ, 0xc0, !PT ;  /* 0x800000000cff7812 */ /* 0x000fc600078ac0ff */
[----:B------:R-:W3:Y:S01]  /*498b0*/  LDL.LU R16, [R1+0x1174] ;  /* 0x0011740001107983 */ /* 0x000ee20000300800 */
[----:B------:R-:W-:Y:S02]  /*498c0*/  LOP3.LUT R10, R10, 0xfff7ffff, RZ, 0xc0, !PT ;  /* 0xfff7ffff0a0a7812 */ /* 0x000fe400078ec0ff */
[----:B--2---:R-:W-:-:S13]  /*498d0*/  LOP3.LUT P1, RZ, R13, 0x400, RZ, 0xc0, !PT ;  /* 0x000004000dff7812 */ /* 0x004fda000782c0ff */
[----:B------:R-:W-:Y:S02]  /*498e0*/  @P1 LOP3.LUT R10, R10, 0x80000, RZ, 0xfc, !PT ;  /* 0x000800000a0a1812 */ /* 0x000fe400078efcff */
[----:B------:R-:W-:Y:S02]  /*498f0*/  LOP3.LUT P1, RZ, R13, 0x200, RZ, 0xc0, !PT ;  /* 0x000002000dff7812 */ /* 0x000fe4000782c0ff */
[----:B------:R-:W-:Y:S01]  /*49900*/  LOP3.LUT R10, R10, 0xffefffff, RZ, 0xc0, !PT ;  /* 0xffefffff0a0a7812 */ /* 0x000fe200078ec0ff */
[----:B----4-:R1:W-:Y:S04]  /*49910*/  @P4 STG.E desc[UR4][R22.64], R14 ;  /* 0x0000000e16004986 */ /* 0x0103e8000c101904 */
[----:B-1----:R-:W2:Y:S01]  /*49920*/  LDL.LU R14, [R1+0x114] ;  /* 0x00011400010e7983 */ /* 0x002ea20000300800 */
[----:B---3--:R-:W-:-:S05]  /*49930*/  IMAD.WIDE R22, R20, 0x4, R2 ;  /* 0x0000000414167825 */ /* 0x008fca00078e0202 */
[----:B------:R1:W-:Y:S04]  /*49940*/  @P5 STG.E desc[UR4][R22.64], R15 ;  /* 0x0000000f16005986 */ /* 0x0003e8000c101904 */
[----:B-1----:R-:W3:Y:S04]  /*49950*/  LDL.LU R15, [R1+0xd08] ;  /* 0x000d0800010f7983 */ /* 0x002ee80000300800 */
[----:B------:R-:W4:Y:S01]  /*49960*/  LDL.LU R0, [R1+0x918] ;  /* 0x0009180001007983 */ /* 0x000f220000300800 */
[----:B------:R-:W-:Y:S02]  /*49970*/  @P1 LOP3.LUT R10, R10, 0x100000, RZ, 0xfc, !PT ;  /* 0x001000000a0a1812 */ /* 0x000fe400078efcff */
[----:B------:R-:W-:Y:S01]  /*49980*/  LOP3.LUT P1, RZ, R13, 0x100, RZ, 0xc0, !PT ;  /* 0x000001000dff7812 */ /* 0x000fe2000782c0ff */
[----:B------:R-:W4:Y:S04]  /*49990*/  LDL.LU R164, [R1+0x518] ;  /* 0x0005180001a47983 */ /* 0x000f280000300800 */
[----:B------:R-:W4:Y:S01]  /*499a0*/  LDL.LU R165, [R1+0x117c] ;  /* 0x00117c0001a57983 */ /* 0x000f220000300800 */
[----:B------:R-:W-:-:S03]  /*499b0*/  LOP3.LUT R10, R10, 0xffdfffff, RZ, 0xc0, !PT ;  /* 0xffdfffff0a0a7812 */ /* 0x000fc600078ec0ff */
[----:B------:R-:W4:Y:S04]  /*499c0*/  LDL.LU R228, [R1+0x118] ;  /* 0x0001180001e47983 */ /* 0x000f280000300800 */
[----:B------:R-:W-:Y:S01]  /*499d0*/  @P1 LOP3.LUT R10, R10, 0x200000, RZ, 0xfc, !PT ;  /* 0x002000000a0a1812 */ /* 0x000fe200078efcff */
[----:B------:R-:W4:Y:S01]  /*499e0*/  LDL.LU R229, [R1+0xd0c] ;  /* 0x000d0c0001e57983 */ /* 0x000f220000300800 */
[----:B------:R-:W-:Y:S02]  /*499f0*/  LOP3.LUT P1, RZ, R13, 0x80, RZ, 0xc0, !PT ;  /* 0x000000800dff7812 */ /* 0x000fe4000782c0ff */
[----:B------:R-:W-:Y:S01]  /*49a00*/  LOP3.LUT R10, R10, 0xffbfffff, RZ, 0xc0, !PT ;  /* 0xffbfffff0a0a7812 */ /* 0x000fe200078ec0ff */
[----:B------:R-:W4:Y:S04]  /*49a10*/  LDL.LU R166, [R1+0x1178] ;  /* 0x0011780001a67983 */ /* 0x000f280000300800 */
[----:B------:R-:W4:Y:S04]  /*49a20*/  LDL.LU R167, [R1+0x91c] ;  /* 0x00091c0001a77983 */ /* 0x000f280000300800 */
[----:B------:R-:W4:Y:S02]  /*49a30*/  LDL.LU R251, [R1+0x51c] ;  /* 0x00051c0001fb7983 */ /* 0x000f240000300800 */
[----:B------:R-:W-:-:S02]  /*49a40*/  @P1 LOP3.LUT R10, R10, 0x400000, RZ, 0xfc, !PT ;  /* 0x004000000a0a1812 */ /* 0x000fc400078efcff */
[C---:B------:R-:W-:Y:S01]  /*49a50*/  LOP3.LUT P1, RZ, R13.reuse, 0x40, RZ, 0xc0, !PT ;  /* 0x000000400dff7812 */ /* 0x040fe2000782c0ff */
[----:B------:R-:W4:Y:S01]  /*49a60*/  LDL.LU R250, [R1+0x1180] ;  /* 0x0011800001fa7983 */ /* 0x000f220000300800 */
[----:B------:R-:W-:Y:S02]  /*49a70*/  LOP3.LUT R10, R10, 0xff7fffff, RZ, 0xc0, !PT ;  /* 0xff7fffff0a0a7812 */ /* 0x000fe400078ec0ff */
[C---:B------:R-:W-:Y:S01]  /*49a80*/  LOP3.LUT P6, RZ, R13.reuse, 0x1, RZ, 0xc0, !PT ;  /* 0x000000010dff7812 */ /* 0x040fe200078cc0ff */
[----:B------:R-:W4:Y:S01]  /*49a90*/  LDL.LU R249, [R1+0x11c] ;  /* 0x00011c0001f97983 */ /* 0x000f220000300800 */
[----:B------:R-:W-:-:S03]  /*49aa0*/  LOP3.LUT P0, RZ, R13, 0x2, RZ, 0xc0, !PT ;  /* 0x000000020dff7812 */ /* 0x000fc6000780c0ff */
[----:B------:R-:W4:Y:S04]  /*49ab0*/  LDL.LU R248, [R1+0xd10] ;  /* 0x000d100001f87983 */ /* 0x000f280000300800 */
[----:B------:R-:W-:Y:S01]  /*49ac0*/  @P1 LOP3.LUT R10, R10, 0x800000, RZ, 0xfc, !PT ;  /* 0x008000000a0a1812 */ /* 0x000fe200078efcff */
[----:B------:R-:W4:Y:S01]  /*49ad0*/  LDL.LU R252, [R1+0x1188] ;  /* 0x0011880001fc7983 */ /* 0x000f220000300800 */
[C---:B------:R-:W-:Y:S02]  /*49ae0*/  LOP3.LUT P1, RZ, R13.reuse, 0x20, RZ, 0xc0, !PT ;  /* 0x000000200dff7812 */ /* 0x040fe4000782c0ff */
[----:B------:R-:W-:Y:S01]  /*49af0*/  LOP3.LUT R10, R10, 0xfeffffff, RZ, 0xc0, !PT ;  /* 0xfeffffff0a0a7812 */ /* 0x000fe200078ec0ff */
[----:B------:R-:W-:Y:S01]  /*49b00*/  IMAD.WIDE R22, R20, 0x4, R4 ;  /* 0x0000000414167825 */ /* 0x000fe200078e0204 */
[----:B------:R-:W4:Y:S09]  /*49b10*/  LDL.LU R231, [R1+0x920] ;  /* 0x0009200001e77983 */ /* 0x000f320000300800 */
[----:B------:R-:W-:Y:S01]  /*49b20*/  @P1 LOP3.LUT R10, R10, 0x1000000, RZ, 0xfc, !PT ;  /* 0x010000000a0a1812 */ /* 0x000fe200078efcff */
[----:B------:R1:W-:Y:S01]  /*49b30*/  @P6 STG.E desc[UR4][R22.64], R19 ;  /* 0x0000001316006986 */ /* 0x0003e2000c101904 */
[----:B------:R-:W-:-:S02]  /*49b40*/  LOP3.LUT P1, RZ, R13, 0x10, RZ, 0xc0, !PT ;  /* 0x000000100dff7812 */ /* 0x000fc4000782c0ff */
[----:B------:R-:W-:Y:S01]  /*49b50*/  LOP3.LUT R10, R10, 0xfdffffff, RZ, 0xc0, !PT ;  /* 0xfdffffff0a0a7812 */ /* 0x000fe200078ec0ff */
[----:B------:R-:W4:Y:S04]  /*49b60*/  LDL.LU R230, [R1+0x520] ;  /* 0x0005200001e67983 */ /* 0x000f280000300800 */
[----:B------:R-:W4:Y:S01]  /*49b70*/  LDL.LU R20, [R1+0x1184] ;  /* 0x0011840001147983 */ /* 0x000f220000300800 */
[----:B-1----:R-:W-:-:S03]  /*49b80*/  IMAD.WIDE R22, R17, 0x4, R2 ;  /* 0x0000000411167825 */ /* 0x002fc600078e0202 */
[----:B------:R-:W4:Y:S02]  /*49b90*/  LDL.LU R19, [R1+0x120] ;  /* 0x0001200001137983 */ /* 0x000f240000300800 */
[----:B------:R-:W-:Y:S02]  /*49ba0*/  @P1 LOP3.LUT R10, R10, 0x2000000, RZ, 0xfc, !PT ;  /* 0x020000000a0a1812 */ /* 0x000fe400078efcff */
[----:B------:R-:W-:Y:S02]  /*49bb0*/  LOP3.LUT P1, RZ, R13, 0x8, RZ, 0xc0, !PT ;  /* 0x000000080dff7812 */ /* 0x000fe4000782c0ff */
[----:B------:R-:W-:Y:S01]  /*49bc0*/  LOP3.LUT R10, R10, 0xfbffffff, RZ, 0xc0, !PT ;  /* 0xfbffffff0a0a7812 */ /* 0x000fe200078ec0ff */
[----:B------:R1:W-:Y:S10]  /*49bd0*/  @P0 STG.E desc[UR4][R22.64], R18 ;  /* 0x0000001216000986 */ /* 0x0003f4000c101904 */
[----:B------:R-:W-:-:S02]  /*49be0*/  @P1 LOP3.LUT R10, R10, 0x4000000, RZ, 0xfc, !PT ;  /* 0x040000000a0a1812 */ /* 0x000fc400078efcff */
[----:B------:R-:W-:Y:S01]  /*49bf0*/  LOP3.LUT P1, RZ, R13, 0x4, RZ, 0xc0, !PT ;  /* 0x000000040dff7812 */ /* 0x000fe2000782c0ff */
[----:B-1----:R-:W-:Y:S01]  /*49c00*/  IMAD.WIDE R22, R17, 0x4, R4 ;  /* 0x0000000411167825 */ /* 0x002fe200078e0204 */
[----:B------:R-:W4:Y:S04]  /*49c10*/  LDL.LU R18, [R1+0xd14] ;  /* 0x000d140001127983 */ /* 0x000f280000300800 */
[----:B------:R-:W4:Y:S07]  /*49c20*/  LDL.LU R17, [R1+0x118c] ;  /* 0x00118c0001117983 */ /* 0x000f2e0000300800 */
[----:B--2---:R1:W-:Y:S01]  /*49c30*/  @P1 STG.E desc[UR4][R22.64], R14 ;  /* 0x0000000e16001986 */ /* 0x0043e2000c101904 */
[----:B------:R-:W-:Y:S01]  /*49c40*/  LOP3.LUT P1, RZ, R10, 0x4000000, RZ, 0xc0, !PT ;  /* 0x040000000aff7812 */ /* 0x000fe2000782c0ff */
[----:B-1----:R-:W-:-:S02]  /*49c50*/  IMAD.WIDE R22, R16, 0x4, R2 ;  /* 0x0000000410167825 */ /* 0x002fc400078e0202 */
[----:B------:R-:W2:Y:S10]  /*49c60*/  LDL.LU R14, [R1+0x17b0] ;  /* 0x0017b000010e7983 */ /* 0x000eb40000300800 */
[----:B---3--:R1:W-:Y:S04]  /*49c70*/  @P1 STG.E desc[UR4][R22.64], R15 ;  /* 0x0000000f16001986 */ /* 0x0083e8000c101904 */
[----:B-1----:R-:W3:Y:S01]  /*49c80*/  LDL.LU R15, [R1+0x17ac] ;  /* 0x0017ac00010f7983 */ /* 0x002ee20000300800 */
[----:B------:R-:W-:-:S03]  /*49c90*/  IMAD.WIDE R22, R16, 0x4, R4 ;  /* 0x0000000410167825 */ /* 0x000fc600078e0204 */
[----:B------:R-:W2:Y:S01]  /*49ca0*/  LDL.LU R16, [R1+0x924] ;  /* 0x0009240001107983 */ /* 0x000ea20000300800 */
[----:B------:R-:W-:-:S13]  /*49cb0*/  LOP3.LUT P1, RZ, R10, 0x2000000, RZ, 0xc0, !PT ;  /* 0x020000000aff7812 */ /* 0x000fda000782c0ff */
[----:B----4-:R1:W-:Y:S01]  /*49cc0*/  @P1 STG.E desc[UR4][R22.64], R0 ;  /* 0x0000000016001986 */ /* 0x0103e2000c101904 */
        /* <DEDUP_REMOVED lines=32> */
[C---:B-1----:R-:W-:Y:S02]  /*49ed0*/  IMAD.WIDE R22, R17.reuse, 0x4, R2 ;  /* 0x0000000411167825 */ /* 0x042fe400078e0202 */
[----:B------:R-:W4:Y:S04]  /*49ee0*/  LDL.LU R19, [R1+0x528] ;  /* 0x0005280001137983 */ /* 0x000f280000300800 */
[----:B------:R1:W-:Y:S02]  /*49ef0*/  @P6 STG.E desc[UR4][R22.64], R18 ;  /* 0x0000001216006986 */ /* 0x0003e4000c101904 */
[----:B-1----:R-:W-:-:S02]  /*49f00*/  IMAD.WIDE R22, R17, 0x4, R4 ;  /* 0x0000000411167825 */ /* 0x002fc400078e0204 */
[----:B------:R-:W3:Y:S04]  /*49f10*/  LDL.LU R18, [R1+0x1198] ;  /* 0x0011980001127983 */ /* 0x000ee80000300800 */
[----:B------:R-:W4:Y:S04]  /*49f20*/  LDL.LU R17, [R1+0x524] ;  /* 0x0005240001117983 */ /* 0x000f280000300800 */
[----:B--2---:R1:W-:Y:S04]  /*49f30*/  @P0 STG.E desc[UR4][R22.64], R16 ;  /* 0x0000001016000986 */ /* 0x0043e8000c101904 */
[----:B-1----:R-:W2:Y:S04]  /*49f40*/  LDL.LU R16, [R1+0x1194] ;  /* 0x0011940001107983 */ /* 0x002ea80000300800 */
[----:B------:R-:W3:Y:S04]  /*49f50*/  LDL.LU R248, [R1+0x124] ;  /* 0x0001240001f87983 */ /* 0x000ee80000300800 */
[----:B------:R-:W3:Y:S04]  /*49f60*/  LDL.LU R252, [R1+0xd18] ;  /* 0x000d180001fc7983 */ /* 0x000ee80000300800 */
[----:B------:R-:W3:Y:S04]  /*49f70*/  LDL.LU R231, [R1+0x1190] ;  /* 0x0011900001e77983 */ /* 0x000ee80000300800 */
[----:B------:R-:W3:Y:S01]  /*49f80*/  LDL.LU R230, [R1+0x928] ;  /* 0x0009280001e67983 */ /* 0x000ee20000300800 */
[----:B------:R-:W-:-:S03]  /*49f90*/  LOP3.LUT P4, RZ, R13, 0x20000, RZ, 0xc0, !PT ;  /* 0x000200000dff7812 */ /* 0x000fc6000788c0ff */
[----:B------:R-:W3:Y:S01]  /*49fa0*/  LDL.LU R20, [R1+0x128] ;  /* 0x0001280001147983 */ /* 0x000ee20000300800 */
        /* <DEDUP_REMOVED lines=13> */
[----:B--2---:R-:W-:-:S05]  /*4a080*/  IMAD.WIDE R22, R16, 0x4, R2 ;  /* 0x0000000410167825 */ /* 0x004fca00078e0202 */
[----:B----4-:R1:W-:Y:S02]  /*4a090*/  @P4 STG.E desc[UR4][R22.64], R17 ;  /* 0x0000001116004986 */ /* 0x0103e4000c101904 */
[----:B-1----:R-:W-:Y:S02]  /*4a0a0*/  IMAD.WIDE R22, R16, 0x4, R4 ;  /* 0x0000000410167825 */ /* 0x002fe400078e0204 */
[----:B------:R-:W2:Y:S04]  /*4a0b0*/  LDL.LU R16, [R1+0xd1c] ;  /* 0x000d1c0001107983 */ /* 0x000ea80000300800 */
[----:B------:R-:W4:Y:S04]  /*4a0c0*/  LDL.LU R17, [R1+0x11a0] ;  /* 0x0011a00001117983 */ /* 0x000f280000300800 */
[----:B------:R-:W2:Y:S04]  /*4a0d0*/  LDL.LU R164, [R1+0x92c] ;  /* 0x00092c0001a47983 */ /* 0x000ea80000300800 */
[----:B------:R-:W2:Y:S04]  /*4a0e0*/  LDL.LU R228, [R1+0x119c] ;  /* 0x00119c0001e47983 */ /* 0x000ea80000300800 */
[----:B------:R-:W2:Y:S01]  /*4a0f0*/  LDL.LU R165, [R1+0x52c] ;  /* 0x00052c0001a57983 */ /* 0x000ea20000300800 */
[----:B------:R-:W-:-:S03]  /*4a100*/  LOP3.LUT R10, R10, 0xffff7fff, RZ, 0xc0, !PT ;  /* 0xffff7fff0a0a7812 */ /* 0x000fc600078ec0ff */
[----:B------:R-:W2:Y:S01]  /*4a110*/  LDL.LU R229, [R1+0x12c] ;  /* 0x00012c0001e57983 */ /* 0x000ea20000300800 */
[----:B------:R-:W-:Y:S02]  /*4a120*/  @P1 LOP3.LUT R10, R10, 0x8000, RZ, 0xfc, !PT ;  /* 0x000080000a0a1812 */ /* 0x000fe400078efcff */
[C---:B------:R-:W-:Y:S01]  /*4a130*/  LOP3.LUT P1, RZ, R13.reuse, 0x1000000, RZ, 0xc0, !PT ;  /* 0x010000000dff7812 */ /* 0x040fe2000782c0ff */
[----:B------:R-:W2:Y:S04]  /*4a140*/  LDL.LU R166, [R1+0xd20] ;  /* 0x000d200001a67983 */ /* 0x000ea80000300800 */
[----:B------:R-:W2:Y:S01]  /*4a150*/  LDL.LU R167, [R1+0x11a4] ;  /* 0x0011a40001a77983 */ /* 0x000ea20000300800 */
[----:B------:R-:W-:Y:S02]  /*4a160*/  LOP3.LUT R10, R10, 0xfffeffff, RZ, 0xc0, !PT ;  /* 0xfffeffff0a0a7812 */ /* 0x000fe400078ec0ff */
[C---:B------:R-:W-:Y:S01]  /*4a170*/  LOP3.LUT P5, RZ, R13.reuse, 0x40000, RZ, 0xc0, !PT ;  /* 0x000400000dff7812 */ /* 0x040fe200078ac0ff */
[----:B------:R-:W2:Y:S04]  /*4a180*/  LDL.LU R251, [R1+0x930] ;  /* 0x0009300001fb7983 */ /* 0x000ea80000300800 */
[----:B------:R-:W-:Y:S01]  /*4a190*/  @P1 LOP3.LUT R10, R10, 0x10000, RZ, 0xfc, !PT ;  /* 0x000100000a0a1812 */ /* 0x000fe200078efcff */
[----:B------:R-:W2:Y:S01]  /*4a1a0*/  LDL.LU R249, [R1+0x11ac] ;  /* 0x0011ac0001f97983 */ /* 0x000ea20000300800 */
[----:B------:R-:W-:-:S02]  /*4a1b0*/  LOP3.LUT P1, RZ, R13, 0x800000, RZ, 0xc0, !PT ;  /* 0x008000000dff7812 */ /* 0x000fc4000782c0ff */
[----:B------:R-:W-:Y:S01]  /*4a1c0*/  LOP3.LUT R10, R10, 0xfffdffff, RZ, 0xc0, !PT ;  /* 0xfffdffff0a0a7812 */ /* 0x000fe200078ec0ff */
[----:B------:R-:W2:Y:S01]  /*4a1d0*/  LDL.LU R250, [R1+0x530] ;  /* 0x0005300001fa7983 */ /* 0x000ea20000300800 */
[----:B------:R-:W-:-:S09]  /*4a1e0*/  LOP3.LUT P6, RZ, R13, 0x80000, RZ, 0xc0, !PT ;  /* 0x000800000dff7812 */ /* 0x000fd200078cc0ff */
[----:B------:R-:W-:Y:S02]  /*4a1f0*/  @P1 LOP3.LUT R10, R10, 0x20000, RZ, 0xfc, !PT ;  /* 0x000200000a0a1812 */ /* 0x000fe400078efcff */
[C---:B------:R-:W-:Y:S01]  /*4a200*/  LOP3.LUT P1, RZ, R13.reuse, 0x400000, RZ, 0xc0, !PT ;  /* 0x004000000dff7812 */ /* 0x040fe2000782c0ff */
[----:B---3--:R1:W-:Y:S01]  /*4a210*/  @P5 STG.E desc[UR4][R22.64], R248 ;  /* 0x000000f816005986 */ /* 0x0083e2000c101904 */
[----:B------:R-:W-:Y:S02]  /*4a220*/  LOP3.LUT P0, RZ, R13, 0x100000, RZ, 0xc0, !PT ;  /* 0x001000000dff7812 */ /* 0x000fe4000780c0ff */
[----:B------:R-:W-:Y:S01]  /*4a230*/  LOP3.LUT R10, R10, 0xfffbffff, RZ, 0xc0, !PT ;  /* 0xfffbffff0a0a7812 */ /* 0x000fe200078ec0ff */
[----:B-1----:R-:W-:-:S08]  /*4a240*/  IMAD.WIDE R22, R231, 0x4, R2 ;  /* 0x00000004e7167825 */ /* 0x002fd000078e0202 */
[----:B------:R-:W-:Y:S01]  /*4a250*/  @P1 LOP3.LUT R10, R10, 0x40000, RZ, 0xfc, !PT ;  /* 0x000400000a0a1812 */ /* 0x000fe200078efcff */
[----:B------:R-:W3:Y:S01]  /*4a260*/  LDL.LU R248, [R1+0x130] ;  /* 0x0001300001f87983 */ /* 0x000ee20000300800 */
[----:B------:R-:W-:-:S03]  /*4a270*/  LOP3.LUT P1, RZ, R13, 0x200000, RZ, 0xc0, !PT ;  /* 0x002000000dff7812 */ /* 0x000fc6000782c0ff */
[----:B------:R1:W-:Y:S02]  /*4a280*/  @P6 STG.E desc[UR4][R22.64], R252 ;  /* 0x000000fc16006986 */ /* 0x0003e4000c101904 */
[----:B-1----:R-:W-:Y:S02]  /*4a290*/  IMAD.WIDE R22, R231, 0x4, R4 ;  /* 0x00000004e7167825 */ /* 0x002fe400078e0204 */
[----:B------:R-:W3:Y:S04]  /*4a2a0*/  LDL.LU R252, [R1+0xd24] ;  /* 0x000d240001fc7983 */ /* 0x000ee80000300800 */
[----:B------:R-:W3:Y:S04]  /*4a2b0*/  LDL.LU R231, [R1+0x11a8] ;  /* 0x0011a80001e77983 */ /* 0x000ee80000300800 */
[----:B------:R1:W-:Y:S02]  /*4a2c0*/  @P0 STG.E desc[UR4][R22.64], R230 ;  /* 0x000000e616000986 */ /* 0x0003e4000c101904 */
[----:B-1----:R-:W-:-:S02]  /*4a2d0*/  IMAD.WIDE R22, R18, 0x4, R2 ;  /* 0x0000000412167825 */ /* 0x002fc400078e0202 */
[----:B------:R-:W3:Y:S04]  /*4a2e0*/  LDL.LU R230, [R1+0x934] ;  /* 0x0009340001e67983 */ /* 0x000ee80000300800 */
[----:B------:R1:W-:Y:S01]  /*4a2f0*/  @P1 STG.E desc[UR4][R22.64], R19 ;  /* 0x0000001316001986 */ /* 0x0003e2000c101904 */
[----:B------:R-:W-:Y:S01]  /*4a300*/  LOP3.LUT P1, RZ, R10, 0x40000, RZ, 0xc0, !PT ;  /* 0x000400000aff7812 */ /* 0x000fe2000782c0ff */
[----:B-1----:R-:W-:Y:S02]  /*4a310*/  IMAD.WIDE R22, R18, 0x4, R4 ;  /* 0x0000000412167825 */ /* 0x002fe400078e0204 */
[----:B------:R-:W3:Y:S04]  /*4a320*/  LDL.LU R19, [R1+0x534] ;  /* 0x0005340001137983 */ /* 0x000ee80000300800 */
[----:B------:R-:W3:Y:S06]  /*4a330*/  LDL.LU R18, [R1+0x11b0] ;  /* 0x0011b00001127983 */ /* 0x000eec0000300800 */
[----:B------:R1:W-:Y:S01]  /*4a340*/  @P1 STG.E desc[UR4][R22.64], R20 ;  /* 0x0000001416001986 */ /* 0x0003e2000c101904 */
[----:B------:R-:W-:-:S03]  /*4a350*/  LOP3.LUT P1, RZ, R10, 0x20000, RZ, 0xc0, !PT ;  /* 0x000200000aff7812 */ /* 0x000fc6000782c0ff */
[----:B-1----:R-:W3:Y:S01]  /*4a360*/  LDL.LU R20, [R1+0x134] ;  /* 0x0001340001147983 */ /* 0x002ee20000300800 */
[----:B----4-:R-:W-:-:S09]  /*4a370*/  IMAD.WIDE R22, R17, 0x4, R2 ;  /* 0x0000000411167825 */ /* 0x010fd200078e0202 */
[----:B--2---:R1:W-:Y:S04]  /*4a380*/  @P1 STG.E desc[UR4][R22.64], R16 ;  /* 0x0000001016001986 */ /* 0x0043e8000c101904 */
[----:B-1----:R-:W2:Y:S01]  /*4a390*/  LDL.LU R16, [R1+0x11b8] ;  /* 0x0011b80001107983 */ /* 0x002ea20000300800 */
[----:B------:R-:W-:-:S03]  /*4a3a0*/  IMAD.WIDE R22, R17, 0x4, R4 ;  /* 0x0000000411167825 */ /* 0x000fc600078e0204 */
[----:B------:R-:W4:Y:S01]  /*4a3b0*/  LDL.LU R17, [R1+0xd28] ;  /* 0x000d280001117983 */ /* 0x000f220000300800 */
        /* <DEDUP_REMOVED lines=21> */
[----:B---3--:R1:W-:Y:S01]  /*4a510*/  @P2 STG.E desc[UR4][R22.64], R248 ;  /* 0x000000f816002986 */ /* 0x0083e2000c101904 */
[----:B------:R-:W-:Y:S01]  /*4a520*/  LOP3.LUT P5, RZ, R14, 0x2, RZ, 0xc0, !PT ;  /* 0x000000020eff7812 */ /* 0x000fe200078ac0ff */
[----:B-1----:R-:W-:-:S05]  /*4a530*/  IMAD.WIDE R22, R231, 0x4, R2 ;  /* 0x00000004e7167825 */ /* 0x002fca00078e0202 */
[----:B------:R1:W-:Y:S02]  /*4a540*/  @P3 STG.E desc[UR4][R22.64], R252 ;  /* 0x000000fc16003986 */ /* 0x0003e4000c101904 */
[----:B-1----:R-:W-:-:S05]  /*4a550*/  IMAD.WIDE R22, R231, 0x4, R4 ;  /* 0x00000004e7167825 */ /* 0x002fca00078e0204 */
[----:B------:R1:W-:Y:S02]  /*4a560*/  @P4 STG.E desc[UR4][R22.64], R230 ;  /* 0x000000e616004986 */ /* 0x0003e4000c101904 */
[----:B-1----:R-:W-:-:S05]  /*4a570*/  IMAD.WIDE R22, R18, 0x4, R2 ;  /* 0x0000000412167825 */ /* 0x002fca00078e0202 */
[----:B------:R1:W-:Y:S01]  /*4a580*/  @P5 STG.E desc[UR4][R22.64], R19 ;  /* 0x0000001316005986 */ /* 0x0003e2000c101904 */
[----:B------:R-:W-:Y:S01]  /*4a590*/  LOP3.LUT P6, RZ, R14, 0x4, RZ, 0xc0, !PT ;  /* 0x000000040eff7812 */ /* 0x000fe200078cc0ff */
[----:B-1----:R-:W-:Y:S02]  /*4a5a0*/  IMAD.WIDE R22, R18, 0x4, R4 ;  /* 0x0000000412167825 */ /* 0x002fe400078e0204 */
[----:B------:R-:W3:Y:S04]  /*4a5b0*/  LDL.LU R19, [R1+0x11bc] ;  /* 0x0011bc0001137983 */ /* 0x000ee80000300800 */
[----:B------:R-:W3:Y:S04]  /*4a5c0*/  LDL.LU R18, [R1+0x93c] ;  /* 0x00093c0001127983 */ /* 0x000ee80000300800 */
[----:B------:R-:W3:Y:S04]  /*4a5d0*/  LDL.LU R248, [R1+0x938] ;  /* 0x0009380001f87983 */ /* 0x000ee80000300800 */
[----:B------:R-:W3:Y:S04]  /*4a5e0*/  LDL.LU R252, [R1+0x538] ;  /* 0x0005380001fc7983 */ /* 0x000ee80000300800 */
[----:B------:R-:W3:Y:S04]  /*4a5f0*/  LDL.LU R231, [R1+0x11b4] ;  /* 0x0011b40001e77983 */ /* 0x000ee80000300800 */
[----:B------:R-:W3:Y:S01]  /*4a600*/  LDL.LU R230, [R1+0x138] ;  /* 0x0001380001e67983 */ /* 0x000ee20000300800 */
[----:B------:R-:W-:-:S03]  /*4a610*/  LOP3.LUT P0, RZ, R14, 0x8, RZ, 0xc0, !PT ;  /* 0x000000080eff7812 */ /* 0x000fc6000780c0ff */
[----:B------:R1:W-:Y:S04]  /*4a620*/  @P6 STG.E desc[UR4][R22.64], R20 ;  /* 0x0000001416006986 */ /* 0x0003e8000c101904 */
[----:B-1----:R-:W3:Y:S01]  /*4a630*/  LDL.LU R20, [R1+0xd2c] ;  /* 0x000d2c0001147983 */ /* 0x002ee20000300800 */
[----:B--2---:R-:W-:-:S05]  /*4a640*/  IMAD.WIDE R22, R16, 0x4, R2 ;  /* 0x0000000410167825 */ /* 0x004fca00078e0202 */
[----:B----4-:R1:W-:Y:S02]  /*4a650*/  @P0 STG.E desc[UR4][R22.64], R17 ;  /* 0x0000001116000986 */ /* 0x0103e4000c101904 */
[----:B-1----:R-:W-:Y:S02]  /*4a660*/  IMAD.WIDE R22, R16, 0x4, R4 ;  /* 0x0000000410167825 */ /* 0x002fe400078e0204 */
[----:B------:R-:W2:Y:S04]  /*4a670*/  LDL.LU R16, [R1+0x53c] ;  /* 0x00053c0001107983 */ /* 0x000ea80000300800 */
[----:B------:R-:W4:Y:S04]  /*4a680*/  LDL.LU R0, [R1+0x11c4] ;  /* 0x0011c40001007983 */ /* 0x000f280000300800 */
[----:B------:R-:W2:Y:S01]  /*4a690*/  LDL.LU R17, [R1+0x13c] ;  /* 0x00013c0001117983 */ /* 0x000ea20000300800 */
        /* <DEDUP_REMOVED lines=9> */
[----:B------:R-:W2:Y:S01]  /*4a730*/  LDL.LU R229, [R1+0x540] ;  /* 0x0005400001e57983 */ /* 0x000ea20000300800 */
[----:B------:R-:W-:-:S03]  /*4a740*/  LOP3.LUT P4, RZ, R14, 0x10, RZ, 0xc0, !PT ;  /* 0x000000100eff7812 */ /* 0x000fc6000788c0ff */
[----:B------:R-:W2:Y:S04]  /*4a750*/  LDL.LU R167, [R1+0x140] ;  /* 0x0001400001a77983 */ /* 0x000ea80000300800 */
[----:B------:R-:W-:Y:S01]  /*4a760*/  @P1 LOP3.LUT R10, R10, 0x10, RZ, 0xfc, !PT ;  /* 0x000000100a0a1812 */ /* 0x000fe200078efcff */
[----:B------:R-:W2:Y:S01]  /*4a770*/  LDL.LU R250, [R1+0x11d0] ;  /* 0x0011d00001fa7983 */ /* 0x000ea20000300800 */
[----:B------:R-:W-:Y:S02]  /*4a780*/  LOP3.LUT P1, RZ, R14, 0x4000, RZ, 0xc0, !PT ;  /* 0x000040000eff7812 */ /* 0x000fe4000782c0ff */
[----:B------:R-:W-:Y:S01]  /*4a790*/  LOP3.LUT R10, R10, 0xffffffdf, RZ, 0xc0, !PT ;  /* 0xffffffdf0a0a7812 */ /* 0x000fe200078ec0ff */
[----:B------:R-:W2:Y:S01]  /*4a7a0*/  LDL.LU R251, [R1+0xd34] ;  /* 0x000d340001fb7983 */ /* 0x000ea20000300800 */
[----:B------:R-:W-:-:S02]  /*4a7b0*/  LOP3.LUT P5, RZ, R14, 0x20, RZ, 0xc0, !PT ;  /* 0x000000200eff7812 */ /* 0x000fc400078ac0ff */
[----:B------:R-:W-:Y:S01]  /*4a7c0*/  LOP3.LUT P6, RZ, R14, 0x40, RZ, 0xc0, !PT ;  /* 0x000000400eff7812 */ /* 0x000fe200078cc0ff */
[----:B------:R-:W2:Y:S06]  /*4a7d0*/  LDL.LU R249, [R1+0x944] ;  /* 0x0009440001f97983 */ /* 0x000eac0000300800 */
        /* <DEDUP_REMOVED lines=12> */
[----:B------:R-:W-:-:S09]  /*4a8a0*/  LOP3.LUT P0, RZ, R14, 0x80, RZ, 0xc0, !PT ;  /* 0x000000800eff7812 */ /* 0x000fd2000780c0ff */
[----:B------:R-:W-:Y:S02]  /*4a8b0*/  @P1 LOP3.LUT R10, R10, 0x200, RZ, 0xfc, !PT ;  /* 0x000002000a0a1812 */ /* 0x000fe400078efcff */
[----:B------:R-:W-:Y:S02]  /*4a8c0*/  LOP3.LUT P1, RZ, R14, 0x200, RZ, 0xc0, !PT ;  /* 0x000002000eff7812 */ /* 0x000fe4000782c0ff */
[----:B------:R-:W-:-:S11]  /*4a8d0*/  LOP3.LUT R10, R10, 0xfffffbff, RZ, 0xc0, !PT ;  /* 0xfffffbff0a0a7812 */ /* 0x000fd600078ec0ff */
[----:B------:R-:W-:Y:S02]  /*4a8e0*/  @P1 LOP3.LUT R10, R10, 0x400, RZ, 0xfc, !PT ;  /* 0x000004000a0a1812 */ /* 0x000fe400078efcff */
[----:B------:R-:W-:Y:S01]  /*4a8f0*/  LOP3.LUT P1, RZ, R14, 0x100, RZ, 0xc0, !PT ;  /* 0x000001000eff7812 */ /* 0x000fe2000782c0ff */
[----:B---3--:R1:W-:Y:S02]  /*4a900*/  @P4 STG.E desc[UR4][R22.64], R248 ;  /* 0x000000f816004986 */ /* 0x0083e4000c101904 */
[C---:B-1----:R-:W-:Y:S02]  /*4a910*/  IMAD.WIDE R22, R231.reuse, 0x4, R2 ;  /* 0x00000004e7167825 */ /* 0x042fe400078e0202 */
[----:B------:R-:W3:Y:S04]  /*4a920*/  LDL.LU R248, [R1+0x544] ;  /* 0x0005440001f87983 */ /* 0x000ee80000300800 */
[----:B------:R1:W-:Y:S02]  /*4a930*/  @P5 STG.E desc[UR4][R22.64], R252 ;  /* 0x000000fc16005986 */ /* 0x0003e4000c101904 */
[----:B-1----:R-:W-:-:S02]  /*4a940*/  IMAD.WIDE R22, R231, 0x4, R4 ;  /* 0x00000004e7167825 */ /* 0x002fc400078e0204 */
[----:B------:R-:W3:Y:S04]  /*4a950*/  LDL.LU R252, [R1+0x11cc] ;  /* 0x0011cc0001fc7983 */ /* 0x000ee80000300800 */
[----:B------:R1:W-:Y:S04]  /*4a960*/  @P6 STG.E desc[UR4][R22.64], R230 ;  /* 0x000000e616006986 */ /* 0x0003e8000c101904 */
[----:B------:R-:W3:Y:S01]  /*4a970*/  LDL.LU R231, [R1+0x144] ;  /* 0x0001440001e77983 */ /* 0x000ee20000300800 */
[----:B-1----:R-:W-:-:S05]  /*4a980*/  IMAD.WIDE R22, R19, 0x4, R2 ;  /* 0x0000000413167825 */ /* 0x002fca00078e0202 */
[----:B------:R1:W-:Y:S02]  /*4a990*/  @P0 STG.E desc[UR4][R22.64], R20 ;  /* 0x0000001416000986 */ /* 0x0003e4000c101904 */
[----:B-1----:R-:W-:Y:S02]  /*4a9a0*/  IMAD.WIDE R22, R19, 0x4, R4 ;  /* 0x0000000413167825 */ /* 0x002fe400078e0204 */
[----:B------:R-:W3:Y:S04]  /*4a9b0*/  LDL.LU R20, [R1+0x11d4] ;  /* 0x0011d40001147983 */ /* 0x000ee80000300800 */
[----:B------:R1:W-:Y:S01]  /*4a9c0*/  @P1 STG.E desc[UR4][R22.64], R18 ;  /* 0x0000001216001986 */ /* 0x0003e2000c101904 */
[----:B------:R-:W-:-:S03]  /*4a9d0*/  LOP3.LUT P1, RZ, R10, 0x400, RZ, 0xc0, !PT ;  /* 0x000004000aff7812 */ /* 0x000fc6000782c0ff */
[----:B------:R-:W3:Y:S04]  /*4a9e0*/  LDL.LU R230, [R1+0xd38] ;  /* 0x000d380001e67983 */ /* 0x000ee80000300800 */
[----:B------:R-:W3:Y:S04]  /*4a9f0*/  LDL.LU R19, [R1+0x948] ;  /* 0x0009480001137983 */ /* 0x000ee80000300800 */
[----:B-1----:R-:W3:Y:S01]  /*4aa00*/  LDL.LU R18, [R1+0x548] ;  /* 0x0005480001127983 */ /* 0x002ee20000300800 */
[----:B----4-:R-:W-:-:S05]  /*4aa10*/  IMAD.WIDE R22, R0, 0x4, R2 ;  /* 0x0000000400167825 */ /* 0x010fca00078e0202 */
[----:B--2---:R1:W-:Y:S01]  /*4aa20*/  @P1 STG.E desc[UR4][R22.64], R16 ;  /* 0x0000001016001986 */ /* 0x0043e2000c101904 */
[----:B------:R-:W-:-:S03]  /*4aa30*/  LOP3.LUT P1, RZ, R10, 0x200, RZ, 0xc0, !PT ;  /* 0x000002000aff7812 */ /* 0x000fc6000782c0ff */
[----:B-1----:R-:W2:Y:S01]  /*4aa40*/  LDL.LU R16, [R1+0x11d8] ;  /* 0x0011d80001107983 */ /* 0x002ea20000300800 */
[----:B------:R-:W-:-:S09]  /*4aa50*/  IMAD.WIDE R22, R0, 0x4, R4 ;  /* 0x0000000400167825 */ /* 0x000fd200078e0204 */
[----:B------:R1:W-:Y:S04]  /*4aa60*/  @P1 STG.E desc[UR4][R22.64], R17 ;  /* 0x0000001116001986 */ /* 0x0003e8000c101904 */
[----:B-1----:R-:W4:Y:S01]  /*4aa70*/  LDL.LU R17, [R1+0x148] ;  /* 0x0001480001117983 */ /* 0x002f220000300800 */
        /* <DEDUP_REMOVED lines=20> */
[C---:B------:R-:W-:Y:S02]  /*4abc0*/  LOP3.LUT P4, RZ, R14.reuse, 0x80000, RZ, 0xc0, !PT ;  /* 0x000800000eff7812 */ /* 0x040fe4000788c0ff */
[C---:B------:R-:W-:Y:S02]  /*4abd0*/  LOP3.LUT P5, RZ, R14.reuse, 0x100000, RZ, 0xc0, !PT ;  /* 0x001000000eff7812 */ /* 0x040fe400078ac0ff */
[C---:B------:R-:W-:Y:S02]  /*4abe0*/  LOP3.LUT P6, RZ, R14.reuse, 0x200000, RZ, 0xc0, !PT ;  /* 0x002000000eff7812 */ /* 0x040fe400078cc0ff */
[----:B------:R-:W-:Y:S01]  /*4abf0*/  LOP3.LUT P0, RZ, R14, 0x400000, RZ, 0xc0, !PT ;  /* 0x004000000eff7812 */ /* 0x000fe2000780c0ff */
[----:B---3--:R-:W-:-:S05]  /*4ac00*/  IMAD.WIDE R22, R252, 0x4, R2 ;  /* 0x00000004fc167825 */ /* 0x008fca00078e0202 */
[----:B------:R1:W-:Y:S02]  /*4ac10*/  @P2 STG.E desc[UR4][R22.64], R248 ;  /* 0x000000f816002986 */ /* 0x0003e4000c101904 */
[----:B-1----:R-:W-:-:S05]  /*4ac20*/  IMAD.WIDE R22, R252, 0x4, R4 ;  /* 0x00000004fc167825 */ /* 0x002fca00078e0204 */
[----:B------:R1:W-:Y:S02]  /*4ac30*/  @P3 STG.E desc[UR4][R22.64], R231 ;  /* 0x000000e716003986 */ /* 0x0003e4000c101904 */
[----:B-1----:R-:W-:-:S05]  /*4ac40*/  IMAD.WIDE R22, R20, 0x4, R2 ;  /* 0x0000000414167825 */ /* 0x002fca00078e0202 */
[----:B------:R1:W-:Y:S02]  /*4ac50*/  @P4 STG.E desc[UR4][R22.64], R230 ;  /* 0x000000e616004986 */ /* 0x0003e4000c101904 */
[----:B-1----:R-:W-:-:S05]  /*4ac60*/  IMAD.WIDE R22, R20, 0x4, R4 ;  /* 0x0000000414167825 */ /* 0x002fca00078e0204 */
[----:B------:R2:W-:Y:S02]  /*4ac70*/  @P5 STG.E desc[UR4][R22.64], R19 ;  /* 0x0000001316005986 */ /* 0x0005e4000c101904 */
[----:B--2---:R-:W-:-:S05]  /*4ac80*/  IMAD.WIDE R22, R16, 0x4, R2 ;  /* 0x0000000410167825 */ /* 0x004fca00078e0202 */
[----:B------:R1:W-:Y:S02]  /*4ac90*/  @P6 STG.E desc[UR4][R22.64], R18 ;  /* 0x0000001216006986 */ /* 0x0003e4000c101904 */
[----:B-1----:R-:W-:Y:S02]  /*4aca0*/  IMAD.WIDE R22, R16, 0x4, R4 ;  /* 0x0000000410167825 */ /* 0x002fe400078e0204 */
[----:B------:R-:W2:Y:S04]  /*4acb0*/  LDL.LU R18, [R1+0xd40] ;  /* 0x000d400001127983 */ /* 0x000ea80000300800 */
[----:B------:R-:W3:Y:S04]  /*4acc0*/  LDL.LU R16, [R1+0x11e8] ;  /* 0x0011e80001107983 */ /* 0x000ee80000300800 */
[----:B------:R-:W2:Y:S04]  /*4acd0*/  LDL.LU R252, [R1+0xd3c] ;  /* 0x000d3c0001fc7983 */ /* 0x000ea80000300800 */
[----:B------:R-:W3:Y:S04]  /*4ace0*/  LDL.LU R231, [R1+0x11dc] ;  /* 0x0011dc0001e77983 */ /* 0x000ee80000300800 */
[----:B----4-:R1:W-:Y:S04]  /*4acf0*/  @P0 STG.E desc[UR4][R22.64], R17 ;  /* 0x0000001116000986 */ /* 0x0103e8000c101904 */
[----:B-1----:R-:W4:Y:S04]  /*4ad00*/  LDL.LU R17, [R1+0x94c] ;  /* 0x00094c0001117983 */ /* 0x002f280000300800 */
[----:B------:R-:W4:Y:S04]  /*4ad10*/  LDL.LU R230, [R1+0x54c] ;  /* 0x00054c0001e67983 */ /* 0x000f280000300800 */
[----:B------:R-:W4:Y:S04]  /*4ad20*/  LDL.LU R20, [R1+0x11e0] ;  /* 0x0011e00001147983 */ /* 0x000f280000300800 */
[----:B------:R-:W4:Y:S01]  /*4ad30*/  LDL.LU R19, [R1+0x14c] ;  /* 0x00014c0001137983 */ /* 0x000f220000300800 */
[----:B------:R-:W-:-:S02]  /*4ad40*/  LOP3.LUT P1, RZ, R15, 0x8, RZ, 0xc0, !PT ;  /* 0x000000080fff7812 */ /* 0x000fc4000782c0ff */
[----:B------:R-:W-:Y:S01]  /*4ad50*/  LOP3.LUT R11, R11, 0xf7ffffff, RZ, 0xc0, !PT ;  /* 0xf7ffffff0b0b7812 */ /* 0x000fe200078ec0ff */
[----:B------:R-:W4:Y:S10]  /*4ad60*/  LDL.LU R248, [R1+0x950] ;  /* 0x0009500001f87983 */ /* 0x000f340000300800 */
        /* <DEDUP_REMOVED lines=18> */
[----:B------:R-:W-:Y:S02]  /*4ae90*/  LOP3.LUT R10, R10, 0xfffffffd, RZ, 0xc0, !PT ;  /* 0xfffffffd0a0a7812 */ /* 0x000fe400078ec0ff */
[----:B------:R-:W-:-:S09]  /*4aea0*/  LOP3.LUT P5, RZ, R14, 0x1000000, RZ, 0xc0, !PT ;  /* 0x010000000eff7812 */ /* 0x000fd200078ac0ff */
[----:B------:R-:W-:Y:S02]  /*4aeb0*/  @P1 LOP3.LUT R10, R10, 0x2, RZ, 0xfc, !PT ;  /* 0x000000020a0a1812 */ /* 0x000fe400078efcff */
[----:B------:R-:W-:Y:S02]  /*4aec0*/  LOP3.LUT P1, RZ, R14, 0x10000000, RZ, 0xc0, !PT ;  /* 0x100000000eff7812 */ /* 0x000fe4000782c0ff */
[----:B------:R-:W-:Y:S02]  /*4aed0*/  LOP3.LUT R10, R10, 0xfffffffb, RZ, 0xc0, !PT ;  /* 0xfffffffb0a0a7812 */ /* 0x000fe400078ec0ff */
[C---:B------:R-:W-:Y:S02]  /*4aee0*/  LOP3.LUT P6, RZ, R14.reuse, 0x2000000, RZ, 0xc0, !PT ;  /* 0x020000000eff7812 */ /* 0x040fe400078cc0ff */
[----:B------:R-:W-:-:S07]  /*4aef0*/  LOP3.LUT P0, RZ, R14, 0x4000000, RZ, 0xc0, !PT ;  /* 0x040000000eff7812 */ /* 0x000fce000780c0ff */
[----:B------:R-:W-:Y:S02]  /*4af00*/  @P1 LOP3.LUT R10, R10, 0x4, RZ, 0xfc, !PT ;  /* 0x000000040a0a1812 */ /* 0x000fe400078efcff */
[----:B------:R-:W-:Y:S01]  /*4af10*/  LOP3.LUT P1, RZ, R14, 0x8000000, RZ, 0xc0, !PT ;  /* 0x080000000eff7812 */ /* 0x000fe2000782c0ff */
[----:B---3--:R-:W-:-:S05]  /*4af20*/  IMAD.WIDE R22, R231, 0x4, R2 ;  /* 0x00000004e7167825 */ /* 0x008fca00078e0202 */
[----:B--2---:R1:W-:Y:S02]  /*4af30*/  @P4 STG.E desc[UR4][R22.64], R252 ;  /* 0x000000fc16004986 */ /* 0x0043e4000c101904 */
[----:B-1----:R-:W-:-:S05]  /*4af40*/  IMAD.WIDE R22, R231, 0x4, R4 ;  /* 0x00000004e7167825 */ /* 0x002fca00078e0204 */
[----:B----4-:R1:W-:Y:S04]  /*4af50*/  @P5 STG.E desc[UR4][R22.64], R17 ;  /* 0x0000001116005986 */ /* 0x0103e8000c101904 */
[----:B-1----:R-:W2:Y:S04]  /*4af60*/  LDL.LU R17, [R1+0x550] ;  /* 0x0005500001117983 */ /* 0x002ea80000300800 */
[----:B------:R-:W3:Y:S04]  /*4af70*/  LDL.LU R14, [R1+0x11e4] ;  /* 0x0011e400010e7983 */ /* 0x000ee80000300800 */
        /* <DEDUP_REMOVED lines=9> */
[----:B------:R-:W-:-:S03]  /*4b010*/  IMAD.WIDE R22, R20, 0x4, R2 ;  /* 0x0000000414167825 */ /* 0x000fc600078e0202 */
[----:B------:R-:W4:Y:S04]  /*4b020*/  LDL.LU R250, [R1+0x958] ;  /* 0x0009580001fa7983 */ /* 0x000f280000300800 */
[----:B------:R-:W4:Y:S04]  /*4b030*/  LDL.LU R249, [R1+0x558] ;  /* 0x0005580001f97983 */ /* 0x000f280000300800 */
[----:B------:R-:W4:Y:S04]  /*4b040*/  LDL.LU R252, [R1+0x11f8] ;  /* 0x0011f80001fc7983 */ /* 0x000f280000300800 */
[----:B------:R1:W-:Y:S04]  /*4b050*/  @P6 STG.E desc[UR4][R22.64], R230 ;  /* 0x000000e616006986 */ /* 0x0003e8000c101904 */
[----:B------:R-:W4:Y:S01]  /*4b060*/  LDL.LU R231, [R1+0x158] ;  /* 0x0001580001e77983 */ /* 0x000f220000300800 */
[----:B-1----:R-:W-:-:S03]  /*4b070*/  IMAD.WIDE R22, R20, 0x4, R4 ;  /* 0x0000000414167825 */ /* 0x002fc600078e0204 */
[----:B------:R-:W4:Y:S04]  /*4b080*/  LDL.LU R230, [R1+0xd4c] ;  /* 0x000d4c0001e67983 */ /* 0x000f280000300800 */
[----:B------:R1:W-:Y:S04]  /*4b090*/  @P0 STG.E desc[UR4][R22.64], R19 ;  /* 0x0000001316000986 */ /* 0x0003e8000c101904 */
[----:B-1----:R-:W4:Y:S01]  /*4b0a0*/  LDL.LU R19, [R1+0x1200] ;  /* 0x0012000001137983 */ /* 0x002f220000300800 */
[----:B------:R-:W-:-:S05]  /*4b0b0*/  IMAD.WIDE R22, R16, 0x4, R2 ;  /* 0x0000000410167825 */ /* 0x000fca00078e0202 */
[----:B------:R1:W-:Y:S02]  /*4b0c0*/  @P1 STG.E desc[UR4][R22.64], R18 ;  /* 0x0000001216001986 */ /* 0x0003e4000c101904 */
[----:B-1----:R-:W-:Y:S02]  /*4b0d0*/  IMAD.WIDE R22, R16, 0x4, R4 ;  /* 0x0000000410167825 */ /* 0x002fe400078e0204 */
[----:B------:R-:W4:Y:S04]  /*4b0e0*/  LDL.LU R18, [R1+0x95c] ;  /* 0x00095c0001127983 */ /* 0x000f280000300800 */
[----:B------:R-:W4:Y:S04]  /*4b0f0*/  LDL.LU R16, [R1+0x55c] ;  /* 0x00055c0001107983 */ /* 0x000f280000300800 */
[----:B------:R-:W4:Y:S01]  /*4b100*/  LDL.LU R20, [R1+0x11fc] ;  /* 0x0011fc0001147983 */ /* 0x000f220000300800 */
[----:B------:R-:W-:-:S13]  /*4b110*/  LOP3.LUT P1, RZ, R10, 0x4, RZ, 0xc0, !PT ;  /* 0x000000040aff7812 */ /* 0x000fda000782c0ff */
[----:B------:R1:W-:Y:S01]  /*4b120*/  @P1 STG.E desc[UR4][R22.64], R248 ;  /* 0x000000f816001986 */ /* 0x0003e2000c101904 */
[----:B------:R-:W-:Y:S02]  /*4b130*/  LOP3.LUT P1, RZ, R10, 0x2, RZ, 0xc0, !PT ;  /* 0x000000020aff7812 */ /* 0x000fe4000782c0ff */
[C---:B------:R-:W-:Y:S02]  /*4b140*/  LOP3.LUT P2, RZ, R15.reuse, 0x10, RZ, 0xc0, !PT ;  /* 0x000000100fff7812 */ /* 0x040fe4000784c0ff */
[C---:B------:R-:W-:Y:S02]  /*4b150*/  LOP3.LUT P3, RZ, R15.reuse, 0x20, RZ, 0xc0, !PT ;  /* 0x000000200fff7812 */ /* 0x040fe4000786c0ff */
[C---:B------:R-:W-:Y:S02]  /*4b160*/  LOP3.LUT P4, RZ, R15.reuse, 0x40, RZ, 0xc0, !PT ;  /* 0x000000400fff7812 */ /* 0x040fe4000788c0ff */
[C---:B------:R-:W-:Y:S02]  /*4b170*/  LOP3.LUT P5, RZ, R15.reuse, 0x80, RZ, 0xc0, !PT ;  /* 0x000000800fff7812 */ /* 0x040fe400078ac0ff */
[C---:B------:R-:W-:Y:S01]  /*4b180*/  LOP3.LUT P6, RZ, R15.reuse, 0x100, RZ, 0xc0, !PT ;  /* 0x000001000fff7812 */ /* 0x040fe200078cc0ff */
[----:B-1----:R-:W4:Y:S01]  /*4b190*/  LDL.LU R248, [R1+0x17a8] ;  /* 0x0017a80001f87983 */ /* 0x002f220000300800 */
[----:B------:R-:W-:Y:S01]  /*4b1a0*/  LOP3.LUT P0, RZ, R15, 0x200, RZ, 0xc0, !PT ;  /* 0x000002000fff7812 */ /* 0x000fe2000780c0ff */
[----:B---3--:R-:W-:-:S05]  /*4b1b0*/  IMAD.WIDE R22, R14, 0x4, R2 ;  /* 0x000000040e167825 */ /* 0x008fca00078e0202 */
[----:B--2---:R1:W-:Y:S01]  /*4b1c0*/  @P1 STG.E desc[UR4][R22.64], R17 ;  /* 0x0000001116001986 */ /* 0x0043e2000c101904 */
[----:B------:R-:W-:Y:S01]  /*4b1d0*/  LOP3.LUT P1, RZ, R10, 0x1, RZ, 0xc0, !PT ;  /* 0x000000010aff7812 */ /* 0x000fe2000782c0ff */
[----:B-1----:R-:W-:Y:S02]  /*4b1e0*/  IMAD.WIDE R22, R14, 0x4, R4 ;  /* 0x000000040e167825 */ /* 0x002fe400078e0204 */
[----:B------:R-:W2:Y:S10]  /*4b1f0*/  LDL.LU R17, [R1+0x17a4] ;  /* 0x0017a40001117983 */ /* 0x000eb40000300800 */
        /* <DEDUP_REMOVED lines=27> */
[----:B------:R1:W-:Y:S04]  /*4b3b0*/  @P0 STG.E desc[UR4][R22.64], R16 ;  /* 0x0000001016000986 */ /* 0x0003e8000c101904 */
[----:B-1----:R-:W3:Y:S04]  /*4b3c0*/  LDL.LU R16, [R1+0x15c] ;  /* 0x00015c0001107983 */ /* 0x002ee80000300800 */
[----:B------:R-:W4:Y:S04]  /*4b3d0*/  LDL.LU R252, [R1+0xd50] ;  /* 0x000d500001fc7983 */ /* 0x000f280000300800 */
[----:B------:R-:W2:Y:S01]  /*4b3e0*/  LDL.LU R231, [R1+0x1204] ;  /* 0x0012040001e77983 */ /* 0x000ea20000300800 */
[----:B------:R-:W-:-:S03]  /*4b3f0*/  LOP3.LUT P4, RZ, R15, 0x400, RZ, 0xc0, !PT ;  /* 0x000004000fff7812 */ /* 0x000fc6000788c0ff */
[----:B------:R-:W4:Y:S04]  /*4b400*/  LDL.LU R230, [R1+0x960] ;  /* 0x0009600001e67983 */ /* 0x000f280000300800 */
[----:B------:R-:W4:Y:S04]  /*4b410*/  LDL.LU R19, [R1+0x560] ;  /* 0x0005600001137983 */ /* 0x000f280000300800 */
[----:B------:R-:W4:Y:S01]  /*4b420*/  LDL.LU R18, [R1+0x120c] ;  /* 0x00120c0001127983 */ /* 0x000f220000300800 */
[----:B------:R-:W-:Y:S01]  /*4b430*/  IMAD.WIDE R22, R20, 0x4, R4 ;  /* 0x0000000414167825 */ /* 0x000fe200078e0204 */
        /* <DEDUP_REMOVED lines=11> */
[----:B---3--:R1:W-:Y:S04]  /*4b4f0*/  @P4 STG.E desc[UR4][R22.64], R16 ;  /* 0x0000001016004986 */ /* 0x0083e8000c101904 */
[----:B-1----:R-:W3:Y:S04]  /*4b500*/  LDL.LU R16, [R1+0x160] ;  /* 0x0001600001107983 */ /* 0x002ee80000300800 */
[----:B------:R-:W3:Y:S04]  /*4b510*/  LDL.LU R10, [R1+0xd54] ;  /* 0x000d5400010a7983 */ /* 0x000ee80000300800 */
[----:B------:R-:W3:Y:S04]  /*4b520*/  LDL.LU R20, [R1+0x1208] ;  /* 0x0012080001147983 */ /* 0x000ee80000300800 */
[----:B------:R-:W3:Y:S04]  /*4b530*/  LDL.LU R14, [R1+0x964] ;  /* 0x00096400010e7983 */ /* 0x000ee80000300800 */
[----:B------:R-:W3:Y:S04]  /*4b540*/  LDL.LU R0, [R1+0x1210] ;  /* 0x0012100001007983 */ /* 0x000ee80000300800 */
[----:B------:R-:W3:Y:S04]  /*4b550*/  LDL.LU R13, [R1+0x564] ;  /* 0x00056400010d7983 */ /* 0x000ee80000300800 */
[----:B------:R-:W3:Y:S04]  /*4b560*/  LDL.LU R164, [R1+0x164] ;  /* 0x0001640001a47983 */ /* 0x000ee80000300800 */
[----:B------:R-:W3:Y:S04]  /*4b570*/  LDL.LU R165, [R1+0xd58] ;  /* 0x000d580001a57983 */ /* 0x000ee80000300800 */
[----:B------:R-:W3:Y:S01]  /*4b580*/  LDL.LU R228, [R1+0x1218] ;  /* 0x0012180001e47983 */ /* 0x000ee20000300800 */
[----:B------:R-:W-:-:S02]  /*4b590*/  @P1 LOP3.LUT R11, R11, 0x400000, RZ, 0xfc, !PT ;  /* 0x004000000b0b1812 */ /* 0x000fc400078efcff */
[----:B------:R-:W-:Y:S01]  /*4b5a0*/  LOP3.LUT P1, RZ, R15, 0x40000, RZ, 0xc0, !PT ;  /* 0x000400000fff7812 */ /* 0x000fe2000782c0ff */
[----:B------:R-:W3:Y:S01]  /*4b5b0*/  LDL.LU R229, [R1+0x968] ;  /* 0x0009680001e57983 */ /* 0x000ee20000300800 */
[----:B------:R-:W-:-:S03]  /*4b5c0*/  LOP3.LUT R11, R11, 0xff7fffff, RZ, 0xc0, !PT ;  /* 0xff7fffff0b0b7812 */ /* 0x000fc600078ec0ff */
[----:B------:R-:W3:Y:S04]  /*4b5d0*/  LDL.LU R167, [R1+0x1214] ;  /* 0x0012140001a77983 */ /* 0x000ee80000300800 */
[----:B------:R-:W3:Y:S04]  /*4b5e0*/  LDL.LU R166, [R1+0x568] ;  /* 0x0005680001a67983 */ /* 0x000ee80000300800 */
[----:B------:R-:W-:Y:S01]  /*4b5f0*/  @P1 LOP3.LUT R11, R11, 0x800000, RZ, 0xfc, !PT ;  /* 0x008000000b0b1812 */ /* 0x000fe200078efcff */
[----:B------:R-:W3:Y:S01]  /*4b600*/  LDL.LU R251, [R1+0x168] ;  /* 0x0001680001fb7983 */ /* 0x000ee20000300800 */
[----:B------:R-:W-:-:S02]  /*4b610*/  LOP3.LUT P1, RZ, R15, 0x20000, RZ, 0xc0, !PT ;  /* 0x000200000fff7812 */ /* 0x000fc4000782c0ff */
[----:B------:R-:W-:Y:S01]  /*4b620*/  LOP3.LUT R11, R11, 0xfeffffff, RZ, 0xc0, !PT ;  /* 0xfeffffff0b0b7812 */ /* 0x000fe200078ec0ff */
[----:B------:R-:W3:Y:S01]  /*4b630*/  LDL.LU R250, [R1+0xd5c] ;  /* 0x000d5c0001fa7983 */ /* 0x000ee20000300800 */
[C---:B------:R-:W-:Y:S02]  /*4b640*/  LOP3.LUT P5, RZ, R15.reuse, 0x800, RZ, 0xc0, !PT ;  /* 0x000008000fff7812 */ /* 0x040fe400078ac0ff */
[----:B------:R-:W-:Y:S01]  /*4b650*/  LOP3.LUT P6, RZ, R15, 0x1000, RZ, 0xc0, !PT ;  /* 0x000010000fff7812 */ /* 0x000fe200078cc0ff */
[----:B--2---:R-:W-:Y:S01]  /*4b660*/  IMAD.WIDE R22, R231, 0x4, R2 ;  /* 0x00000004e7167825 */ /* 0x004fe200078e0202 */
[----:B------:R-:W2:Y:S05]  /*4b670*/  LDL.LU R249, [R1+0x121c] ;  /* 0x00121c0001f97983 */ /* 0x000eaa0000300800 */
[----:B------:R-:W-:-:S02]  /*4b680*/  @P1 LOP3.LUT R11, R11, 0x1000000, RZ, 0xfc, !PT ;  /* 0x010000000b0b1812 */ /* 0x000fc400078efcff */
[----:B------:R-:W-:Y:S02]  /*4b690*/  LOP3.LUT P1, RZ, R15, 0x10000, RZ, 0xc0, !PT ;  /* 0x000100000fff7812 */ /* 0x000fe4000782c0ff */
[----:B------:R-:W-:Y:S01]  /*4b6a0*/  LOP3.LUT R11, R11, 0xfdffffff, RZ, 0xc0, !PT ;  /* 0xfdffffff0b0b7812 */ /* 0x000fe200078ec0ff */
[----:B----4-:R1:W-:Y:S01]  /*4b6b0*/  @P5 STG.E desc[UR4][R22.64], R252 ;  /* 0x000000fc16005986 */ /* 0x0103e2000c101904 */
[----:B------:R-:W-:-:S09]  /*4b6c0*/  LOP3.LUT P0, RZ, R15, 0x2000, RZ, 0xc0, !PT ;  /* 0x000020000fff7812 */ /* 0x000fd2000780c0ff */
[----:B------:R-:W-:Y:S02]  /*4b6d0*/  @P1 LOP3.LUT R11, R11, 0x2000000, RZ, 0xfc, !PT ;  /* 0x020000000b0b1812 */ /* 0x000fe400078efcff */
[----:B------:R-:W-:Y:S01]  /*4b6e0*/  LOP3.LUT P1, RZ, R15, 0x8000, RZ, 0xc0, !PT ;  /* 0x000080000fff7812 */ /* 0x000fe2000782c0ff */
[----:B-1----:R-:W-:Y:S01]  /*4b6f0*/  IMAD.WIDE R22, R231, 0x4, R4 ;  /* 0x00000004e7167825 */ /* 0x002fe200078e0204 */
[----:B------:R-:W-:Y:S01]  /*4b700*/  LOP3.LUT R11, R11, 0xfbffffff, RZ, 0xc0, !PT ;  /* 0xfbffffff0b0b7812 */ /* 0x000fe200078ec0ff */
[----:B------:R-:W4:Y:S04]  /*4b710*/  LDL.LU R252, [R1+0x96c] ;  /* 0x00096c0001fc7983 */ /* 0x000f280000300800 */
[----:B------:R1:W-:Y:S04]  /*4b720*/  @P6 STG.E desc[UR4][R22.64], R230 ;  /* 0x000000e616006986 */ /* 0x0003e8000c101904 */
[----:B------:R-:W4:Y:S02]  /*4b730*/  LDL.LU R231, [R1+0x56c] ;  /* 0x00056c0001e77983 */ /* 0x000f240000300800 */
[----:B------:R-:W-:-:S02]  /*4b740*/  @P1 LOP3.LUT R11, R11, 0x4000000, RZ, 0xfc, !PT ;  /* 0x040000000b0b1812 */ /* 0x000fc400078efcff */
[----:B------:R-:W-:Y:S01]  /*4b750*/  LOP3.LUT P1, RZ, R15, 0x4000, RZ, 0xc0, !PT ;  /* 0x000040000fff7812 */ /* 0x000fe2000782c0ff */
[----:B-1----:R-:W4:Y:S01]  /*4b760*/  LDL.LU R230, [R1+0x1224] ;  /* 0x0012240001e67983 */ /* 0x002f220000300800 */
[----:B------:R-:W-:-:S05]  /*4b770*/  IMAD.WIDE R22, R18, 0x4, R2 ;  /* 0x0000000412167825 */ /* 0x000fca00078e0202 */
[----:B------:R1:W-:Y:S02]  /*4b780*/  @P0 STG.E desc[UR4][R22.64], R19 ;  /* 0x0000001316000986 */ /* 0x0003e4000c101904 */
[----:B-1----:R-:W-:Y:S02]  /*4b790*/  IMAD.WIDE R22, R18, 0x4, R4 ;  /* 0x0000000412167825 */ /* 0x002fe400078e0204 */
[----:B------:R-:W4:Y:S04]  /*4b7a0*/  LDL.LU R19, [R1+0x16c] ;  /* 0x00016c0001137983 */ /* 0x000f280000300800 */
[----:B------:R-:W4:Y:S04]  /*4b7b0*/  LDL.LU R18, [R1+0x1220] ;  /* 0x0012200001127983 */ /* 0x000f280000300800 */
[----:B---3--:R1:W-:Y:S04]  /*4b7c0*/  @P1 STG.E desc[UR4][R22.64], R16 ;  /* 0x0000001016001986 */ /* 0x0083e8000c101904 */
[----:B-1----:R-:W3:Y:S01]  /*4b7d0*/  LDL.LU R16, [R1+0x17a0] ;  /* 0x0017a00001107983 */ /* 0x002ee20000300800 */
[----:B------:R-:W-:Y:S01]  /*4b7e0*/  LOP3.LUT P1, RZ, R11, 0x4000000, RZ, 0xc0, !PT ;  /* 0x040000000bff7812 */ /* 0x000fe2000782c0ff */
[----:B------:R-:W-:-:S12]  /*4b7f0*/  IMAD.WIDE R22, R20, 0x4, R2 ;  /* 0x0000000414167825 */ /* 0x000fd800078e0202 */
        /* <DEDUP_REMOVED lines=26> */
[----:B--2---:R-:W-:-:S05]  /*4b9a0*/  IMAD.WIDE R22, R249, 0x4, R2 ;  /* 0x00000004f9167825 */ /* 0x004fca00078e0202 */
[----:B------:R1:W-:Y:S01]  /*4b9b0*/  @P2 STG.E desc[UR4][R22.64], R250 ;  /* 0x000000fa16002986 */ /* 0x0003e2000c101904 */
[----:B------:R-:W-:Y:S01]  /*4b9c0*/  LOP3.LUT P5, RZ, R15, 0x4000000, RZ, 0xc0, !PT ;  /* 0x040000000fff7812 */ /* 0x000fe200078ac0ff */
[----:B-1----:R-:W-:-:S05]  /*4b9d0*/  IMAD.WIDE R22, R249, 0x4, R4 ;  /* 0x00000004f9167825 */ /* 0x002fca00078e0204 */
[----:B----4-:R1:W-:Y:S01]  /*4b9e0*/  @P3 STG.E desc[UR4][R22.64], R252 ;  /* 0x000000fc16003986 */ /* 0x0103e2000c101904 */
[----:B------:R-:W-:Y:S01]  /*4b9f0*/  LOP3.LUT P6, RZ, R15, 0x8000000, RZ, 0xc0, !PT ;  /* 0x080000000fff7812 */ /* 0x000fe200078cc0ff */
[----:B-1----:R-:W-:-:S05]  /*4ba00*/  IMAD.WIDE R22, R230, 0x4, R2 ;  /* 0x00000004e6167825 */ /* 0x002fca00078e0202 */
[----:B------:R1:W-:Y:S02]  /*4ba10*/  @P4 STG.E desc[UR4][R22.64], R231 ;  /* 0x000000e716004986 */ /* 0x0003e4000c101904 */
[----:B-1----:R-:W-:-:S05]  /*4ba20*/  IMAD.WIDE R22, R230, 0x4, R4 ;  /* 0x00000004e6167825 */ /* 0x002fca00078e0204 */
[----:B------:R1:W-:Y:S02]  /*4ba30*/  @P5 STG.E desc[UR4][R22.64], R19 ;  /* 0x0000001316005986 */ /* 0x0003e4000c101904 */
[----:B-1----:R-:W-:-:S05]  /*4ba40*/  IMAD.WIDE R22, R18, 0x4, R2 ;  /* 0x0000000412167825 */ /* 0x002fca00078e0202 */
[----:B---3--:R1:W-:Y:S04]  /*4ba50*/  @P6 STG.E desc[UR4][R22.64], R16 ;  /* 0x0000001016006986 */ /* 0x0083e8000c101904 */
[----:B-1----:R-:W2:Y:S01]  /*4ba60*/  LDL.LU R16, [R1+0x179c] ;  /* 0x00179c0001107983 */ /* 0x002ea20000300800 */
[----:B------:R-:W-:-:S03]  /*4ba70*/  IMAD.WIDE R22, R18, 0x4, R4 ;  /* 0x0000000412167825 */ /* 0x000fc600078e0204 */
[----:B------:R-:W3:Y:S04]  /*4ba80*/  LDL.LU R19, [R1+0x574] ;  /* 0x0005740001137983 */ /* 0x000ee80000300800 */
[----:B------:R-:W4:Y:S04]  /*4ba90*/  LDL.LU R18, [R1+0x122c] ;  /* 0x00122c0001127983 */ /* 0x000f280000300800 */
[----:B------:R-:W3:Y:S04]  /*4baa0*/  LDL.LU R250, [R1+0x570] ;  /* 0x0005700001fa7983 */ /* 0x000ee80000300800 */
[----:B------:R-:W4:Y:S01]  /*4bab0*/  LDL.LU R249, [R1+0x1228] ;  /* 0x0012280001f97983 */ /* 0x000f220000300800 */
[----:B------:R-:W-:-:S03]  /*4bac0*/  LOP3.LUT P0, RZ, R15, 0x10000000, RZ, 0xc0, !PT ;  /* 0x100000000fff7812 */ /* 0x000fc6000780c0ff */
[----:B------:R-:W3:Y:S04]  /*4bad0*/  LDL.LU R252, [R1+0x170] ;  /* 0x0001700001fc7983 */ /* 0x000ee80000300800 */
[----:B------:R-:W3:Y:S04]  /*4bae0*/  LDL.LU R231, [R1+0xd64] ;  /* 0x000d640001e77983 */ /* 0x000ee80000300800 */
[----:B------:R-:W3:Y:S04]  /*4baf0*/  LDL.LU R230, [R1+0x1230] ;  /* 0x0012300001e67983 */ /* 0x000ee80000300800 */
[----:B------:R1:W-:Y:S04]  /*4bb00*/  @P0 STG.E desc[UR4][R22.64], R20 ;  /* 0x0000001416000986 */ /* 0x0003e8000c101904 */
[----:B-1----:R-:W3:Y:S04]  /*4bb10*/  LDL.LU R20, [R1+0x974] ;  /* 0x0009740001147983 */ /* 0x002ee80000300800 */
[----:B------:R-:W3:Y:S01]  /*4bb20*/  LDL.LU R22, [R1+0x174] ;  /* 0x0001740001167983 */ /* 0x000ee20000300800 */
[----:B------:R-:W-:-:S03]  /*4bb30*/  LOP3.LUT R11, R11, 0xfffff7ff, RZ, 0xc0, !PT ;  /* 0xfffff7ff0b0b7812 */ /* 0x000fc600078ec0ff */
        /* <DEDUP_REMOVED lines=8> */
[----:B------:R-:W-:-:S03]  /*4bbc0*/  LOP3.LUT P4, RZ, R15, 0x20000000, RZ, 0xc0, !PT ;  /* 0x200000000fff7812 */ /* 0x000fc6000788c0ff */
[----:B------:R-:W3:Y:S01]  /*4bbd0*/  LDL.LU R166, [R1+0x97c] ;  /* 0x00097c0001a67983 */ /* 0x000ee20000300800 */
[C---:B------:R-:W-:Y:S02]  /*4bbe0*/  LOP3.LUT P5, RZ, R15.reuse, 0x40000000, RZ, 0xc0, !PT ;  /* 0x400000000fff7812 */ /* 0x040fe400078ac0ff */
[----:B------:R-:W-:Y:S01]  /*4bbf0*/  LOP3.LUT P6, RZ, R15, 0x80000000, RZ, 0xc0, !PT ;  /* 0x800000000fff7812 */ /* 0x000fe200078cc0ff */
[----:B------:R-:W3:Y:S04]  /*4bc00*/  LDL.LU R167, [R1+0x57c] ;  /* 0x00057c0001a77983 */ /* 0x000ee80000300800 */
[----:B------:R-:W3:Y:S01]  /*4bc10*/  LDL.LU R251, [R1+0x1240] ;  /* 0x0012400001fb7983 */ /* 0x000ee20000300800 */
[----:B--2---:R-:W-:-:S13]  /*4bc20*/  LOP3.LUT P1, RZ, R16, 0x200, RZ, 0xc0, !PT ;  /* 0x0000020010ff7812 */ /* 0x004fda000782c0ff */
        /* <DEDUP_REMOVED lines=15> */
[----:B----4-:R-:W-:-:S10]  /*4bd20*/  IMAD.WIDE R14, R249, 0x4, R2 ;  /* 0x00000004f90e7825 */ /* 0x010fd400078e0202 */
[----:B------:R-:W-:Y:S02]  /*4bd30*/  @P1 LOP3.LUT R11, R11, 0x10000, RZ, 0xfc, !PT ;  /* 0x000100000b0b1812 */ /* 0x000fe400078efcff */
[C---:B------:R-:W-:Y:S02]  /*4bd40*/  LOP3.LUT P1, RZ, R16.reuse, 0x8, RZ, 0xc0, !PT ;  /* 0x0000000810ff7812 */ /* 0x040fe4000782c0ff */
[----:B------:R-:W-:Y:S01]  /*4bd50*/  LOP3.LUT R11, R11, 0xfffdffff, RZ, 0xc0, !PT ;  /* 0xfffdffff0b0b7812 */ /* 0x000fe200078ec0ff */
[----:B---3--:R1:W-:Y:S01]  /*4bd60*/  @P4 STG.E desc[UR4][R14.64], R250 ;  /* 0x000000fa0e004986 */ /* 0x0083e2000c101904 */
[----:B------:R-:W-:-:S09]  /*4bd70*/  LOP3.LUT P0, RZ, R16, 0x1, RZ, 0xc0, !PT ;  /* 0x0000000110ff7812 */ /* 0x000fd2000780c0ff */
[----:B------:R-:W-:Y:S01]  /*4bd80*/  @P1 LOP3.LUT R11, R11, 0x20000, RZ, 0xfc, !PT ;  /* 0x000200000b0b1812 */ /* 0x000fe200078efcff */
[----:B-1----:R-:W-:Y:S01]  /*4bd90*/  IMAD.WIDE R14, R249, 0x4, R4 ;  /* 0x00000004f90e7825 */ /* 0x002fe200078e0204 */
[----:B------:R-:W-:Y:S01]  /*4bda0*/  LOP3.LUT P1, RZ, R16, 0x4, RZ, 0xc0, !PT ;  /* 0x0000000410ff7812 */ /* 0x000fe2000782c0ff */
[----:B------:R-:W2:Y:S04]  /*4bdb0*/  LDL.LU R250, [R1+0x17c] ;  /* 0x00017c0001fa7983 */ /* 0x000ea80000300800 */
[----:B------:R1:W-:Y:S01]  /*4bdc0*/  @P5 STG.E desc[UR4][R14.64], R252 ;  /* 0x000000fc0e005986 */ /* 0x0003e2000c101904 */
[----:B------:R-:W-:Y:S01]  /*4bdd0*/  LOP3.LUT R11, R11, 0xfffbffff, RZ, 0xc0, !PT ;  /* 0xfffbffff0b0b7812 */ /* 0x000fe200078ec0ff */
[----:B-1----:R-:W-:Y:S02]  /*4bde0*/  IMAD.WIDE R14, R230, 0x4, R2 ;  /* 0x00000004e60e7825 */ /* 0x002fe400078e0202 */
[----:B------:R-:W3:Y:S04]  /*4bdf0*/  LDL.LU R252, [R1+0x1248] ;  /* 0x0012480001fc7983 */ /* 0x000ee80000300800 */
[----:B------:R-:W-:Y:S01]  /*4be00*/  @P1 LOP3.LUT R11, R11, 0x40000, RZ, 0xfc, !PT ;  /* 0x000400000b0b1812 */ /* 0x000fe200078efcff */
[----:B------:R1:W-:Y:S04]  /*4be10*/  @P6 STG.E desc[UR4][R14.64], R231 ;  /* 0x000000e70e006986 */ /* 0x0003e8000c101904 */
[----:B------:R-:W4:Y:S01]  /*4be20*/  LDL.LU R249, [R1+0xd70] ;  /* 0x000d700001f97983 */ /* 0x000f220000300800 */
[----:B------:R-:W-:Y:S01]  /*4be30*/  LOP3.LUT P1, RZ, R16, 0x2, RZ, 0xc0, !PT ;  /* 0x0000000210ff7812 */ /* 0x000fe2000782c0ff */
[----:B-1----:R-:W-:-:S02]  /*4be40*/  IMAD.WIDE R14, R230, 0x4, R4 ;  /* 0x00000004e60e7825 */ /* 0x002fc400078e0204 */
[----:B------:R-:W4:Y:S04]  /*4be50*/  LDL.LU R231, [R1+0x980] ;  /* 0x0009800001e77983 */ /* 0x000f280000300800 */
[----:B------:R1:W-:Y:S04]  /*4be60*/  @P0 STG.E desc[UR4][R14.64], R20 ;  /* 0x000000140e000986 */ /* 0x0003e8000c101904 */
[----:B------:R-:W4:Y:S04]  /*4be70*/  LDL.LU R230, [R1+0x580] ;  /* 0x0005800001e67983 */ /* 0x000f280000300800 */
[----:B-1----:R-:W4:Y:S01]  /*4be80*/  LDL.LU R20, [R1+0x1244] ;  /* 0x0012440001147983 */ /* 0x002f220000300800 */
[----:B------:R-:W-:-:S05]  /*4be90*/  IMAD.WIDE R14, R18, 0x4, R2 ;  /* 0x00000004120e7825 */ /* 0x000fca00078e0202 */
[----:B------:R1:W-:Y:S02]  /*4bea0*/  @P1 STG.E desc[UR4][R14.64], R19 ;  /* 0x000000130e001986 */ /* 0x0003e4000c101904 */
[----:B-1----:R-:W-:Y:S02]  /*4beb0*/  IMAD.WIDE R14, R18, 0x4, R4 ;  /* 0x00000004120e7825 */ /* 0x002fe400078e0204 */
[----:B------:R-:W4:Y:S04]  /*4bec0*/  LDL.LU R19, [R1+0x180] ;  /* 0x0001800001137983 */ /* 0x000f280000300800 */
        /* <DEDUP_REMOVED lines=26> */
[C---:B------:R-:W-:Y:S01]  /*4c070*/  LOP3.LUT P4, RZ, R16.reuse, 0x1000, RZ, 0xc0, !PT ;  /* 0x0000100010ff7812 */ /* 0x040fe2000788c0ff */
[----:B-1----:R-:W-:Y:S01]  /*4c080*/  IMAD.WIDE R14, R251, 0x4, R4 ;  /* 0x00000004fb0e7825 */ /* 0x002fe200078e0204 */
[C---:B------:R-:W-:Y:S02]  /*4c090*/  LOP3.LUT P5, RZ, R16.reuse, 0x2000, RZ, 0xc0, !PT ;  /* 0x0000200010ff7812 */ /* 0x040fe400078ac0ff */
[C---:B------:R-:W-:Y:S02]  /*4c0a0*/  LOP3.LUT P6, RZ, R16.reuse, 0x4000, RZ, 0xc0, !PT ;  /* 0x0000400010ff7812 */ /* 0x040fe400078cc0ff */
[----:B------:R-:W-:Y:S01]  /*4c0b0*/  LOP3.LUT P0, RZ, R16, 0x8000, RZ, 0xc0, !PT ;  /* 0x0000800010ff7812 */ /* 0x000fe2000780c0ff */
[----:B--2---:R3:W-:Y:S02]  /*4c0c0*/  @P2 STG.E desc[UR4][R14.64], R250 ;  /* 0x000000fa0e002986 */ /* 0x0047e4000c101904 */
[----:B---3--:R-:W-:-:S05]  /*4c0d0*/  IMAD.WIDE R14, R252, 0x4, R2 ;  /* 0x00000004fc0e7825 */ /* 0x008fca00078e0202 */
[----:B----4-:R1:W-:Y:S02]  /*4c0e0*/  @P3 STG.E desc[UR4][R14.64], R249 ;  /* 0x000000f90e003986 */ /* 0x0103e4000c101904 */
[----:B-1----:R-:W-:-:S05]  /*4c0f0*/  IMAD.WIDE R14, R252, 0x4, R4 ;  /* 0x00000004fc0e7825 */ /* 0x002fca00078e0204 */
[----:B------:R1:W-:Y:S02]  /*4c100*/  @P4 STG.E desc[UR4][R14.64], R231 ;  /* 0x000000e70e004986 */ /* 0x0003e4000c101904 */
[----:B-1----:R-:W-:-:S05]  /*4c110*/  IMAD.WIDE R14, R20, 0x4, R2 ;  /* 0x00000004140e7825 */ /* 0x002fca00078e0202 */
[----:B------:R1:W-:Y:S02]  /*4c120*/  @P5 STG.E desc[UR4][R14.64], R230 ;  /* 0x000000e60e005986 */ /* 0x0003e4000c101904 */
[----:B-1----:R-:W-:Y:S02]  /*4c130*/  IMAD.WIDE R14, R20, 0x4, R4 ;  /* 0x00000004140e7825 */ /* 0x002fe400078e0204 */
[----:B------:R-:W2:Y:S04]  /*4c140*/  LDL.LU R230, [R1+0x1250] ;  /* 0x0012500001e67983 */ /* 0x000ea80000300800 */
[----:B------:R1:W-:Y:S02]  /*4c150*/  @P6 STG.E desc[UR4][R14.64], R19 ;  /* 0x000000130e006986 */ /* 0x0003e4000c101904 */
[----:B-1----:R-:W-:-:S05]  /*4c160*/  IMAD.WIDE R14, R18, 0x4, R2 ;  /* 0x00000004120e7825 */ /* 0x002fca00078e0202 */
[----:B------:R1:W-:Y:S04]  /*4c170*/  @P0 STG.E desc[UR4][R14.64], R17 ;  /* 0x000000110e000986 */ /* 0x0003e8000c101904 */
[----:B-1----:R-:W3:Y:S04]  /*4c180*/  LDL.LU R17, [R1+0x1798] ;  /* 0x0017980001117983 */ /* 0x002ee80000300800 */
[----:B------:R-:W4:Y:S04]  /*4c190*/  LDL.LU R249, [R1+0x984] ;  /* 0x0009840001f97983 */ /* 0x000f280000300800 */
[----:B------:R-:W2:Y:S04]  /*4c1a0*/  LDL.LU R250, [R1+0x584] ;  /* 0x0005840001fa7983 */ /* 0x000ea80000300800 */
[----:B------:R-:W3:Y:S01]  /*4c1b0*/  LDL.LU R20, [R1+0x1254] ;  /* 0x0012540001147983 */ /* 0x000ee20000300800 */
[----:B------:R-:W-:-:S02]  /*4c1c0*/  LOP3.LUT P1, RZ, R16, 0x10000000, RZ, 0xc0, !PT ;  /* 0x1000000010ff7812 */ /* 0x000fc4000782c0ff */
[----:B------:R-:W-:Y:S01]  /*4c1d0*/  LOP3.LUT R11, R11, 0xfffffff7, RZ, 0xc0, !PT ;  /* 0xfffffff70b0b7812 */ /* 0x000fe200078ec0ff */
[----:B------:R-:W2:Y:S01]  /*4c1e0*/  LDL.LU R252, [R1+0x184] ;  /* 0x0001840001fc7983 */ /* 0x000ea20000300800 */
[----:B------:R-:W-:Y:S01]  /*4c1f0*/  LOP3.LUT P4, RZ, R16, 0x10000, RZ, 0xc0, !PT ;  /* 0x0001000010ff7812 */ /* 0x000fe2000788c0ff */
[----:B------:R-:W-:Y:S02]  /*4c200*/  IMAD.WIDE R14, R18, 0x4, R4 ;  /* 0x00000004120e7825 */ /* 0x000fe400078e0204 */
[----:B------:R-:W2:Y:S04]  /*4c210*/  LDL.LU R231, [R1+0xd78] ;  /* 0x000d780001e77983 */ /* 0x000ea80000300800 */
[----:B------:R-:W2:Y:S02]  /*4c220*/  LDL.LU R19, [R1+0x588] ;  /* 0x0005880001137983 */ /* 0x000ea40000300800 */
[----:B------:R-:W-:-:S02]  /*4c230*/  @P1 LOP3.LUT R11, R11, 0x8, RZ, 0xfc, !PT ;  /* 0x000000080b0b1812 */ /* 0x000fc400078efcff */
[----:B------:R-:W-:Y:S01]  /*4c240*/  LOP3.LUT P1, RZ, R16, 0x8000000, RZ, 0xc0, !PT ;  /* 0x0800000010ff7812 */ /* 0x000fe2000782c0ff */
[----:B------:R-:W2:Y:S01]  /*4c250*/  LDL.LU R18, [R1+0x1258] ;  /* 0x0012580001127983 */ /* 0x000ea20000300800 */
[----:B------:R-:W-:-:S03]  /*4c260*/  LOP3.LUT R11, R11, 0xffffffef, RZ, 0xc0, !PT ;  /* 0xffffffef0b0b7812 */ /* 0x000fc600078ec0ff */
[----:B------:R-:W2:Y:S08]  /*4c270*/  LDL.LU R22, [R1+0x125c] ;  /* 0x00125c0001167983 */ /* 0x000eb00000300800 */
        /* <DEDUP_REMOVED lines=16> */
[C---:B------:R-:W-:Y:S02]  /*4c380*/  LOP3.LUT P1, RZ, R16.reuse, 0x200000, RZ, 0xc0, !PT ;  /* 0x0020000010ff7812 */ /* 0x040fe4000782c0ff */
[----:B------:R-:W-:Y:S02]  /*4c390*/  LOP3.LUT R11, R11, 0xfffffbff, RZ, 0xc0, !PT ;  /* 0xfffffbff0b0b7812 */ /* 0x000fe400078ec0ff */
[C---:B------:R-:W-:Y:S02]  /*4c3a0*/  LOP3.LUT P5, RZ, R16.reuse, 0x20000, RZ, 0xc0, !PT ;  /* 0x0002000010ff7812 */ /* 0x040fe400078ac0ff */
[C---:B------:R-:W-:Y:S02]  /*4c3b0*/  LOP3.LUT P6, RZ, R16.reuse, 0x40000, RZ, 0xc0, !PT ;  /* 0x0004000010ff7812 */ /* 0x040fe400078cc0ff */
[----:B------:R-:W-:-:S02]  /*4c3c0*/  LOP3.LUT P0, RZ, R16, 0x80000, RZ, 0xc0, !PT ;  /* 0x0008000010ff7812 */ /* 0x000fc4000780c0ff */
[C---:B------:R-:W-:Y:S02]  /*4c3d0*/  LOP3.LUT P2, RZ, R16.reuse, 0x20000000, RZ, 0xc0, !PT ;  /* 0x2000000010ff7812 */ /* 0x040fe4000784c0ff */
[C---:B------:R-:W-:Y:S02]  /*4c3e0*/  LOP3.LUT P3, RZ, R16.reuse, 0x40000000, RZ, 0xc0, !PT ;  /* 0x4000000010ff7812 */ /* 0x040fe4000786c0ff */
[----:B------:R-:W-:Y:S02]  /*4c3f0*/  @P1 LOP3.LUT R11, R11, 0x400, RZ, 0xfc, !PT ;  /* 0x000004000b0b1812 */ /* 0x000fe400078efcff */
[C---:B------:R-:W-:Y:S01]  /*4c400*/  LOP3.LUT P1, RZ, R16.reuse, 0x100000, RZ, 0xc0, !PT ;  /* 0x0010000010ff7812 */ /* 0x040fe2000782c0ff */
[----:B----4-:R1:W-:Y:S04]  /*4c410*/  @P4 STG.E desc[UR4][R14.64], R249 ;  /* 0x000000f90e004986 */ /* 0x0103e8000c101904 */
[----:B-1----:R-:W4:Y:S01]  /*4c420*/  LDL.LU R249, [R1+0x988] ;  /* 0x0009880001f97983 */ /* 0x002f220000300800 */
[----:B------:R-:W-:-:S03]  /*4c430*/  LOP3.LUT P4, RZ, R16, 0x80000000, RZ, 0xc0, !PT ;  /* 0x8000000010ff7812 */ /* 0x000fc6000788c0ff */
[----:B------:R-:W4:Y:S01]  /*4c440*/  LDL.LU R16, [R1+0x188] ;  /* 0x0001880001107983 */ /* 0x000f220000300800 */
[----:B---3--:R-:W-:-:S05]  /*4c450*/  IMAD.WIDE R14, R20, 0x4, R2 ;  /* 0x00000004140e7825 */ /* 0x008fca00078e0202 */
[----:B--2---:R1:W-:Y:S02]  /*4c460*/  @P5 STG.E desc[UR4][R14.64], R250 ;  /* 0x000000fa0e005986 */ /* 0x0043e4000c101904 */
[----:B-1----:R-:W-:Y:S02]  /*4c470*/  IMAD.WIDE R14, R20, 0x4, R4 ;  /* 0x00000004140e7825 */ /* 0x002fe400078e0204 */
[----:B------:R-:W2:Y:S04]  /*4c480*/  LDL.LU R20, [R1+0xd7c] ;  /* 0x000d7c0001147983 */ /* 0x000ea80000300800 */
[----:B------:R-:W3:Y:S04]  /*4c490*/  LDL.LU R23, [R1+0x98c] ;  /* 0x00098c0001177983 */ /* 0x000ee80000300800 */
[----:B------:R-:W3:Y:S04]  /*4c4a0*/  LDL.LU R10, [R1+0x58c] ;  /* 0x00058c00010a7983 */ /* 0x000ee80000300800 */
[----:B------:R-:W3:Y:S04]  /*4c4b0*/  LDL.LU R13, [R1+0x1264] ;  /* 0x00126400010d7983 */ /* 0x000ee80000300800 */
[----:B------:R-:W3:Y:S04]  /*4c4c0*/  LDL.LU R0, [R1+0x18c] ;  /* 0x00018c0001007983 */ /* 0x000ee80000300800 */
[----:B------:R-:W3:Y:S04]  /*4c4d0*/  LDL.LU R164, [R1+0xd80] ;  /* 0x000d800001a47983 */ /* 0x000ee80000300800 */
[----:B------:R1:W-:Y:S04]  /*4c4e0*/  @P6 STG.E desc[UR4][R14.64], R252 ;  /* 0x000000fc0e006986 */ /* 0x0003e8000c101904 */
[----:B------:R-:W3:Y:S04]  /*4c4f0*/  LDL.LU R165, [R1+0x1260] ;  /* 0x0012600001a57983 */ /* 0x000ee80000300800 */
[----:B------:R-:W3:Y:S01]  /*4c500*/  LDL.LU R228, [R1+0x990] ;  /* 0x0009900001e47983 */ /* 0x000ee20000300800 */
[----:B-1----:R-:W-:-:S03]  /*4c510*/  IMAD.WIDE R14, R230, 0x4, R2 ;  /* 0x00000004e60e7825 */ /* 0x002fc600078e0202 */
[----:B------:R-:W3:Y:S04]  /*4c520*/  LDL.LU R229, [R1+0x590] ;  /* 0x0005900001e57983 */ /* 0x000ee80000300800 */
[----:B------:R1:W-:Y:S04]  /*4c530*/  @P0 STG.E desc[UR4][R14.64], R231 ;  /* 0x000000e70e000986 */ /* 0x0003e8000c101904 */
[----:B------:R-:W3:Y:S04]  /*4c540*/  LDL.LU R166, [R1+0x1268] ;  /* 0x0012680001a67983 */ /* 0x000ee80000300800 */
[----:B------:R-:W3:Y:S01]  /*4c550*/  LDL.LU R167, [R1+0x190] ;  /* 0x0001900001a77983 */ /* 0x000ee20000300800 */
[----:B-1----:R-:W-:-:S03]  /*4c560*/  IMAD.WIDE R14, R230, 0x4, R4 ;  /* 0x00000004e60e7825 */ /* 0x002fc600078e0204 */
[----:B------:R-:W3:Y:S04]  /*4c570*/  LDL.LU R251, [R1+0xd84] ;  /* 0x000d840001fb7983 */ /* 0x000ee80000300800 */
[----:B------:R-:W3:Y:S04]  /*4c580*/  LDL.LU R250, [R1+0x126c] ;  /* 0x00126c0001fa7983 */ /* 0x000ee80000300800 */
[----:B------:R-:W3:Y:S04]  /*4c590*/  LDL.LU R252, [R1+0x994] ;  /* 0x0009940001fc7983 */ /* 0x000ee80000300800 */
[----:B------:R-:W3:Y:S04]  /*4c5a0*/  LDL.LU R231, [R1+0x594] ;  /* 0x0005940001e77983 */ /* 0x000ee80000300800 */
[----:B------:R-:W3:Y:S04]  /*4c5b0*/  LDL.LU R230, [R1+0x1270] ;  /* 0x0012700001e67983 */ /* 0x000ee80000300800 */
[----:B----4-:R1:W-:Y:S01]  /*4c5c0*/  @P1 STG.E desc[UR4][R14.64], R249 ;  /* 0x000000f90e001986 */ /* 0x0103e2000c101904 */
[----:B------:R-:W-:Y:S01]  /*4c5d0*/  LOP3.LUT P1, RZ, R11, 0x400, RZ, 0xc0, !PT ;  /* 0x000004000bff7812 */ /* 0x000fe2000782c0ff */
[----:B-1----:R-:W-:-:S02]  /*4c5e0*/  IMAD.WIDE R14, R18, 0x4, R2 ;  /* 0x00000004120e7825 */ /* 0x002fc400078e0202 */
[----:B------:R-:W4:Y:S10]  /*4c5f0*/  LDL.LU R249, [R1+0x1794] ;  /* 0x0017940001f97983 */ /* 0x000f340000300800 */
[----:B------:R1:W-:Y:S01]  /*4c600*/  @P1 STG.E desc[UR4][R14.64], R19 ;  /* 0x000000130e001986 */ /* 0x0003e2000c101904 */
[----:B------:R-:W-:Y:S01]  /*4c610*/  LOP3.LUT P1, RZ, R11, 0x200, RZ, 0xc0, !PT ;  /* 0x000002000bff7812 */ /* 0x000fe2000782c0ff */
[----:B-1----:R-:W-:-:S02]  /*4c620*/  IMAD.WIDE R14, R18, 0x4, R4 ;  /* 0x00000004120e7825 */ /* 0x002fc400078e0204 */
[----:B------:R-:W4:Y:S10]  /*4c630*/  LDL.LU R19, [R1+0x1790] ;  /* 0x0017900001137983 */ /* 0x000f340000300800 */
[----:B------:R1:W-:Y:S01]  /*4c640*/  @P1 STG.E desc[UR4][R14.64], R16 ;  /* 0x000000100e001986 */ /* 0x0003e2000c101904 */
[----:B------:R-:W-:-:S03]  /*4c650*/  LOP3.LUT P1, RZ, R11, 0x100, RZ, 0xc0, !PT ;  /* 0x000001000bff7812 */ /* 0x000fc6000782c0ff */
[----:B------:R-:W4:Y:S01]  /*4c660*/  LDL.LU R18, [R1+0x178c] ;  /* 0x00178c0001127983 */ /* 0x000f220000300800 */
[----:B-1----:R-:W-:-:S09]  /*4c670*/  IMAD.WIDE R14, R22, 0x4, R2 ;  /* 0x00000004160e7825 */ /* 0x002fd200078e0202 */
[----:B--2---:R1:W-:Y:S04]  /*4c680*/  @P1 STG.E desc[UR4][R14.64], R20 ;  /* 0x000000140e001986 */ /* 0x0043e8000c101904 */
[----:B-1----:R-:W2:Y:S01]  /*4c690*/  LDL.LU R20, [R1+0x194] ;  /* 0x0001940001147983 */ /* 0x002ea20000300800 */
[----:B------:R-:W-:Y:S01]  /*4c6a0*/  LOP3.LUT P1, RZ, R11, 0x80, RZ, 0xc0, !PT ;  /* 0x000000800bff7812 */ /* 0x000fe2000782c0ff */
[----:B------:R-:W-:-:S12]  /*4c6b0*/  IMAD.WIDE R14, R22, 0x4, R4 ;  /* 0x00000004160e7825 */ /* 0x000fd800078e0204 */
[----:B---3--:R1:W-:Y:S01]  /*4c6c0*/  @P1 STG.E desc[UR4][R14.64], R23 ;  /* 0x000000170e001986 */ /* 0x0083e2000c101904 */
        /* <DEDUP_REMOVED lines=21> */
[----:B-1----:R-:W-:Y:S02]  /*4c820*/  IMAD.WIDE R14, R250, 0x4, R4 ;  /* 0x00000004fa0e7825 */ /* 0x002fe400078e0204 */
[----:B------:R-:W3:Y:S04]  /*4c830*/  LDL.LU R250, [R1+0xd8c] ;  /* 0x000d8c0001fa7983 */ /* 0x000ee80000300800 */
[----:B------:R1:W-:Y:S02]  /*4c840*/  @P5 STG.E desc[UR4][R14.64], R252 ;  /* 0x000000fc0e005986 */ /* 0x0003e4000c101904 */
[----:B-1----:R-:W-:-:S05]  /*4c850*/  IMAD.WIDE R14, R230, 0x4, R2 ;  /* 0x00000004e60e7825 */ /* 0x002fca00078e0202 */
[----:B------:R1:W-:Y:S02]  /*4c860*/  @P6 STG.E desc[UR4][R14.64], R231 ;  /* 0x000000e70e006986 */ /* 0x0003e4000c101904 */
[----:B-1----:R-:W-:Y:S02]  /*4c870*/  IMAD.WIDE R14, R230, 0x4, R4 ;  /* 0x00000004e60e7825 */ /* 0x002fe400078e0204 */
[----:B------:R-:W4:Y:S04]  /*4c880*/  LDL.LU R230, [R1+0x127c] ;  /* 0x00127c0001e67983 */ /* 0x000f280000300800 */
[----:B------:R-:W3:Y:S04]  /*4c890*/  LDL.LU R231, [R1+0x99c] ;  /* 0x00099c0001e77983 */ /* 0x000ee80000300800 */
        /* <DEDUP_REMOVED lines=32> */
[----:B------:R-:W4:Y:S01]  /*4caa0*/  LDL.LU R165, [R1+0x1288] ;  /* 0x0012880001a57983 */ /* 0x000f220000300800 */
[----:B------:R-:W-:-:S02]  /*4cab0*/  @P1 LOP3.LUT R12, R12, 0x80000000, RZ, 0xfc, !PT ;  /* 0x800000000c0c1812 */ /* 0x000fc400078efcff */
[----:B------:R-:W-:Y:S01]  /*4cac0*/  LOP3.LUT P1, RZ, R17, 0x400, RZ, 0xc0, !PT ;  /* 0x0000040011ff7812 */ /* 0x000fe2000782c0ff */
[----:B------:R-:W4:Y:S01]  /*4cad0*/  LDL.LU R228, [R1+0xd94] ;  /* 0x000d940001e47983 */ /* 0x000f220000300800 */
        /* <DEDUP_REMOVED lines=8> */
[----:B------:R-:W-:Y:S01]  /*4cb60*/  LOP3.LUT P0, RZ, R17, 0x40, RZ, 0xc0, !PT ;  /* 0x0000004011ff7812 */ /* 0x000fe2000780c0ff */
[----:B---3--:R1:W-:Y:S01]  /*4cb70*/  @P5 STG.E desc[UR4][R14.64], R229 ;  /* 0x000000e50e005986 */ /* 0x0083e2000c101904 */
        /* <DEDUP_REMOVED lines=8> */
[----:B------:R1:W-:Y:S02]  /*4cc00*/  @P0 STG.E desc[UR4][R14.64], R251 ;  /* 0x000000fb0e000986 */ /* 0x0003e4000c101904 */
[----:B-1----:R-:W-:-:S02]  /*4cc10*/  IMAD.WIDE R14, R230, 0x4, R2 ;  /* 0x00000004e60e7825 */ /* 0x002fc400078e0202 */
[----:B------:R-:W3:Y:S04]  /*4cc20*/  LDL.LU R251, [R1+0x1294] ;  /* 0x0012940001fb7983 */ /* 0x000ee80000300800 */
[----:B------:R1:W-:Y:S01]  /*4cc30*/  @P1 STG.E desc[UR4][R14.64], R250 ;  /* 0x000000fa0e001986 */ /* 0x0003e2000c101904 */
[----:B------:R-:W-:-:S03]  /*4cc40*/  LOP3.LUT P1, RZ, R11, 0x4, RZ, 0xc0, !PT ;  /* 0x000000040bff7812 */ /* 0x000fc6000782c0ff */
[----:B------:R-:W3:Y:S01]  /*4cc50*/  LDL.LU R167, [R1+0x5a4] ;  /* 0x0005a40001a77983 */ /* 0x000ee20000300800 */
[----:B-1----:R-:W-:-:S03]  /*4cc60*/  IMAD.WIDE R14, R230, 0x4, R4 ;  /* 0x00000004e60e7825 */ /* 0x002fc600078e0204 */
[----:B------:R-:W3:Y:S06]  /*4cc70*/  LDL.LU R250, [R1+0x1a4] ;  /* 0x0001a40001fa7983 */ /* 0x000eec0000300800 */
[----:B------:R1:W-:Y:S01]  /*4cc80*/  @P1 STG.E desc[UR4][R14.64], R231 ;  /* 0x000000e70e001986 */ /* 0x0003e2000c101904 */
[----:B------:R-:W-:-:S03]  /*4cc90*/  LOP3.LUT P1, RZ, R11, 0x2, RZ, 0xc0, !PT ;  /* 0x000000020bff7812 */ /* 0x000fc6000782c0ff */
[----:B------:R-:W3:Y:S01]  /*4cca0*/  LDL.LU R230, [R1+0x1298] ;  /* 0x0012980001e67983 */ /* 0x000ee20000300800 */
[----:B-1----:R-:W-:-:S03]  /*4ccb0*/  IMAD.WIDE R14, R252, 0x4, R2 ;  /* 0x00000004fc0e7825 */ /* 0x002fc600078e0202 */
[----:B------:R-:W3:Y:S06]  /*4ccc0*/  LDL.LU R231, [R1+0xd98] ;  /* 0x000d980001e77983 */ /* 0x000eec0000300800 */
[----:B--2---:R1:W-:Y:S01]  /*4ccd0*/  @P1 STG.E desc[UR4][R14.64], R20 ;  /* 0x000000140e001986 */ /* 0x0043e2000c101904 */
[----:B------:R-:W-:Y:S01]  /*4cce0*/  LOP3.LUT P1, RZ, R11, 0x1, RZ, 0xc0, !PT ;  /* 0x000000010bff7812 */ /* 0x000fe2000782c0ff */
[----:B------:R-:W-:Y:S02]  /*4ccf0*/  IMAD.WIDE R10, R252, 0x4, R4 ;  /* 0x00000004fc0a7825 */ /* 0x000fe400078e0204 */
[----:B-1----:R-:W2:Y:S10]  /*4cd00*/  LDL.LU R20, [R1+0x129c] ;  /* 0x00129c0001147983 */ /* 0x002eb40000300800 */
[----:B----4-:R1:W-:Y:S01]  /*4cd10*/  @P1 STG.E desc[UR4][R10.64], R22 ;  /* 0x000000160a001986 */ /* 0x0103e2000c101904 */
[----:B------:R-:W-:-:S03]  /*4cd20*/  LOP3.LUT P1, RZ, R12, 0x80000000, RZ, 0xc0, !PT ;  /* 0x800000000cff7812 */ /* 0x000fc6000782c0ff */
[----:B------:R-:W4:Y:S01]  /*4cd30*/  LDL.LU R252, [R1+0x5a8] ;  /* 0x0005a80001fc7983 */ /* 0x000f220000300800 */
[----:B-1----:R-:W-:-:S09]  /*4cd40*/  IMAD.WIDE R10, R13, 0x4, R2 ;  /* 0x000000040d0a7825 */ /* 0x002fd200078e0202 */
        /* <DEDUP_REMOVED lines=9> */
[----:B------:R1:W-:Y:S04]  /*4cde0*/  @P1 STG.E desc[UR4][R10.64], R18 ;  /* 0x000000120a001986 */ /* 0x0003e8000c101904 */
[----:B-1----:R-:W2:Y:S01]  /*4cdf0*/  LDL.LU R18, [R1+0x1788] ;  /* 0x0017880001127983 */ /* 0x002ea20000300800 */
[----:B------:R-:W-:Y:S02]  /*4ce00*/  LOP3.LUT P1, RZ, R12, 0x8000000, RZ, 0xc0, !PT ;  /* 0x080000000cff7812 */ /* 0x000fe4000782c0ff */
[----:B------:R-:W-:Y:S01]  /*4ce10*/  LOP3.LUT P2, RZ, R17, 0x10000, RZ, 0xc0, !PT ;  /* 0x0001000011ff7812 */ /* 0x000fe2000784c0ff */
[----:B---3--:R-:W-:Y:S01]  /*4ce20*/  IMAD.WIDE R10, R229, 0x4, R2 ;  /* 0x00000004e50a7825 */ /* 0x008fe200078e0202 */
[C---:B------:R-:W-:Y:S02]  /*4ce30*/  LOP3.LUT P3, RZ, R17.reuse, 0x20000, RZ, 0xc0, !PT ;  /* 0x0002000011ff7812 */ /* 0x040fe4000786c0ff */
[----:B------:R-:W-:-:S07]  /*4ce40*/  LOP3.LUT P4, RZ, R17, 0x40000, RZ, 0xc0, !PT ;  /* 0x0004000011ff7812 */ /* 0x000fce000788c0ff */
        /* <DEDUP_REMOVED lines=9> */
[----:B-1----:R-:W-:-:S05]  /*4cee0*/  IMAD.WIDE R10, R230, 0x4, R2 ;  /* 0x00000004e60a7825 */ /* 0x002fca00078e0202 */
[----:B------:R1:W-:Y:S02]  /*4cef0*/  @P5 STG.E desc[UR4][R10.64], R231 ;  /* 0x000000e70a005986 */ /* 0x0003e4000c101904 */
[----:B-1----:R-:W-:Y:S02]  /*4cf00*/  IMAD.WIDE R10, R230, 0x4, R4 ;  /* 0x00000004e60a7825 */ /* 0x002fe400078e0204 */
[----:B------:R-:W3:Y:S04]  /*4cf10*/  LDL.LU R231, [R1+0x12a4] ;  /* 0x0012a40001e77983 */ /* 0x000ee80000300800 */
[----:B------:R-:W3:Y:S04]  /*4cf20*/  LDL.LU R230, [R1+0x1ac] ;  /* 0x0001ac0001e67983 */ /* 0x000ee80000300800 */
[----:B--2---:R1:W-:Y:S04]  /*4cf30*/  @P6 STG.E desc[UR4][R10.64], R18 ;  /* 0x000000120a006986 */ /* 0x0043e8000c101904 */
[----:B-1----:R-:W2:Y:S04]  /*4cf40*/  LDL.LU R18, [R1+0x1784] ;  /* 0x0017840001127983 */ /* 0x002ea80000300800 */
[----:B------:R-:W3:Y:S04]  /*4cf50*/  LDL.LU R166, [R1+0x1a8] ;  /* 0x0001a80001a67983 */ /* 0x000ee80000300800 */
[----:B------:R-:W3:Y:S04]  /*4cf60*/  LDL.LU R167, [R1+0xd9c] ;  /* 0x000d9c0001a77983 */ /* 0x000ee80000300800 */
[----:B------:R-:W3:Y:S01]  /*4cf70*/  LDL.LU R251, [R1+0x12a0] ;  /* 0x0012a00001fb7983 */ /* 0x000ee20000300800 */
[----:B------:R-:W-:-:S03]  /*4cf80*/  LOP3.LUT P0, RZ, R17, 0x200000, RZ, 0xc0, !PT ;  /* 0x0020000011ff7812 */ /* 0x000fc6000780c0ff */
[----:B------:R-:W3:Y:S01]  /*4cf90*/  LDL.LU R250, [R1+0x9ac] ;  /* 0x0009ac0001fa7983 */ /* 0x000ee20000300800 */
[----:B------:R-:W-:-:S09]  /*4cfa0*/  IMAD.WIDE R10, R20, 0x4, R2 ;  /* 0x00000004140a7825 */ /* 0x000fd200078e0202 */
[----:B----4-:R1:W-:Y:S04]  /*4cfb0*/  @P0 STG.E desc[UR4][R10.64], R252 ;  /* 0x000000fc0a000986 */ /* 0x0103e8000c101904 */
[----:B-1----:R-:W4:Y:S01]  /*4cfc0*/  LDL.LU R252, [R1+0x5ac] ;  /* 0x0005ac0001fc7983 */ /* 0x002f220000300800 */
[----:B------:R-:W-:Y:S01]  /*4cfd0*/  LOP3.LUT R12, R12, 0xfff7ffff, RZ, 0xc0, !PT ;  /* 0xfff7ffff0c0c7812 */ /* 0x000fe200078ec0ff */
[----:B------:R-:W-:Y:S02]  /*4cfe0*/  IMAD.WIDE R10, R20, 0x4, R4 ;  /* 0x00000004140a7825 */ /* 0x000fe400078e0204 */
[----:B------:R-:W4:Y:S01]  /*4cff0*/  LDL.LU R20, [R1+0x12a8] ;  /* 0x0012a80001147983 */ /* 0x000f220000300800 */
[C---:B------:R-:W-:Y:S02]  /*4d000*/  LOP3.LUT P4, RZ, R17.reuse, 0x400000, RZ, 0xc0, !PT ;  /* 0x0040000011ff7812 */ /* 0x040fe4000788c0ff */
[----:B------:R-:W-:-:S02]  /*4d010*/  LOP3.LUT P5, RZ, R17, 0x800000, RZ, 0xc0, !PT ;  /* 0x0080000011ff7812 */ /* 0x000fc400078ac0ff */
[C---:B------:R-:W-:Y:S02]  /*4d020*/  LOP3.LUT P6, RZ, R17.reuse, 0x1000000, RZ, 0xc0, !PT ;  /* 0x0100000011ff7812 */ /* 0x040fe400078cc0ff */
[----:B------:R-:W-:Y:S02]  /*4d030*/  LOP3.LUT P0, RZ, R17, 0x2000000, RZ, 0xc0, !PT ;  /* 0x0200000011ff7812 */ /* 0x000fe4000780c0ff */
        /* <DEDUP_REMOVED lines=24> */
[----:B------:R-:W2:Y:S04]  /*4d1c0*/  LDL.LU R17, [R1+0xda0] ;  /* 0x000da00001117983 */ /* 0x000ea80000300800 */
        /* <DEDUP_REMOVED lines=10> */
[----:B---3--:R1:W-:Y:S04]  /*4d270*/  @P4 STG.E desc[UR4][R10.64], R166 ;  /* 0x000000a60a004986 */ /* 0x0083e8000c101904 */
[----:B------:R-:W3:Y:S01]  /*4d280*/  LDL.LU R229, [R1+0xda8] ;  /* 0x000da80001e57983 */ /* 0x000ee20000300800 */
[----:B-1----:R-:W-:-:S03]  /*4d290*/  IMAD.WIDE R10, R251, 0x4, R2 ;  /* 0x00000004fb0a7825 */ /* 0x002fc600078e0202 */
[----:B------:R-:W3:Y:S04]  /*4d2a0*/  LDL.LU R166, [R1+0x12b8] ;  /* 0x0012b80001a67983 */ /* 0x000ee80000300800 */
[----:B------:R1:W-:Y:S02]  /*4d2b0*/  @P5 STG.E desc[UR4][R10.64], R167 ;  /* 0x000000a70a005986 */ /* 0x0003e4000c101904 */
[----:B-1----:R-:W-:Y:S02]  /*4d2c0*/  IMAD.WIDE R10, R251, 0x4, R4 ;  /* 0x00000004fb0a7825 */ /* 0x002fe400078e0204 */
[----:B------:R-:W3:Y:S04]  /*4d2d0*/  LDL.LU R167, [R1+0x9b8] ;  /* 0x0009b80001a77983 */ /* 0x000ee80000300800 */
[----:B------:R1:W-:Y:S04]  /*4d2e0*/  @P6 STG.E desc[UR4][R10.64], R250 ;  /* 0x000000fa0a006986 */ /* 0x0003e8000c101904 */
[----:B------:R-:W3:Y:S04]  /*4d2f0*/  LDL.LU R251, [R1+0x5b8] ;  /* 0x0005b80001fb7983 */ /* 0x000ee80000300800 */
[----:B-1----:R-:W3:Y:S01]  /*4d300*/  LDL.LU R250, [R1+0x12bc] ;  /* 0x0012bc0001fa7983 */ /* 0x002ee20000300800 */
[----:B------:R-:W-:-:S05]  /*4d310*/  IMAD.WIDE R10, R231, 0x4, R2 ;  /* 0x00000004e70a7825 */ /* 0x000fca00078e0202 */
[----:B----4-:R1:W-:Y:S02]  /*4d320*/  @P0 STG.E desc[UR4][R10.64], R252 ;  /* 0x000000fc0a000986 */ /* 0x0103e4000c101904 */
[----:B-1----:R-:W-:Y:S02]  /*4d330*/  IMAD.WIDE R10, R231, 0x4, R4 ;  /* 0x00000004e70a7825 */ /* 0x002fe400078e0204 */
[----:B------:R-:W4:Y:S04]  /*4d340*/  LDL.LU R252, [R1+0x1b8] ;  /* 0x0001b80001fc7983 */ /* 0x000f280000300800 */
[----:B------:R1:W-:Y:S04]  /*4d350*/  @P1 STG.E desc[UR4][R10.64], R230 ;  /* 0x000000e60a001986 */ /* 0x0003e8000c101904 */
[----:B------:R-:W4:Y:S04]  /*4d360*/  LDL.LU R231, [R1+0xdac] ;  /* 0x000dac0001e77983 */ /* 0x000f280000300800 */
[----:B-1----:R-:W4:Y:S01]  /*4d370*/  LDL.LU R230, [R1+0x12c0] ;  /* 0x0012c00001e67983 */ /* 0x002f220000300800 */
[----:B------:R-:W-:Y:S01]  /*4d380*/  LOP3.LUT P1, RZ, R12, 0x4000000, RZ, 0xc0, !PT ;  /* 0x040000000cff7812 */ /* 0x000fe2000782c0ff */
[----:B------:R-:W-:Y:S01]  /*4d390*/  IMAD.WIDE R10, R20, 0x4, R2 ;  /* 0x00000004140a7825 */ /* 0x000fe200078e0202 */
[----:B------:R-:W-:-:S02]  /*4d3a0*/  LOP3.LUT P2, RZ, R18, 0x8, RZ, 0xc0, !PT ;  /* 0x0000000812ff7812 */ /* 0x000fc4000784c0ff */
[C---:B------:R-:W-:Y:S02]  /*4d3b0*/  LOP3.LUT P3, RZ, R18.reuse, 0x10, RZ, 0xc0, !PT ;  /* 0x0000001012ff7812 */ /* 0x040fe4000786c0ff */
[C---:B------:R-:W-:Y:S02]  /*4d3c0*/  LOP3.LUT P4, RZ, R18.reuse, 0x20, RZ, 0xc0, !PT ;  /* 0x0000002012ff7812 */ /* 0x040fe4000788c0ff */
[C---:B------:R-:W-:Y:S02]  /*4d3d0*/  LOP3.LUT P5, RZ, R18.reuse, 0x40, RZ, 0xc0, !PT ;  /* 0x0000004012ff7812 */ /* 0x040fe400078ac0ff */
[----:B------:R-:W-:-:S03]  /*4d3e0*/  LOP3.LUT P6, RZ, R18, 0x80, RZ, 0xc0, !PT ;  /* 0x0000008012ff7812 */ /* 0x000fc600078cc0ff */
[----:B--2---:R1:W-:Y:S02]  /*4d3f0*/  @P1 STG.E desc[UR4][R10.64], R17 ;  /* 0x000000110a001986 */ /* 0x0043e4000c101904 */
        /* <DEDUP_REMOVED lines=22> */
[----:B---3--:R-:W-:-:S05]  /*4d560*/  IMAD.WIDE R10, R166, 0x4, R2 ;  /* 0x00000004a60a7825 */ /* 0x008fca00078e0202 */
[----:B------:R1:W-:Y:S02]  /*4d570*/  @P2 STG.E desc[UR4][R10.64], R229 ;  /* 0x000000e50a002986 */ /* 0x0003e4000c101904 */
[----:B-1----:R-:W-:Y:S02]  /*4d580*/  IMAD.WIDE R10, R166, 0x4, R4 ;  /* 0x00000004a60a7825 */ /* 0x002fe400078e0204 */
[----:B------:R-:W3:Y:S04]  /*4d590*/  LDL.LU R166, [R1+0x5bc] ;  /* 0x0005bc0001a67983 */ /* 0x000ee80000300800 */
[----:B------:R1:W-:Y:S02]  /*4d5a0*/  @P3 STG.E desc[UR4][R10.64], R167 ;  /* 0x000000a70a003986 */ /* 0x0003e4000c101904 */
[----:B-1----:R-:W-:-:S02]  /*4d5b0*/  IMAD.WIDE R10, R250, 0x4, R2 ;  /* 0x00000004fa0a7825 */ /* 0x002fc400078e0202 */
[----:B------:R-:W3:Y:S04]  /*4d5c0*/  LDL.LU R167, [R1+0x12c4] ;  /* 0x0012c40001a77983 */ /* 0x000ee80000300800 */
[----:B------:R1:W-:Y:S02]  /*4d5d0*/  @P4 STG.E desc[UR4][R10.64], R251 ;  /* 0x000000fb0a004986 */ /* 0x0003e4000c101904 */
[----:B-1----:R-:W-:Y:S02]  /*4d5e0*/  IMAD.WIDE R10, R250, 0x4, R4 ;  /* 0x00000004fa0a7825 */ /* 0x002fe400078e0204 */
[----:B------:R-:W3:Y:S04]  /*4d5f0*/  LDL.LU R251, [R1+0x1bc] ;  /* 0x0001bc0001fb7983 */ /* 0x000ee80000300800 */
[----:B----4-:R1:W-:Y:S04]  /*4d600*/  @P5 STG.E desc[UR4][R10.64], R252 ;  /* 0x000000fc0a005986 */ /* 0x0103e8000c101904 */
[----:B------:R-:W4:Y:S04]  /*4d610*/  LDL.LU R250, [R1+0xdb0] ;  /* 0x000db00001fa7983 */ /* 0x000f280000300800 */
[----:B-1----:R-:W4:Y:S01]  /*4d620*/  LDL.LU R252, [R1+0x12c8] ;  /* 0x0012c80001fc7983 */ /* 0x002f220000300800 */
[----:B------:R-:W-:-:S05]  /*4d630*/  IMAD.WIDE R10, R230, 0x4, R2 ;  /* 0x00000004e60a7825 */ /* 0x000fca00078e0202 */
[----:B------:R1:W-:Y:S04]  /*4d640*/  @P6 STG.E desc[UR4][R10.64], R231 ;  /* 0x000000e70a006986 */ /* 0x0003e8000c101904 */
[----:B-1----:R-:W4:Y:S01]  /*4d650*/  LDL.LU R231, [R1+0x9c0] ;  /* 0x0009c00001e77983 */ /* 0x002f220000300800 */
[----:B------:R-:W-:Y:S01]  /*4d660*/  LOP3.LUT P0, RZ, R18, 0x100, RZ, 0xc0, !PT ;  /* 0x0000010012ff7812 */ /* 0x000fe2000780c0ff */
[----:B------:R-:W-:Y:S02]  /*4d670*/  IMAD.WIDE R10, R230, 0x4, R4 ;  /* 0x00000004e60a7825 */ /* 0x000fe400078e0204 */
[----:B------:R-:W4:Y:S10]  /*4d680*/  LDL.LU R230, [R1+0x5c0] ;  /* 0x0005c00001e67983 */ /* 0x000f340000300800 */
[----:B--2---:R1:W-:Y:S04]  /*4d690*/  @P0 STG.E desc[UR4][R10.64], R20 ;  /* 0x000000140a000986 */ /* 0x0043e8000c101904 */
[----:B-1----:R-:W2:Y:S04]  /*4d6a0*/  LDL.LU R20, [R1+0x12cc] ;  /* 0x0012cc0001147983 */ /* 0x002ea80000300800 */
        /* <DEDUP_REMOVED lines=8> */
[----:B------:R-:W2:Y:S01]  /*4d730*/  LDL.LU R164, [R1+0x12d8] ;  /* 0x0012d80001a47983 */ /* 0x000ea20000300800 */
[----:B------:R-:W-:-:S03]  /*4d740*/  LOP3.LUT P4, RZ, R18, 0x200, RZ, 0xc0, !PT ;  /* 0x0000020012ff7812 */ /* 0x000fc6000788c0ff */
[----:B------:R-:W2:Y:S01]  /*4d750*/  LDL.LU R165, [R1+0x9c8] ;  /* 0x0009c80001a57983 */ /* 0x000ea20000300800 */
[----:B------:R-:W-:-:S03]  /*4d760*/  LOP3.LUT P5, RZ, R18, 0x400, RZ, 0xc0, !PT ;  /* 0x0000040012ff7812 */ /* 0x000fc600078ac0ff */
[----:B------:R-:W2:Y:S04]  /*4d770*/  LDL.LU R228, [R1+0x5c8] ;  /* 0x0005c80001e47983 */ /* 0x000ea80000300800 */
[----:B------:R-:W2:Y:S01]  /*4d780*/  LDL.LU R229, [R1+0x12dc] ;  /* 0x0012dc0001e57983 */ /* 0x000ea20000300800 */
        /* <DEDUP_REMOVED lines=10> */
[----:B------:R1:W-:Y:S02]  /*4d830*/  @P4 STG.E desc[UR4][R10.64], R166 ;  /* 0x000000a60a004986 */ /* 0x0003e4000c101904 */
[----:B-1----:R-:W-:Y:S02]  /*4d840*/  IMAD.WIDE R10, R167, 0x4, R4 ;  /* 0x00000004a70a7825 */ /* 0x002fe400078e0204 */
[----:B------:R-:W3:Y:S04]  /*4d850*/  LDL.LU R166, [R1+0x1c8] ;  /* 0x0001c80001a67983 */ /* 0x000ee80000300800 */
[----:B------:R4:W-:Y:S02]  /*4d860*/  @P5 STG.E desc[UR4][R10.64], R251 ;  /* 0x000000fb0a005986 */ /* 0x0009e4000c101904 */
[----:B----4-:R-:W-:-:S02]  /*4d870*/  IMAD.WIDE R10, R252, 0x4, R2 ;  /* 0x00000004fc0a7825 */ /* 0x010fc400078e0202 */
[----:B------:R-:W4:Y:S04]  /*4d880*/  LDL.LU R251, [R1+0x12e0] ;  /* 0x0012e00001fb7983 */ /* 0x000f280000300800 */
[----:B------:R1:W-:Y:S04]  /*4d890*/  @P6 STG.E desc[UR4][R10.64], R250 ;  /* 0x000000fa0a006986 */ /* 0x0003e8000c101904 */
[----:B------:R-:W4:Y:S01]  /*4d8a0*/  LDL.LU R167, [R1+0xdbc] ;  /* 0x000dbc0001a77983 */ /* 0x000f220000300800 */
[----:B-1----:R-:W-:-:S03]  /*4d8b0*/  IMAD.WIDE R10, R252, 0x4, R4 ;  /* 0x00000004fc0a7825 */ /* 0x002fc600078e0204 */
[----:B------:R-:W4:Y:S04]  /*4d8c0*/  LDL.LU R250, [R1+0x9cc] ;  /* 0x0009cc0001fa7983 */ /* 0x000f280000300800 */
[----:B------:R1:W-:Y:S04]  /*4d8d0*/  @P0 STG.E desc[UR4][R10.64], R231 ;  /* 0x000000e70a000986 */ /* 0x0003e8000c101904 */
[----:B------:R-:W4:Y:S04]  /*4d8e0*/  LDL.LU R252, [R1+0x5cc] ;  /* 0x0005cc0001fc7983 */ /* 0x000f280000300800 */
[----:B-1----:R-:W4:Y:S01]  /*4d8f0*/  LDL.LU R231, [R1+0x12e4] ;  /* 0x0012e40001e77983 */ /* 0x002f220000300800 */
[----:B------:R-:W-:-:S04]  /*4d900*/  LOP3.LUT R12, R12, 0xffffdfff, RZ, 0xc0, !PT ;  /* 0xffffdfff0c0c7812 */ /* 0x000fc800078ec0ff */
        /* <DEDUP_REMOVED lines=17> */
[----:B--2---:R-:W-:-:S12]  /*4da20*/  IMAD.WIDE R10, R20, 0x4, R2 ;  /* 0x00000004140a7825 */ /* 0x004fd800078e0202 */
[----:B------:R1:W-:Y:S02]  /*4da30*/  @P1 STG.E desc[UR4][R10.64], R230 ;  /* 0x000000e60a001986 */ /* 0x0003e4000c101904 */
[----:B-1----:R-:W-:Y:S02]  /*4da40*/  IMAD.WIDE R10, R20, 0x4, R4 ;  /* 0x00000004140a7825 */ /* 0x002fe400078e0204 */
[----:B------:R-:W2:Y:S04]  /*4da50*/  LDL.LU R230, [R1+0xdc0] ;  /* 0x000dc00001e67983 */ /* 0x000ea80000300800 */
        /* <DEDUP_REMOVED lines=30> */
[----:B----4-:R-:W-:-:S05]  /*4dc40*/  IMAD.WIDE R10, R251, 0x4, R2 ;  /* 0x00000004fb0a7825 */ /* 0x010fca00078e0202 */
[----:B------:R1:W-:Y:S01]  /*4dc50*/  @P3 STG.E desc[UR4][R10.64], R167 ;  /* 0x000000a70a003986 */ /* 0x0003e2000c101904 */
[----:B------:R-:W-:Y:S01]  /*4dc60*/  LOP3.LUT P6, RZ, R18, 0x4000000, RZ, 0xc0, !PT ;  /* 0x0400000012ff7812 */ /* 0x000fe200078cc0ff */
        /* <DEDUP_REMOVED lines=8> */
[----:B------:R-:W4:Y:S04]  /*4dcf0*/  LDL.LU R228, [R1+0x9d0] ;  /* 0x0009d00001e47983 */ /* 0x000f280000300800 */
[----:B------:R-:W4:Y:S04]  /*4dd00*/  LDL.LU R229, [R1+0x5d0] ;  /* 0x0005d00001e57983 */ /* 0x000f280000300800 */
[----:B------:R-:W4:Y:S04]  /*4dd10*/  LDL.LU R166, [R1+0x12ec] ;  /* 0x0012ec0001a67983 */ /* 0x000f280000300800 */
[----:B------:R-:W4:Y:S01]  /*4dd20*/  LDL.LU R167, [R1+0x1d0] ;  /* 0x0001d00001a77983 */ /* 0x000f220000300800 */
[----:B------:R-:W-:-:S03]  /*4dd30*/  LOP3.LUT P0, RZ, R18, 0x8000000, RZ, 0xc0, !PT ;  /* 0x0800000012ff7812 */ /* 0x000fc6000780c0ff */
[----:B------:R-:W4:Y:S04]  /*4dd40*/  LDL.LU R252, [R1+0xdc4] ;  /* 0x000dc40001fc7983 */ /* 0x000f280000300800 */
[----:B------:R-:W4:Y:S04]  /*4dd50*/  LDL.LU R250, [R1+0x9d4] ;  /* 0x0009d40001fa7983 */ /* 0x000f280000300800 */
[----:B------:R-:W4:Y:S01]  /*4dd60*/  LDL.LU R251, [R1+0x5d4] ;  /* 0x0005d40001fb7983 */ /* 0x000f220000300800 */
[----:B--2---:R-:W-:-:S05]  /*4dd70*/  IMAD.WIDE R10, R20, 0x4, R2 ;  /* 0x00000004140a7825 */ /* 0x004fca00078e0202 */
[----:B------:R1:W-:Y:S04]  /*4dd80*/  @P0 STG.E desc[UR4][R10.64], R230 ;  /* 0x000000e60a000986 */ /* 0x0003e8000c101904 */
[----:B-1----:R-:W2:Y:S01]  /*4dd90*/  LDL.LU R230, [R1+0x12f4] ;  /* 0x0012f40001e67983 */ /* 0x002ea20000300800 */
[----:B------:R-:W-:-:S03]  /*4dda0*/  IMAD.WIDE R10, R20, 0x4, R4 ;  /* 0x00000004140a7825 */ /* 0x000fc600078e0204 */
[----:B------:R-:W2:Y:S01]  /*4ddb0*/  LDL.LU R20, [R1+0x1d4] ;  /* 0x0001d40001147983 */ /* 0x000ea20000300800 */
[----:B------:R-:W-:-:S03]  /*4ddc0*/  LOP3.LUT R12, R12, 0xfffffff7, RZ, 0xc0, !PT ;  /* 0xfffffff70c0c7812 */ /* 0x000fc600078ec0ff */
[----:B------:R-:W2:Y:S01]  /*4ddd0*/  LDL.LU R17, [R1+0x12f8] ;  /* 0x0012f80001117983 */ /* 0x000ea20000300800 */
[C---:B------:R-:W-:Y:S02]  /*4dde0*/  LOP3.LUT P4, RZ, R18.reuse, 0x10000000, RZ, 0xc0, !PT ;  /* 0x1000000012ff7812 */ /* 0x040fe4000788c0ff */
[C---:B------:R-:W-:Y:S02]  /*4ddf0*/  LOP3.LUT P5, RZ, R18.reuse, 0x20000000, RZ, 0xc0, !PT ;  /* 0x2000000012ff7812 */ /* 0x040fe400078ac0ff */
[C---:B------:R-:W-:Y:S02]  /*4de00*/  LOP3.LUT P6, RZ, R18.reuse, 0x40000000, RZ, 0xc0, !PT ;  /* 0x4000000012ff7812 */ /* 0x040fe400078cc0ff */
        /* <DEDUP_REMOVED lines=11> */
[----:B---3--:R-:W-:-:S13]  /*4dec0*/  LOP3.LUT P1, RZ, R19, 0x100, RZ, 0xc0, !PT ;  /* 0x0000010013ff7812 */ /* 0x008fda000782c0ff */
        /* <DEDUP_REMOVED lines=18> */
[----:B----4-:R1:W-:Y:S10]  /*4dff0*/  @P4 STG.E desc[UR4][R10.64], R228 ;  /* 0x000000e40a004986 */ /* 0x0103f4000c101904 */
[----:B------:R-:W-:-:S02]  /*4e000*/  @P1 LOP3.LUT R12, R12, 0x200, RZ, 0xfc, !PT ;  /* 0x000002000c0c1812 */ /* 0x000fc400078efcff */
[----:B------:R-:W-:Y:S01]  /*4e010*/  LOP3.LUT P1, RZ, R19, 0x2, RZ, 0xc0, !PT ;  /* 0x0000000213ff7812 */ /* 0x000fe2000782c0ff */
[----:B-1----:R-:W-:Y:S01]  /*4e020*/  IMAD.WIDE R10, R166, 0x4, R2 ;  /* 0x00000004a60a7825 */ /* 0x002fe200078e0202 */
[----:B------:R-:W-:Y:S01]  /*4e030*/  LOP3.LUT R12, R12, 0xfffffbff, RZ, 0xc0, !PT ;  /* 0xfffffbff0c0c7812 */ /* 0x000fe200078ec0ff */
[----:B------:R-:W3:Y:S04]  /*4e040*/  LDL.LU R228, [R1+0x1dc] ;  /* 0x0001dc0001e47983 */ /* 0x000ee80000300800 */
[----:B------:R1:W-:Y:S06]  /*4e050*/  @P5 STG.E desc[UR4][R10.64], R229 ;  /* 0x000000e50a005986 */ /* 0x0003ec000c101904 */
[----:B------:R-:W-:-:S02]  /*4e060*/  @P1 LOP3.LUT R12, R12, 0x400, RZ, 0xfc, !PT ;  /* 0x000004000c0c1812 */ /* 0x000fc400078efcff */
[----:B------:R-:W-:Y:S01]  /*4e070*/  LOP3.LUT P1, RZ, R19, 0x1, RZ, 0xc0, !PT ;  /* 0x0000000113ff7812 */ /* 0x000fe2000782c0ff */
[----:B-1----:R-:W-:Y:S01]  /*4e080*/  IMAD.WIDE R10, R166, 0x4, R4 ;  /* 0x00000004a60a7825 */ /* 0x002fe200078e0204 */
[----:B------:R-:W4:Y:S04]  /*4e090*/  LDL.LU R229, [R1+0xdd0] ;  /* 0x000dd00001e57983 */ /* 0x000f280000300800 */
[----:B------:R1:W-:Y:S04]  /*4e0a0*/  @P6 STG.E desc[UR4][R10.64], R167 ;  /* 0x000000a70a006986 */ /* 0x0003e8000c101904 */
[----:B------:R-:W4:Y:S01]  /*4e0b0*/  LDL.LU R166, [R1+0x1308] ;  /* 0x0013080001a67983 */ /* 0x000f220000300800 */
[----:B-1----:R-:W-:-:S03]  /*4e0c0*/  IMAD.WIDE R10, R231, 0x4, R2 ;  /* 0x00000004e70a7825 */ /* 0x002fc600078e0202 */
[----:B------:R-:W4:Y:S04]  /*4e0d0*/  LDL.LU R167, [R1+0x9e0] ;  /* 0x0009e00001a77983 */ /* 0x000f280000300800 */
[----:B------:R1:W-:Y:S02]  /*4e0e0*/  @P0 STG.E desc[UR4][R10.64], R252 ;  /* 0x000000fc0a000986 */ /* 0x0003e4000c101904 */
[----:B-1----:R-:W-:Y:S02]  /*4e0f0*/  IMAD.WIDE R10, R231, 0x4, R4 ;  /* 0x00000004e70a7825 */ /* 0x002fe400078e0204 */
[----:B------:R-:W4:Y:S04]  /*4e100*/  LDL.LU R252, [R1+0x5e0] ;  /* 0x0005e00001fc7983 */ /* 0x000f280000300800 */
[----:B------:R2:W-:Y:S01]  /*4e110*/  @P1 STG.E desc[UR4][R10.64], R250 ;  /* 0x000000fa0a001986 */ /* 0x0005e2000c101904 */
[----:B------:R-:W-:-:S03]  /*4e120*/  LOP3.LUT P1, RZ, R12, 0x400, RZ, 0xc0, !PT ;  /* 0x000004000cff7812 */ /* 0x000fc6000782c0ff */
[----:B------:R-:W4:Y:S01]  /*4e130*/  LDL.LU R231, [R1+0x130c] ;  /* 0x00130c0001e77983 */ /* 0x000f220000300800 */
[----:B--2---:R-:W-:-:S03]  /*4e140*/  IMAD.WIDE R10, R230, 0x4, R2 ;  /* 0x00000004e60a7825 */ /* 0x004fc600078e0202 */
[----:B------:R-:W2:Y:S06]  /*4e150*/  LDL.LU R250, [R1+0x177c] ;  /* 0x00177c0001fa7983 */ /* 0x000eac0000300800 */
[----:B------:R1:W-:Y:S01]  /*4e160*/  @P1 STG.E desc[UR4][R10.64], R251 ;  /* 0x000000fb0a001986 */ /* 0x0003e2000c101904 */
[----:B------:R-:W-:Y:S01]  /*4e170*/  LOP3.LUT P1, RZ, R12, 0x200, RZ, 0xc0, !PT ;  /* 0x000002000cff7812 */ /* 0x000fe2000782c0ff */
[----:B-1----:R-:W-:Y:S02]  /*4e180*/  IMAD.WIDE R10, R230, 0x4, R4 ;  /* 0x00000004e60a7825 */ /* 0x002fe400078e0204 */
[----:B------:R-:W2:Y:S04]  /*4e190*/  LDL.LU R251, [R1+0x1778] ;  /* 0x0017780001fb7983 */ /* 0x000ea80000300800 */
[----:B------:R-:W2:Y:S06]  /*4e1a0*/  LDL.LU R230, [R1+0x1774] ;  /* 0x0017740001e67983 */ /* 0x000eac0000300800 */
[----:B------:R1:W-:Y:S04]  /*4e1b0*/  @P1 STG.E desc[UR4][R10.64], R20 ;  /* 0x000000140a001986 */ /* 0x0003e8000c101904 */
[----:B-1----:R-:W2:Y:S01]  /*4e1c0*/  LDL.LU R20, [R1+0x1770] ;  /* 0x0017700001147983 */ /* 0x002ea20000300800 */
        /* <DEDUP_REMOVED lines=27> */
[----:B---3--:R4:W-:Y:S02]  /*4e380*/  @P3 STG.E desc[UR4][R10.64], R228 ;  /* 0x000000e40a003986 */ /* 0x0089e4000c101904 */
[----:B----4-:R-:W-:-:S05]  /*4e390*/  IMAD.WIDE R10, R166, 0x4, R2 ;  /* 0x00000004a60a7825 */ /* 0x010fca00078e0202 */
        /* <DEDUP_REMOVED lines=8> */
[----:B------:R-:W4:Y:S04]  /*4e420*/  LDL.LU R229, [R1+0x1318] ;  /* 0x0013180001e57983 */ /* 0x000f280000300800 */
[----:B--2---:R1:W-:Y:S04]  /*4e430*/  @P0 STG.E desc[UR4][R10.64], R20 ;  /* 0x000000140a000986 */ /* 0x0043e8000c101904 */
[----:B-1----:R-:W2:Y:S04]  /*4e440*/  LDL.LU R20, [R1+0x176c] ;  /* 0x00176c0001147983 */ /* 0x002ea80000300800 */
[----:B------:R-:W4:Y:S04]  /*4e450*/  LDL.LU R252, [R1+0xdd4] ;  /* 0x000dd40001fc7983 */ /* 0x000f280000300800 */
[----:B------:R-:W4:Y:S04]  /*4e460*/  LDL.LU R0, [R1+0x9e4] ;  /* 0x0009e40001007983 */ /* 0x000f280000300800 */
[----:B------:R-:W4:Y:S04]  /*4e470*/  LDL.LU R165, [R1+0x5e4] ;  /* 0x0005e40001a57983 */ /* 0x000f280000300800 */
[----:B------:R-:W4:Y:S01]  /*4e480*/  LDL.LU R167, [R1+0x1314] ;  /* 0x0013140001a77983 */ /* 0x000f220000300800 */
[----:B------:R-:W-:-:S03]  /*4e490*/  LOP3.LUT P0, RZ, R19, 0x8000000, RZ, 0xc0, !PT ;  /* 0x0800000013ff7812 */ /* 0x000fc6000780c0ff */
[----:B------:R-:W4:Y:S01]  /*4e4a0*/  LDL.LU R164, [R1+0x1e4] ;  /* 0x0001e40001a47983 */ /* 0x000f220000300800 */
[C---:B------:R-:W-:Y:S02]  /*4e4b0*/  LOP3.LUT P2, RZ, R19.reuse, 0x8000, RZ, 0xc0, !PT ;  /* 0x0000800013ff7812 */ /* 0x040fe4000784c0ff */
[C---:B------:R-:W-:Y:S02]  /*4e4c0*/  LOP3.LUT P5, RZ, R19.reuse, 0x80000, RZ, 0xc0, !PT ;  /* 0x0008000013ff7812 */ /* 0x040fe400078ac0ff */
[C---:B------:R-:W-:Y:S02]  /*4e4d0*/  LOP3.LUT P6, RZ, R19.reuse, 0x400000, RZ, 0xc0, !PT ;  /* 0x0040000013ff7812 */ /* 0x040fe400078cc0ff */
[----:B------:R-:W-:Y:S02]  /*4e4e0*/  LOP3.LUT R12, R12, 0xfffffffb, RZ, 0xc0, !PT ;  /* 0xfffffffb0c0c7812 */ /* 0x000fe400078ec0ff */
[----:B------:R-:W-:-:S07]  /*4e4f0*/  LOP3.LUT P3, RZ, R19, 0x10000, RZ, 0xc0, !PT ;  /* 0x0001000013ff7812 */ /* 0x000fce000786c0ff */
[----:B------:R-:W-:-:S04]  /*4e500*/  @P5 LOP3.LUT R12, R12, 0x4, RZ, 0xfc, !PT ;  /* 0x000000040c0c5812 */ /* 0x000fc800078efcff */
[----:B------:R-:W-:Y:S02]  /*4e510*/  LOP3.LUT R12, R12, 0xfffffffe, RZ, 0xc0, !PT ;  /* 0xfffffffe0c0c7812 */ /* 0x000fe400078ec0ff */
[C---:B------:R-:W-:Y:S02]  /*4e520*/  LOP3.LUT P4, RZ, R19.reuse, 0x20000, RZ, 0xc0, !PT ;  /* 0x0002000013ff7812 */ /* 0x040fe4000788c0ff */
[----:B------:R-:W-:Y:S02]  /*4e530*/  @P6 LOP3.LUT R12, R12, 0x1, RZ, 0xfc, !PT ;  /* 0x000000010c0c6812 */ /* 0x000fe400078efcff */
[C---:B------:R-:W-:Y:S02]  /*4e540*/  LOP3.LUT P6, RZ, R19.reuse, 0x200000, RZ, 0xc0, !PT ;  /* 0x0020000013ff7812 */ /* 0x040fe400078cc0ff */
[----:B------:R-:W-:Y:S02]  /*4e550*/  LOP3.LUT R12, R12, 0xfffffffd, RZ, 0xc0, !PT ;  /* 0xfffffffd0c0c7812 */ /* 0x000fe400078ec0ff */
[----:B------:R-:W-:-:S02]  /*4e560*/  LOP3.LUT P5, RZ, R19, 0x40000, RZ, 0xc0, !PT ;  /* 0x0004000013ff7812 */ /* 0x000fc400078ac0ff */
[----:B------:R-:W-:-:S07]  /*4e570*/  LOP3.LUT P1, RZ, R19, 0x10000000, RZ, 0xc0, !PT ;  /* 0x1000000013ff7812 */ /* 0x000fce000782c0ff */
[----:B------:R-:W-:Y:S02]  /*4e580*/  @P6 LOP3.LUT R12, R12, 0x2, RZ, 0xfc, !PT ;  /* 0x000000020c0c6812 */ /* 0x000fe400078efcff */
[----:B------:R-:W-:Y:S01]  /*4e590*/  LOP3.LUT P6, RZ, R19, 0x100000, RZ, 0xc0, !PT ;  /* 0x0010000013ff7812 */ /* 0x000fe200078cc0ff */
[----:B---3--:R-:W-:Y:S01]  /*4e5a0*/  IMAD.WIDE R10, R231, 0x4, R2 ;  /* 0x00000004e70a7825 */ /* 0x008fe200078e0202 */
[----:B--2---:R-:W-:-:S04]  /*4e5b0*/  LOP3.LUT R20, R20, 0xefffffff, RZ, 0xc0, !PT ;  /* 0xefffffff14147812 */ /* 0x004fc800078ec0ff */
[----:B------:R-:W-:Y:S02]  /*4e5c0*/  @P0 LOP3.LUT R20, R20, 0x10000000, RZ, 0xfc, !PT ;  /* 0x1000000014140812 */ /* 0x000fe400078efcff */
[----:B------:R-:W-:Y:S02]  /*4e5d0*/  LOP3.LUT P0, RZ, R19, 0x4000000, RZ, 0xc0, !PT ;  /* 0x0400000013ff7812 */ /* 0x000fe4000780c0ff */
[----:B------:R-:W-:Y:S01]  /*4e5e0*/  LOP3.LUT R20, R20, 0xdfffffff, RZ, 0xc0, !PT ;  /* 0xdfffffff14147812 */ /* 0x000fe200078ec0ff */
[----:B----4-:R1:W-:Y:S10]  /*4e5f0*/  @P2 STG.E desc[UR4][R10.64], R252 ;  /* 0x000000fc0a002986 */ /* 0x0103f4000c101904 */
[----:B------:R-:W-:-:S02]  /*4e600*/  @P0 LOP3.LUT R20, R20, 0x20000000, RZ, 0xfc, !PT ;  /* 0x2000000014140812 */ /* 0x000fc400078efcff */
[----:B------:R-:W-:Y:S01]  /*4e610*/  LOP3.LUT P0, RZ, R19, 0x2000000, RZ, 0xc0, !PT ;  /* 0x0200000013ff7812 */ /* 0x000fe2000780c0ff */
[----:B-1----:R-:W-:Y:S02]  /*4e620*/  IMAD.WIDE R10, R231, 0x4, R4 ;  /* 0x00000004e70a7825 */ /* 0x002fe400078e0204 */
[----:B------:R-:W2:Y:S01]  /*4e630*/  LDL.LU R231, [R1+0x9e8] ;  /* 0x0009e80001e77983 */ /* 0x000ea20000300800 */
[----:B------:R-:W-:-:S03]  /*4e640*/  LOP3.LUT R20, R20, 0xbfffffff, RZ, 0xc0, !PT ;  /* 0xbfffffff14147812 */ /* 0x000fc600078ec0ff */
[----:B------:R-:W3:Y:S04]  /*4e650*/  LDL.LU R252, [R1+0x5e8] ;  /* 0x0005e80001fc7983 */ /* 0x000ee80000300800 */
[----:B------:R-:W4:Y:S02]  /*4e660*/  LDL.LU R13, [R1+0x131c] ;  /* 0x00131c00010d7983 */ /* 0x000f240000300800 */
[----:B------:R-:W-:Y:S02]  /*4e670*/  @P0 LOP3.LUT R20, R20, 0x40000000, RZ, 0xfc, !PT ;  /* 0x4000000014140812 */ /* 0x000fe400078efcff */
[----:B------:R-:W-:Y:S01]  /*4e680*/  LOP3.LUT P0, RZ, R19, 0x1000000, RZ, 0xc0, !PT ;  /* 0x0100000013ff7812 */ /* 0x000fe2000780c0ff */
[----:B------:R1:W-:Y:S01]  /*4e690*/  @P3 STG.E desc[UR4][R10.64], R0 ;  /* 0x000000000a003986 */ /* 0x0003e2000c101904 */
[----:B------:R-:W-:-:S03]  /*4e6a0*/  LOP3.LUT R20, R20, 0x7fffffff, RZ, 0xc0, !PT ;  /* 0x7fffffff14147812 */ /* 0x000fc600078ec0ff */
[----:B------:R-:W3:Y:S01]  /*4e6b0*/  LDL.LU R166, [R1+0xddc] ;  /* 0x000ddc0001a67983 */ /* 0x000ee20000300800 */
[----:B------:R-:W-:-:S03]  /*4e6c0*/  LOP3.LUT P2, RZ, R19, 0x20000000, RZ, 0xc0, !PT ;  /* 0x2000000013ff7812 */ /* 0x000fc6000784c0ff */
[----:B------:R-:W3:Y:S01]  /*4e6d0*/  LDL.LU R18, [R1+0x1320] ;  /* 0x0013200001127983 */ /* 0x000ee20000300800 */
[----:B-1----:R-:W-:-:S03]  /*4e6e0*/  IMAD.WIDE R10, R167, 0x4, R2 ;  /* 0x00000004a70a7825 */ /* 0x002fc600078e0202 */
[----:B------:R-:W-:Y:S02]  /*4e6f0*/  @P0 LOP3.LUT R20, R20, 0x80000000, RZ, 0xfc, !PT ;  /* 0x8000000014140812 */ /* 0x000fe400078efcff */
[C---:B------:R-:W-:Y:S01]  /*4e700*/  LOP3.LUT P0, RZ, R19.reuse, 0x800000, RZ, 0xc0, !PT ;  /* 0x0080000013ff7812 */ /* 0x040fe2000780c0ff */
[----:B------:R1:W-:Y:S01]  /*4e710*/  @P4 STG.E desc[UR4][R10.64], R165 ;  /* 0x000000a50a004986 */ /* 0x0003e2000c101904 */
[C---:B------:R-:W-:Y:S02]  /*4e720*/  LOP3.LUT P3, RZ, R19.reuse, 0x40000000, RZ, 0xc0, !PT ;  /* 0x4000000013ff7812 */ /* 0x040fe4000786c0ff */
[----:B------:R-:W-:Y:S02]  /*4e730*/  LOP3.LUT P4, RZ, R19, 0x80000000, RZ, 0xc0, !PT ;  /* 0x8000000013ff7812 */ /* 0x000fe4000788c0ff */
[----:B------:R-:W3:Y:S04]  /*4e740*/  LDL.LU R19, [R1+0x1e8] ;  /* 0x0001e80001137983 */ /* 0x000ee80000300800 */
[----:B-1----:R-:W3:Y:S01]  /*4e750*/  LDL.LU R165, [R1+0x9ec] ;  /* 0x0009ec0001a57983 */ /* 0x002ee20000300800 */
[----:B------:R-:W-:-:S03]  /*4e760*/  IMAD.WIDE R10, R167, 0x4, R4 ;  /* 0x00000004a70a7825 */ /* 0x000fc600078e0204 */
[----:B------:R-:W3:Y:S04]  /*4e770*/  LDL.LU R167, [R1+0x5ec] ;  /* 0x0005ec0001a77983 */ /* 0x000ee80000300800 */
[----:B------:R-:W3:Y:S04]  /*4e780*/  LDL.LU R17, [R1+0x1324] ;  /* 0x0013240001117983 */ /* 0x000ee80000300800 */
[----:B------:R1:W-:Y:S01]  /*4e790*/  @P5 STG.E desc[UR4][R10.64], R164 ;  /* 0x000000a40a005986 */ /* 0x0003e2000c101904 */
[----:B------:R-:W-:-:S03]  /*4e7a0*/  LOP3.LUT P5, RZ, R12, 0x4, RZ, 0xc0, !PT ;  /* 0x000000040cff7812 */ /* 0x000fc600078ac0ff */
        /* <DEDUP_REMOVED lines=12> */
[----:B--2---:R4:W-:Y:S01]  /*4e870*/  @P6 STG.E desc[UR4][R10.64], R231 ;  /* 0x000000e70a006986 */ /* 0x0049e2000c101904 */
[----:B------:R-:W-:Y:S01]  /*4e880*/  LOP3.LUT P6, RZ, R12, 0x2, RZ, 0xc0, !PT ;  /* 0x000000020cff7812 */ /* 0x000fe200078cc0ff */
[----:B----4-:R-:W-:-:S02]  /*4e890*/  IMAD.WIDE R10, R13, 0x4, R2 ;  /* 0x000000040d0a7825 */ /* 0x010fc400078e0202 */
[----:B------:R-:W2:Y:S10]  /*4e8a0*/  LDL.LU R231, [R1+0x1768] ;  /* 0x0017680001e77983 */ /* 0x000eb40000300800 */
[----:B---3--:R1:W-:Y:S01]  /*4e8b0*/  @P6 STG.E desc[UR4][R10.64], R252 ;  /* 0x000000fc0a006986 */ /* 0x0083e2000c101904 */
[----:B------:R-:W-:Y:S01]  /*4e8c0*/  LOP3.LUT P6, RZ, R12, 0x1, RZ, 0xc0, !PT ;  /* 0x000000010cff7812 */ /* 0x000fe200078cc0ff */
[----:B------:R-:W-:-:S04]  /*4e8d0*/  IMAD.WIDE R12, R13, 0x4, R4 ;  /* 0x000000040d0c7825 */ /* 0x000fc800078e0204 */
[----:B-1----:R-:W-:Y:S01]  /*4e8e0*/  IMAD.WIDE R10, R18, 0x4, R2 ;  /* 0x00000004120a7825 */ /* 0x002fe200078e0202 */
[----:B------:R-:W3:Y:S07]  /*4e8f0*/  LDL.LU R252, [R1+0x1764] ;  /* 0x0017640001fc7983 */ /* 0x000eee0000300800 */
[----:B------:R-:W-:Y:S04]  /*4e900*/  @P6 STG.E desc[UR4][R12.64], R19 ;  /* 0x000000130c006986 */ /* 0x000fe8000c101904 */
[----:B------:R1:W-:Y:S04]  /*4e910*/  @P0 STG.E desc[UR4][R10.64], R166 ;  /* 0x000000a60a000986 */ /* 0x0003e8000c101904 */
[----:B-1----:R-:W4:Y:S01]  /*4e920*/  LDL.LU R166, [R1+0xde4] ;  /* 0x000de40001a67983 */ /* 0x002f220000300800 */
[----:B------:R-:W-:Y:S01]  /*4e930*/  LOP3.LUT P0, RZ, R20, 0x80000000, RZ, 0xc0, !PT ;  /* 0x8000000014ff7812 */ /* 0x000fe2000780c0ff */
[----:B------:R-:W-:-:S12]  /*4e940*/  IMAD.WIDE R10, R18, 0x4, R4 ;  /* 0x00000004120a7825 */ /* 0x000fd800078e0204 */
[----:B------:R1:W-:Y:S01]  /*4e950*/  @P0 STG.E desc[UR4][R10.64], R165 ;  /* 0x000000a50a000986 */ /* 0x0003e2000c101904 */
[C---:B------:R-:W-:Y:S01]  /*4e960*/  LOP3.LUT P0, RZ, R20.reuse, 0x40000000, RZ, 0xc0, !PT ;  /* 0x4000000014ff7812 */ /* 0x040fe2000780c0ff */
[C---:B-1----:R-:W-:Y:S02]  /*4e970*/  IMAD.WIDE R10, R17.reuse, 0x4, R2 ;  /* 0x00000004110a7825 */ /* 0x042fe400078e0202 */
[----:B------:R-:W2:Y:S10]  /*4e980*/  LDL.LU R165, [R1+0x9f4] ;  /* 0x0009f40001a57983 */ /* 0x000eb40000300800 */
[----:B------:R1:W-:Y:S04]  /*4e990*/  @P0 STG.E desc[UR4][R10.64], R167 ;  /* 0x000000a70a000986 */ /* 0x0003e8000c101904 */
[----:B-1----:R-:W3:Y:S01]  /*4e9a0*/  LDL.LU R167, [R1+0x1334] ;  /* 0x0013340001a77983 */ /* 0x002ee20000300800 */
[----:B------:R-:W-:Y:S01]  /*4e9b0*/  LOP3.LUT P0, RZ, R20, 0x20000000, RZ, 0xc0, !PT ;  /* 0x2000000014ff7812 */ /* 0x000fe2000780c0ff */
[----:B------:R-:W-:-:S12]  /*4e9c0*/  IMAD.WIDE R10, R17, 0x4, R4 ;  /* 0x00000004110a7825 */ /* 0x000fd800078e0204 */
[----:B------:R1:W-:Y:S01]  /*4e9d0*/  @P0 STG.E desc[UR4][R10.64], R14 ;  /* 0x0000000e0a000986 */ /* 0x0003e2000c101904 */
[----:B------:R-:W-:Y:S01]  /*4e9e0*/  LOP3.LUT P0, RZ, R20, 0x10000000, RZ, 0xc0, !PT ;  /* 0x1000000014ff7812 */ /* 0x000fe2000780c0ff */
[----:B-1----:R-:W-:-:S12]  /*4e9f0*/  IMAD.WIDE R10, R16, 0x4, R2 ;  /* 0x00000004100a7825 */ /* 0x002fd800078e0202 */
[----:B------:R1:W-:Y:S02]  /*4ea00*/  @P0 STG.E desc[UR4][R10.64], R15 ;  /* 0x0000000f0a000986 */ /* 0x0003e4000c101904 */
[----:B-1----:R-:W-:Y:S02]  /*4ea10*/  IMAD.WIDE R10, R16, 0x4, R4 ;  /* 0x00000004100a7825 */ /* 0x002fe400078e0204 */
[----:B------:R-:W2:Y:S04]  /*4ea20*/  LDL.LU R16, [R1+0x5f4] ;  /* 0x0005f40001107983 */ /* 0x000ea80000300800 */
        /* <DEDUP_REMOVED lines=9> */
[----:B------:R-:W2:Y:S04]  /*4eac0*/  LDL.LU R228, [R1+0x133c] ;  /* 0x00133c0001e47983 */ /* 0x000ea80000300800 */
[----:B------:R-:W2:Y:S01]  /*4ead0*/  LDL.LU R229, [R1+0xe48] ;  /* 0x000e480001e57983 */ /* 0x000ea20000300800 */
[----:B------:R-:W-:-:S03]  /*4eae0*/  LOP3.LUT P6, RZ, R20, 0x2, RZ, 0xc0, !PT ;  /* 0x0000000214ff7812 */ /* 0x000fc600078cc0ff */
[----:B----4-:R1:W-:Y:S04]  /*4eaf0*/  @P5 STG.E desc[UR4][R10.64], R166 ;  /* 0x000000a60a005986 */ /* 0x0103e8000c101904 */
[----:B-1----:R-:W4:Y:S04]  /*4eb00*/  LDL.LU R166, [R1+0x1338] ;  /* 0x0013380001a67983 */ /* 0x002f280000300800 */
[----:B------:R-:W4:Y:S04]  /*4eb10*/  LDL.LU R15, [R1+0xde8] ;  /* 0x000de800010f7983 */ /* 0x000f280000300800 */
[----:B------:R-:W4:Y:S04]  /*4eb20*/  LDL.LU R23, [R1+0x9f8] ;  /* 0x0009f80001177983 */ /* 0x000f280000300800 */
[----:B------:R-:W4:Y:S04]  /*4eb30*/  LDL.LU R18, [R1+0x5f8] ;  /* 0x0005f80001127983 */ /* 0x000f280000300800 */
[----:B------:R-:W4:Y:S04]  /*4eb40*/  LDL.LU R0, [R1+0xe4c] ;  /* 0x000e4c0001007983 */ /* 0x000f280000300800 */
[----:B------:R-:W4:Y:S01]  /*4eb50*/  LDL.LU R17, [R1+0x1340] ;  /* 0x0013400001117983 */ /* 0x000f220000300800 */
[----:B---3--:R-:W-:-:S05]  /*4eb60*/  IMAD.WIDE R10, R167, 0x4, R2 ;  /* 0x00000004a70a7825 */ /* 0x008fca00078e0202 */
[----:B--2---:R1:W-:Y:S04]  /*4eb70*/  @P6 STG.E desc[UR4][R10.64], R165 ;  /* 0x000000a50a006986 */ /* 0x0043e8000c101904 */
[----:B-1----:R-:W2:Y:S04]  /*4eb80*/  LDL.LU R165, [R1+0xdec] ;  /* 0x000dec0001a57983 */ /* 0x002ea80000300800 */
[----:B------:R-:W3:Y:S04]  /*4eb90*/  LDL.LU R22, [R1+0x9fc] ;  /* 0x0009fc0001167983 */ /* 0x000ee80000300800 */
[----:B------:R-:W3:Y:S01]  /*4eba0*/  LDL.LU R164, [R1+0x1344] ;  /* 0x0013440001a47983 */ /* 0x000ee20000300800 */
[----:B------:R-:W-:-:S02]  /*4ebb0*/  LOP3.LUT P1, RZ, R20, 0x10, RZ, 0xc0, !PT ;  /* 0x0000001014ff7812 */ /* 0x000fc4000782c0ff */
[C---:B------:R-:W-:Y:S02]  /*4ebc0*/  LOP3.LUT P0, RZ, R20.reuse, 0x4, RZ, 0xc0, !PT ;  /* 0x0000000414ff7812 */ /* 0x040fe4000780c0ff */
[----:B------:R-:W-:-:S09]  /*4ebd0*/  LOP3.LUT R20, R20, 0xf7ffffff, RZ, 0xc0, !PT ;  /* 0xf7ffffff14147812 */ /* 0x000fd200078ec0ff */
[----:B------:R-:W-:-:S04]  /*4ebe0*/  @P1 LOP3.LUT R20, R20, 0x8000000, RZ, 0xfc, !PT ;  /* 0x0800000014141812 */ /* 0x000fc800078efcff */
[C---:B------:R-:W-:Y:S02]  /*4ebf0*/  LOP3.LUT P3, RZ, R20.reuse, 0x80, RZ, 0xc0, !PT ;  /* 0x0000008014ff7812 */ /* 0x040fe4000786c0ff */
[C---:B------:R-:W-:Y:S02]  /*4ec00*/  LOP3.LUT P1, RZ, R20.reuse, 0x8, RZ, 0xc0, !PT ;  /* 0x0000000814ff7812 */ /* 0x040fe4000782c0ff */
[C---:B------:R-:W-:Y:S02]  /*4ec10*/  LOP3.LUT P2, RZ, R20.reuse, 0x20, RZ, 0xc0, !PT ;  /* 0x0000002014ff7812 */ /* 0x040fe4000784c0ff */
[----:B------:R-:W-:-:S07]  /*4ec20*/  LOP3.LUT R20, R20, 0xfbffffff, RZ, 0xc0, !PT ;  /* 0xfbffffff14147812 */ /* 0x000fce00078ec0ff */
[----:B------:R-:W-:-:S04]  /*4ec30*/  @P3 LOP3.LUT R20, R20, 0x4000000, RZ, 0xfc, !PT ;  /* 0x0400000014143812 */ /* 0x000fc800078efcff */
[C---:B------:R-:W-:Y:S02]  /*4ec40*/  LOP3.LUT P5, RZ, R20.reuse, 0x800, RZ, 0xc0, !PT ;  /* 0x0000080014ff7812 */ /* 0x040fe400078ac0ff */
[C---:B------:R-:W-:Y:S02]  /*4ec50*/  LOP3.LUT P3, RZ, R20.reuse, 0x40, RZ, 0xc0, !PT ;  /* 0x0000004014ff7812 */ /* 0x040fe4000786c0ff */
[C---:B------:R-:W-:Y:S02]  /*4ec60*/  LOP3.LUT P4, RZ, R20.reuse, 0x100, RZ, 0xc0, !PT ;  /* 0x0000010014ff7812 */ /* 0x040fe4000788c0ff */
[----:B------:R-:W-:-:S07]  /*4ec70*/  LOP3.LUT R20, R20, 0xfeffffff, RZ, 0xc0, !PT ;  /* 0xfeffffff14147812 */ /* 0x000fce00078ec0ff */
[----:B------:R-:W-:-:S04]  /*4ec80*/  @P5 LOP3.LUT R20, R20, 0x1000000, RZ, 0xfc, !PT ;  /* 0x0100000014145812 */ /* 0x000fc800078efcff */
[C---:B------:R-:W-:Y:S02]  /*4ec90*/  LOP3.LUT P5, RZ, R20.reuse, 0x400, RZ, 0xc0, !PT ;  /* 0x0000040014ff7812 */ /* 0x040fe400078ac0ff */
[----:B------:R-:W-:Y:S01]  /*4eca0*/  LOP3.LUT R20, R20, 0xfdffffff, RZ, 0xc0, !PT ;  /* 0xfdffffff14147812 */ /* 0x000fe200078ec0ff */
[----:B------:R-:W-:Y:S02]  /*4ecb0*/  IMAD.WIDE R10, R167, 0x4, R4 ;  /* 0x00000004a70a7825 */ /* 0x000fe400078e0204 */
[----:B------:R-:W3:Y:S04]  /*4ecc0*/  LDL.LU R167, [R1+0x5fc] ;  /* 0x0005fc0001a77983 */ /* 0x000ee80000300800 */
[----:B------:R1:W-:Y:S04]  /*4ecd0*/  @P0 STG.E desc[UR4][R10.64], R16 ;  /* 0x000000100a000986 */ /* 0x0003e8000c101904 */
[----:B------:R-:W-:-:S04]  /*4ece0*/  @P5 LOP3.LUT R20, R20, 0x2000000, RZ, 0xfc, !PT ;  /* 0x0200000014145812 */ /* 0x000fc800078efcff */
[C---:B------:R-:W-:Y:S02]  /*4ecf0*/  LOP3.LUT P0, RZ, R20.reuse, 0x8000, RZ, 0xc0, !PT ;  /* 0x0000800014ff7812 */ /* 0x040fe4000780c0ff */
[C---:B------:R-:W-:Y:S02]  /*4ed00*/  LOP3.LUT P5, RZ, R20.reuse, 0x200, RZ, 0xc0, !PT ;  /* 0x0000020014ff7812 */ /* 0x040fe400078ac0ff */
[C---:B------:R-:W-:Y:S01]  /*4ed10*/  LOP3.LUT P6, RZ, R20.reuse, 0x1000, RZ, 0xc0, !PT ;  /* 0x0000100014ff7812 */ /* 0x040fe200078cc0ff */
[----:B-1----:R-:W3:Y:S01]  /*4ed20*/  LDL.LU R16, [R1+0xdf0] ;  /* 0x000df00001107983 */ /* 0x002ee20000300800 */
[----:B------:R-:W-:-:S07]  /*4ed30*/  LOP3.LUT R20, R20, 0xffbfffff, RZ, 0xc0, !PT ;  /* 0xffbfffff14147812 */ /* 0x000fce00078ec0ff */
[----:B------:R-:W-:-:S04]  /*4ed40*/  @P0 LOP3.LUT R20, R20, 0x400000, RZ, 0xfc, !PT ;  /* 0x0040000014140812 */ /* 0x000fc800078efcff */
[C---:B------:R-:W-:Y:S02]  /*4ed50*/  LOP3.LUT P0, RZ, R20.reuse, 0x4000, RZ, 0xc0, !PT ;  /* 0x0000400014ff7812 */ /* 0x040fe4000780c0ff */
[----:B------:R-:W-:-:S11]  /*4ed60*/  LOP3.LUT R20, R20, 0xff7fffff, RZ, 0xc0, !PT ;  /* 0xff7fffff14147812 */ /* 0x000fd600078ec0ff */
[----:B------:R-:W-:Y:S01]  /*4ed70*/  @P0 LOP3.LUT R20, R20, 0x800000, RZ, 0xfc, !PT ;  /* 0x0080000014140812 */ /* 0x000fe200078efcff */
[----:B----4-:R-:W-:-:S05]  /*4ed80*/  IMAD.WIDE R10, R166, 0x4, R2 ;  /* 0x00000004a60a7825 */ /* 0x010fca00078e0202 */
[----:B------:R1:W-:Y:S01]  /*4ed90*/  @P1 STG.E desc[UR4][R10.64], R229 ;  /* 0x000000e50a001986 */ /* 0x0003e2000c101904 */
[----:B------:R-:W-:-:S03]  /*4eda0*/  LOP3.LUT P1, RZ, R20, 0x8000000, RZ, 0xc0, !PT ;  /* 0x0800000014ff7812 */ /* 0x000fc6000782c0ff */
[----:B-1----:R-:W4:Y:S01]  /*4edb0*/  LDL.LU R229, [R1+0x1348] ;  /* 0x0013480001e57983 */ /* 0x002f220000300800 */
[----:B------:R-:W-:-:S03]  /*4edc0*/  IMAD.WIDE R10, R166, 0x4, R4 ;  /* 0x00000004a60a7825 */ /* 0x000fc600078e0204 */
[----:B------:R-:W4:Y:S04]  /*4edd0*/  LDL.LU R14, [R1+0xa00] ;  /* 0x000a0000010e7983 */ /* 0x000f280000300800 */
[----:B------:R-:W4:Y:S04]  /*4ede0*/  LDL.LU R166, [R1+0x134c] ;  /* 0x00134c0001a67983 */ /* 0x000f280000300800 */
[----:B------:R1:W-:Y:S02]  /*4edf0*/  @P1 STG.E desc[UR4][R10.64], R15 ;  /* 0x0000000f0a001986 */ /* 0x0003e4000c101904 */
[----:B-1----:R-:W-:-:S02]  /*4ee00*/  IMAD.WIDE R10, R228, 0x4, R2 ;  /* 0x00000004e40a7825 */ /* 0x002fc400078e0202 */
[----:B------:R-:W4:Y:S04]  /*4ee10*/  LDL.LU R15, [R1+0x1f0] ;  /* 0x0001f000010f7983 */ /* 0x000f280000300800 */
[----:B------:R1:W-:Y:S02]  /*4ee20*/  @P2 STG.E desc[UR4][R10.64], R23 ;  /* 0x000000170a002986 */ /* 0x0003e4000c101904 */
[----:B-1----:R-:W-:Y:S02]  /*4ee30*/  IMAD.WIDE R10, R228, 0x4, R4 ;  /* 0x00000004e40a7825 */ /* 0x002fe400078e0204 */
[----:B------:R-:W4:Y:S04]  /*4ee40*/  LDL.LU R23, [R1+0x600] ;  /* 0x0006000001177983 */ /* 0x000f280000300800 */
[----:B------:R1:W-:Y:S01]  /*4ee50*/  @P3 STG.E desc[UR4][R10.64], R18 ;  /* 0x000000120a003986 */ /* 0x0003e2000c101904 */
[----:B------:R-:W-:-:S03]  /*4ee60*/  LOP3.LUT P3, RZ, R20, 0x4000000, RZ, 0xc0, !PT ;  /* 0x0400000014ff7812 */ /* 0x000fc6000786c0ff */
[----:B------:R-:W4:Y:S01]  /*4ee70*/  LDL.LU R228, [R1+0x1350] ;  /* 0x0013500001e47983 */ /* 0x000f220000300800 */
[----:B-1----:R-:W-:-:S09]  /*4ee80*/  IMAD.WIDE R10, R17, 0x4, R2 ;  /* 0x00000004110a7825 */ /* 0x002fd200078e0202 */
[----:B------:R1:W-:Y:S02]  /*4ee90*/  @P3 STG.E desc[UR4][R10.64], R0 ;  /* 0x000000000a003986 */ /* 0x0003e4000c101904 */
[----:B-1----:R-:W-:Y:S02]  /*4eea0*/  IMAD.WIDE R10, R17, 0x4, R4 ;  /* 0x00000004110a7825 */ /* 0x002fe400078e0204 */
[----:B------:R-:W4:Y:S04]  /*4eeb0*/  LDL.LU R0, [R1+0xdf4] ;  /* 0x000df40001007983 */ /* 0x000f280000300800 */
[----:B--2---:R3:W-:Y:S02]  /*4eec0*/  @P4 STG.E desc[UR4][R10.64], R165 ;  /* 0x000000a50a004986 */ /* 0x0047e4000c101904 */
[----:B---3--:R-:W-:-:S02]  /*4eed0*/  IMAD.WIDE R10, R164, 0x4, R2 ;  /* 0x00000004a40a7825 */ /* 0x008fc400078e0202 */
[----:B------:R-:W2:Y:S04]  /*4eee0*/  LDL.LU R165, [R1+0x1354] ;  /* 0x0013540001a57983 */ /* 0x000ea80000300800 */
[----:B------:R1:W-:Y:S04]  /*4eef0*/  @P5 STG.E desc[UR4][R10.64], R22 ;  /* 0x000000160a005986 */ /* 0x0003e8000c101904 */
[----:B-1----:R-:W3:Y:S01]  /*4ef00*/  LDL.LU R22, [R1+0xa04] ;  /* 0x000a040001167983 */ /* 0x002ee20000300800 */
[----:B------:R-:W-:Y:S01]  /*4ef10*/  LOP3.LUT P5, RZ, R20, 0x2000000, RZ, 0xc0, !PT ;  /* 0x0200000014ff7812 */ /* 0x000fe200078ac0ff */
[----:B------:R-:W-:Y:S01]  /*4ef20*/  IMAD.WIDE R10, R164, 0x4, R4 ;  /* 0x00000004a40a7825 */ /* 0x000fe200078e0204 */
[C---:B------:R-:W-:Y:S01]  /*4ef30*/  LOP3.LUT P0, RZ, R20.reuse, 0x2000, RZ, 0xc0, !PT ;  /* 0x0000200014ff7812 */ /* 0x040fe2000780c0ff */
[----:B------:R-:W2:Y:S10]  /*4ef40*/  LDL.LU R164, [R1+0x1f4] ;  /* 0x0001f40001a47983 */ /* 0x000eb40000300800 */
[----:B------:R1:W-:Y:S01]  /*4ef50*/  @P5 STG.E desc[UR4][R10.64], R167 ;  /* 0x000000a70a005986 */ /* 0x0003e2000c101904 */
[----:B------:R-:W-:-:S02]  /*4ef60*/  LOP3.LUT P5, RZ, R20, 0x1000000, RZ, 0xc0, !PT ;  /* 0x0100000014ff7812 */ /* 0x000fc400078ac0ff */
[----:B------:R-:W-:Y:S01]  /*4ef70*/  LOP3.LUT P1, RZ, R20, 0x10000, RZ, 0xc0, !PT ;  /* 0x0001000014ff7812 */ /* 0x000fe2000782c0ff */
[----:B-1----:R-:W2:Y:S01]  /*4ef80*/  LDL.LU R167, [R1+0x1358] ;  /* 0x0013580001a77983 */ /* 0x002ea20000300800 */
[----:B----4-:R-:W-:-:S09]  /*4ef90*/  IMAD.WIDE R10, R229, 0x4, R2 ;  /* 0x00000004e50a7825 */ /* 0x010fd200078e0202 */
[----:B------:R1:W-:Y:S02]  /*4efa0*/  @P5 STG.E desc[UR4][R10.64], R16 ;  /* 0x000000100a005986 */ /* 0x0003e4000c101904 */
[----:B-1----:R-:W-:Y:S02]  /*4efb0*/  IMAD.WIDE R10, R229, 0x4, R4 ;  /* 0x00000004e50a7825 */ /* 0x002fe400078e0204 */
[----:B------:R-:W4:Y:S04]  /*4efc0*/  LDL.LU R16, [R1+0x604] ;  /* 0x0006040001107983 */ /* 0x000f280000300800 */
[----:B------:R1:W-:Y:S04]  /*4efd0*/  @P6 STG.E desc[UR4][R10.64], R14 ;  /* 0x0000000e0a006986 */ /* 0x0003e8000c101904 */
[----:B------:R-:W4:Y:S01]  /*4efe0*/  LDL.LU R229, [R1+0xdf8] ;  /* 0x000df80001e57983 */ /* 0x000f220000300800 */
[----:B-1----:R-:W-:-:S05]  /*4eff0*/  IMAD.WIDE R10, R166, 0x4, R2 ;  /* 0x00000004a60a7825 */ /* 0x002fca00078e0202 */
[----:B------:R1:W-:Y:S01]  /*4f000*/  @P0 STG.E desc[UR4][R10.64], R15 ;  /* 0x0000000f0a000986 */ /* 0x0003e2000c101904 */
[----:B------:R-:W-:Y:S01]  /*4f010*/  LOP3.LUT P0, RZ, R20, 0x800000, RZ, 0xc0, !PT ;  /* 0x0080000014ff7812 */ /* 0x000fe2000780c0ff */
[----:B-1----:R-:W-:Y:S02]  /*4f020*/  IMAD.WIDE R10, R166, 0x4, R4 ;  /* 0x00000004a60a7825 */ /* 0x002fe400078e0204 */
[----:B------:R-:W4:Y:S10]  /*4f030*/  LDL.LU R166, [R1+0x135c] ;  /* 0x00135c0001a67983 */ /* 0x000f340000300800 */
[----:B------:R1:W-:Y:S01]  /*4f040*/  @P0 STG.E desc[UR4][R10.64], R23 ;  /* 0x000000170a000986 */ /* 0x0003e2000c101904 */
[----:B------:R-:W-:-:S03]  /*4f050*/  LOP3.LUT P0, RZ, R20, 0x400000, RZ, 0xc0, !PT ;  /* 0x0040000014ff7812 */ /* 0x000fc6000780c0ff */
[----:B------:R-:W4:Y:S01]  /*4f060*/  LDL.LU R14, [R1+0xa08] ;  /* 0x000a0800010e7983 */ /* 0x000f220000300800 */
[----:B-1----:R-:W-:-:S03]  /*4f070*/  IMAD.WIDE R10, R228, 0x4, R2 ;  /* 0x00000004e40a7825 */ /* 0x002fc600078e0202 */
[----:B------:R-:W4:Y:S06]  /*4f080*/  LDL.LU R23, [R1+0x1f8] ;  /* 0x0001f80001177983 */ /* 0x000f2c0000300800 */
[----:B------:R1:W-:Y:S02]  /*4f090*/  @P0 STG.E desc[UR4][R10.64], R0 ;  /* 0x000000000a000986 */ /* 0x0003e4000c101904 */
[----:B-1----:R-:W-:Y:S02]  /*4f0a0*/  IMAD.WIDE R10, R228, 0x4, R4 ;  /* 0x00000004e40a7825 */ /* 0x002fe400078e0204 */
[----:B------:R-:W4:Y:S04]  /*4f0b0*/  LDL.LU R228, [R1+0x1360] ;  /* 0x0013600001e47983 */ /* 0x000f280000300800 */
[----:B------:R-:W4:Y:S04]  /*4f0c0*/  LDL.LU R15, [R1+0x608] ;  /* 0x00060800010f7983 */ /* 0x000f280000300800 */
[----:B---3--:R1:W-:Y:S04]  /*4f0d0*/  @P1 STG.E desc[UR4][R10.64], R22 ;  /* 0x000000160a001986 */ /* 0x0083e8000c101904 */
[----:B-1----:R-:W3:Y:S01]  /*4f0e0*/  LDL.LU R22, [R1+0xdfc] ;  /* 0x000dfc0001167983 */ /* 0x002ee20000300800 */
[----:B------:R-:W-:-:S02]  /*4f0f0*/  LOP3.LUT P2, RZ, R20, 0x20000, RZ, 0xc0, !PT ;  /* 0x0002000014ff7812 */ /* 0x000fc4000784c0ff */
[C---:B------:R-:W-:Y:S02]  /*4f100*/  LOP3.LUT P3, RZ, R20.reuse, 0x40000, RZ, 0xc0, !PT ;  /* 0x0004000014ff7812 */ /* 0x040fe4000786c0ff */
[----:B------:R-:W-:Y:S01]  /*4f110*/  LOP3.LUT P4, RZ, R20, 0x80000, RZ, 0xc0, !PT ;  /* 0x0008000014ff7812 */ /* 0x000fe2000788c0ff */
[----:B--2---:R-:W-:-:S04]  /*4f120*/  IMAD.WIDE R12, R165, 0x4, R2 ;  /* 0x00000004a50c7825 */ /* 0x004fc800078e0202 */
[----:B------:R-:W-:Y:S02]  /*4f130*/  IMAD.WIDE R10, R165, 0x4, R4 ;  /* 0x00000004a50a7825 */ /* 0x000fe400078e0204 */
[----:B------:R-:W2:Y:S01]  /*4f140*/  LDL.LU R165, [R1+0xa0c] ;  /* 0x000a0c0001a57983 */ /* 0x000ea20000300800 */
[----:B------:R-:W-:Y:S01]  /*4f150*/  LOP3.LUT P6, RZ, R9, 0x20, RZ, 0xc0, !PT ;  /* 0x0000002009ff7812 */ /* 0x000fe200078cc0ff */
[----:B------:R-:W-:Y:S02]  /*4f160*/  VIADD R9, R6, 0x106 ;  /* 0x0000010606097836 */ /* 0x000fe40000000000 */
[----:B------:R1:W-:Y:S01]  /*4f170*/  @P2 STG.E desc[UR4][R12.64], R164 ;  /* 0x000000a40c002986 */ /* 0x0003e2000c101904 */
[C---:B------:R-:W-:Y:S02]  /*4f180*/  LOP3.LUT P5, RZ, R20.reuse, 0x100000, RZ, 0xc0, !PT ;  /* 0x0010000014ff7812 */ /* 0x040fe400078ac0ff */
[----:B------:R-:W-:Y:S01]  /*4f190*/  LOP3.LUT P0, RZ, R20, 0x200000, RZ, 0xc0, !PT ;  /* 0x0020000014ff7812 */ /* 0x000fe2000780c0ff */
[----:B-1----:R-:W2:Y:S01]  /*4f1a0*/  LDL.LU R164, [R1+0x1364] ;  /* 0x0013640001a47983 */ /* 0x002ea20000300800 */
[----:B------:R-:W-:-:S02]  /*4f1b0*/  IMAD.WIDE R12, R167, 0x4, R2 ;  /* 0x00000004a70c7825 */ /* 0x000fc400078e0202 */
[----:B------:R-:W-:Y:S01]  /*4f1c0*/  ISETP.LT.AND P0, PT, R8, UR6, !P0 ;  /* 0x0000000608007c0c */ /* 0x000fe2000c701270 */
[----:B----4-:R1:W-:Y:S01]  /*4f1d0*/  @P3 STG.E desc[UR4][R10.64], R16 ;  /* 0x000000100a003986 */ /* 0x0103e2000c101904 */
[----:B------:R-:W-:Y:S01]  /*4f1e0*/  ISETP.GE.AND P3, PT, R9, UR8, PT ;  /* 0x0000000809007c0c */ /* 0x000fe2000bf66270 */
[----:B------:R-:W-:Y:S01]  /*4f1f0*/  VIADD R0, R6, 0x1e8 ;  /* 0x000001e806007836 */ /* 0x000fe20000000000 */
[----:B------:R-:W-:Y:S01]  /*4f200*/  ULDC UR8, c[0x0][0x22c] ;  /* 0x00008b0000087ab9 */ /* 0x000fe20000000800 */
[----:B------:R4:W-:Y:S04]  /*4f210*/  @P4 STG.E desc[UR4][R12.64], R229 ;  /* 0x000000e50c004986 */ /* 0x0009e8000c101904 */
[----:B-1----:R-:W2:Y:S01]  /*4f220*/  LDL.LU R16, [R1+0x1fc] ;  /* 0x0001fc0001107983 */ /* 0x002ea20000300800 */
[----:B------:R-:W-:Y:S01]  /*4f230*/  ISETP.LT.AND P4, PT, R7, UR6, !P3 ;  /* 0x0000000607007c0c */ /* 0x000fe2000df81270 */
[----:B------:R-:W-:-:S02]  /*4f240*/  IMAD.WIDE R10, R167, 0x4, R4 ;  /* 0x00000004a70a7825 */ /* 0x000fc400078e0204 */
[----:B----4-:R-:W4:Y:S04]  /*4f250*/  LDL.LU R229, [R1+0x60c] ;  /* 0x00060c0001e57983 */ /* 0x010f280000300800 */
[----:B------:R-:W4:Y:S01]  /*4f260*/  LDL.LU R167, [R1+0x1368] ;  /* 0x0013680001a77983 */ /* 0x000f220000300800 */
[----:B------:R-:W-:-:S03]  /*4f270*/  IMAD.WIDE R12, R166, 0x4, R2 ;  /* 0x00000004a60c7825 */ /* 0x000fc600078e0202 */
[----:B------:R1:W-:Y:S04]  /*4f280*/  @P5 STG.E desc[UR4][R10.64], R14 ;  /* 0x0000000e0a005986 */ /* 0x0003e8000c101904 */
[----:B------:R1:W-:Y:S02]  /*4f290*/  @P6 STG.E desc[UR4][R12.64], R23 ;  /* 0x000000170c006986 */ /* 0x0003e4000c101904 */
[----:B-1----:R-:W-:Y:S02]  /*4f2a0*/  IMAD.WIDE R10, R166, 0x4, R4 ;  /* 0x00000004a60a7825 */ /* 0x002fe400078e0204 */
[----:B------:R-:W4:Y:S04]  /*4f2b0*/  LDL.LU R23, [R1+0xe50] ;  /* 0x000e500001177983 */ /* 0x000f280000300800 */
[----:B------:R-:W4:Y:S01]  /*4f2c0*/  LDL.LU R166, [R1+0x136c] ;  /* 0x00136c0001a67983 */ /* 0x000f220000300800 */
[----:B------:R-:W-:-:S03]  /*4f2d0*/  IMAD.WIDE R12, R228, 0x4, R2 ;  /* 0x00000004e40c7825 */ /* 0x000fc600078e0202 */
[----:B------:R1:W-:Y:S02]  /*4f2e0*/  @P0 STG.E desc[UR4][R10.64], R15 ;  /* 0x0000000f0a000986 */ /* 0x0003e4000c101904 */
[----:B-1----:R-:W-:Y:S02]  /*4f2f0*/  IMAD.WIDE R10, R228, 0x4, R4 ;  /* 0x00000004e40a7825 */ /* 0x002fe400078e0204 */
[----:B---3--:R1:W-:Y:S04]  /*4f300*/  @P4 STG.E desc[UR4][R12.64], R22 ;  /* 0x000000160c004986 */ /* 0x0083e8000c101904 */
[----:B-1----:R-:W3:Y:S04]  /*4f310*/  LDL.LU R22, [R1+0x610] ;  /* 0x0006100001167983 */ /* 0x002ee80000300800 */
[----:B------:R-:W3:Y:S01]  /*4f320*/  LDL.LU R228, [R1+0x210] ;  /* 0x0002100001e47983 */ /* 0x000ee20000300800 */
[----:B------:R-:W-:Y:S01]  /*4f330*/  ISETP.GE.AND P1, PT, R0, UR7, PT ;  /* 0x0000000700007c0c */ /* 0x000fe2000bf26270 */
[----:B------:R-:W-:Y:S01]  /*4f340*/  VIADD R0, R6, 0x1e9 ;  /* 0x000001e906007836 */ /* 0x000fe20000000000 */
[----:B------:R-:W-:-:S04]  /*4f350*/  ISETP.LT.AND P3, PT, R8, UR6, !P3 ;  /* 0x0000000608007c0c */ /* 0x000fc8000df61270 */
[----:B------:R-:W-:Y:S01]  /*4f360*/  ISETP.GE.AND P2, PT, R0, UR7, PT ;  /* 0x0000000700007c0c */ /* 0x000fe2000bf46270 */
[----:B------:R-:W-:-:S05]  /*4f370*/  VIADD R0, R6, 0x107 ;  /* 0x0000010706007836 */ /* 0x000fca0000000000 */
[----:B------:R-:W-:Y:S01]  /*4f380*/  ISETP.GE.AND P5, PT, R0, UR8, PT ;  /* 0x0000000800007c0c */ /* 0x000fe2000bfa6270 */
[----:B------:R-:W-:Y:S01]  /*4f390*/  VIADD R0, R6, 0x108 ;  /* 0x0000010806007836 */ /* 0x000fe20000000000 */
[----:B------:R-:W-:Y:S02]  /*4f3a0*/  ULDC UR8, c[0x0][0x22c] ;  /* 0x00008b0000087ab9 */ /* 0x000fe40000000800 */
[----:B------:R-:W-:Y:S02]  /*4f3b0*/  ISETP.LT.AND P6, PT, R7, UR6, !P5 ;  /* 0x0000000607007c0c */ /* 0x000fe4000efc1270 */
[----:B------:R-:W-:Y:S01]  /*4f3c0*/  ISETP.LT.AND P5, PT, R8, UR6, !P5 ;  /* 0x0000000608007c0c */ /* 0x000fe2000efa1270 */
[----:B--2---:R1:W-:Y:S01]  /*4f3d0*/  @P3 STG.E desc[UR4][R10.64], R165 ;  /* 0x000000a50a003986 */ /* 0x0043e2000c101904 */
[----:B------:R-:W-:Y:S01]  /*4f3e0*/  IMAD.WIDE R12, R164, 0x4, R2 ;  /* 0x00000004a40c7825 */ /* 0x000fe200078e0202 */
[----:B------:R-:W-:Y:S01]  /*4f3f0*/  ISETP.GE.AND P0, PT, R0, UR8, PT ;  /* 0x0000000800007c0c */ /* 0x000fe2000bf06270 */
[----:B------:R-:W-:-:S02]  /*4f400*/  ULDC UR8, c[0x0][0x22c] ;  /* 0x00008b0000087ab9 */ /* 0x000fc40000000800 */
[----:B------:R-:W-:Y:S01]  /*4f410*/  VIADD R0, R6, 0x109 ;  /* 0x0000010906007836 */ /* 0x000fe20000000000 */
[----:B-1----:R-:W2:Y:S01]  /*4f420*/  LDL.LU R165, [R1+0x1370] ;  /* 0x0013700001a57983 */ /* 0x002ea20000300800 */
[----:B------:R-:W-:-:S03]  /*4f430*/  IMAD.WIDE R10, R164, 0x4, R4 ;  /* 0x00000004a40a7825 */ /* 0x000fc600078e0204 */
[----:B------:R-:W2:Y:S01]  /*4f440*/  LDL.LU R15, [R1+0x200] ;  /* 0x00020000010f7983 */ /* 0x000ea20000300800 */
[----:B------:R-:W-:-:S03]  /*4f450*/  ISETP.LT.AND P4, PT, R7, UR6, !P0 ;  /* 0x0000000607007c0c */ /* 0x000fc6000c781270 */
[----:B------:R-:W2:Y:S01]  /*4f460*/  LDL.LU R164, [R1+0xe54] ;  /* 0x000e540001a47983 */ /* 0x000ea20000300800 */
[----:B------:R-:W-:Y:S02]  /*4f470*/  ISETP.GE.AND P3, PT, R0, UR8, PT ;  /* 0x0000000800007c0c */ /* 0x000fe4000bf66270 */
[----:B------:R-:W-:Y:S01]  /*4f480*/  ISETP.LT.AND P0, PT, R8, UR6, !P0 ;  /* 0x0000000608007c0c */ /* 0x000fe2000c701270 */
[----:B------:R1:W-:Y:S01]  /*4f490*/  @P6 STG.E desc[UR4][R12.64], R16 ;  /* 0x000000100c006986 */ /* 0x0003e2000c101904 */
[----:B------:R-:W-:Y:S01]  /*4f4a0*/  ISETP.LT.AND P6, PT, R7, UR6, !P3 ;  /* 0x0000000607007c0c */ /* 0x000fe2000dfc1270 */
[----:B------:R-:W-:Y:S01]  /*4f4b0*/  VIADD R0, R6, 0x10a ;  /* 0x0000010a06007836 */ /* 0x000fe20000000000 */
[----:B------:R-:W-:Y:S01]  /*4f4c0*/  ULDC UR8, c[0x0][0x22c] ;  /* 0x00008b0000087ab9 */ /* 0x000fe20000000800 */
[----:B----4-:R4:W-:Y:S01]  /*4f4d0*/  @P5 STG.E desc[UR4][R10.64], R229 ;  /* 0x000000e50a005986 */ /* 0x0109e2000c101904 */
[----:B-1----:R-:W-:-:S03]  /*4f4e0*/  IMAD.WIDE R12, R167, 0x4, R2 ;  /* 0x00000004a70c7825 */ /* 0x002fc600078e0202 */
[----:B----4-:R-:W4:Y:S04]  /*4f4f0*/  LDL.LU R229, [R1+0x1374] ;  /* 0x0013740001e57983 */ /* 0x010f280000300800 */
[----:B------:R-:W4:Y:S01]  /*4f500*/  LDL.LU R16, [R1+0x614] ;  /* 0x0006140001107983 */ /* 0x000f220000300800 */
[----:B------:R-:W-:-:S03]  /*4f510*/  IMAD.WIDE R10, R167, 0x4, R4 ;  /* 0x00000004a70a7825 */ /* 0x000fc600078e0204 */
[----:B------:R1:W-:Y:S04]  /*4f520*/  @P4 STG.E desc[UR4][R12.64], R23 ;  /* 0x000000170c004986 */ /* 0x0003e8000c101904 */
[----:B-1----:R-:W4:Y:S01]  /*4f530*/  LDL.LU R23, [R1+0x214] ;  /* 0x0002140001177983 */ /* 0x002f220000300800 */
[----:B------:R-:W-:-:S03]  /*4f540*/  IMAD.WIDE R12, R166, 0x4, R2 ;  /* 0x00000004a60c7825 */ /* 0x000fc600078e0202 */
[----:B------:R-:W4:Y:S04]  /*4f550*/  LDL.LU R167, [R1+0x1378] ;  /* 0x0013780001a77983 */ /* 0x000f280000300800 */
[----:B---3--:R1:W-:Y:S04]  /*4f560*/  @P0 STG.E desc[UR4][R10.64], R22 ;  /* 0x000000160a000986 */ /* 0x0083e8000c101904 */
[----:B------:R3:W-:Y:S04]  /*4f570*/  @P6 STG.E desc[UR4][R12.64], R228 ;  /* 0x000000e40c006986 */ /* 0x0007e8000c101904 */
[----:B-1----:R-:W4:Y:S04]  /*4f580*/  LDL.LU R22, [R1+0x204] ;  /* 0x0002040001167983 */ /* 0x002f280000300800 */
[----:B---3--:R-:W3:Y:S01]  /*4f590*/  LDL.LU R228, [R1+0xe58] ;  /* 0x000e580001e47983 */ /* 0x008ee20000300800 */
[----:B------:R-:W-:-:S02]  /*4f5a0*/  ISETP.GE.AND P5, PT, R0, UR8, PT ;  /* 0x0000000800007c0c */ /* 0x000fc4000bfa6270 */
[----:B------:R-:W-:Y:S01]  /*4f5b0*/  ISETP.LT.AND P3, PT, R8, UR6, !P3 ;  /* 0x0000000608007c0c */ /* 0x000fe2000df61270 */
[----:B------:R-:W-:Y:S01]  /*4f5c0*/  IMAD.WIDE R10, R166, 0x4, R4 ;  /* 0x00000004a60a7825 */ /* 0x000fe200078e0204 */
[----:B------:R-:W-:Y:S01]  /*4f5d0*/  ISETP.LT.AND P4, PT, R7, UR6, !P5 ;  /* 0x0000000607007c0c */ /* 0x000fe2000ef81270 */
[----:B------:R-:W3:Y:S01]  /*4f5e0*/  LDL.LU R166, [R1+0x137c] ;  /* 0x00137c0001a67983 */ /* 0x000ee20000300800 */
[----:B------:R-:W-:Y:S01]  /*4f5f0*/  ISETP.LT.AND P5, PT, R8, UR6, !P5 ;  /* 0x0000000608007c0c */ /* 0x000fe2000efa1270 */
[----:B------:R-:W-:Y:S01]  /*4f600*/  VIADD R0, R6, 0x10b ;  /* 0x0000010b06007836 */ /* 0x000fe20000000000 */
[----:B------:R-:W-:Y:S01]  /*4f610*/  ULDC UR8, c[0x0][0x22c] ;  /* 0x00008b0000087ab9 */ /* 0x000fe20000000800 */
[----:B------:R-:W3:Y:S03]  /*4f620*/  LDL.LU R14, [R1+0x618] ;  /* 0x00061800010e7983 */ /* 0x000ee60000300800 */
[----:B------:R-:W-:Y:S01]  /*4f630*/  ISETP.GE.AND P0, PT, R0, UR8, PT ;  /* 0x0000000800007c0c */ /* 0x000fe2000bf06270 */
[----:B------:R-:W-:Y:S01]  /*4f640*/  VIADD R0, R6, 0x10c ;  /* 0x0000010c06007836 */ /* 0x000fe20000000000 */
[----:B------:R-:W-:Y:S01]  /*4f650*/  ULDC UR8, c[0x0][0x22c] ;  /* 0x00008b0000087ab9 */ /* 0x000fe20000000800 */
[----:B--2---:R-:W-:Y:S01]  /*4f660*/  IMAD.WIDE R12, R165, 0x4, R2 ;  /* 0x00000004a50c7825 */ /* 0x004fe200078e0202 */
[----:B------:R1:W-:Y:S04]  /*4f670*/  @P3 STG.E desc[UR4][R10.64], R15 ;  /* 0x0000000f0a003986 */ /* 0x0003e8000c101904 */
[----:B------:R2:W-:Y:S01]  /*4f680*/  @P4 STG.E desc[UR4][R12.64], R164 ;  /* 0x000000a40c004986 */ /* 0x0005e2000c101904 */
[----:B------:R-:W-:-:S02]  /*4f690*/  ISETP.LT.AND P6, PT, R7, UR6, !P0 ;  /* 0x0000000607007c0c */ /* 0x000fc4000c7c1270 */
[----:B------:R-:W-:Y:S01]  /*4f6a0*/  ISETP.GE.AND P3, PT, R0, UR8, PT ;  /* 0x0000000800007c0c */ /* 0x000fe2000bf66270 */
[----:B-1----:R-:W-:Y:S01]  /*4f6b0*/  IMAD.WIDE R10, R165, 0x4, R4 ;  /* 0x00000004a50a7825 */ /* 0x002fe200078e0204 */
[----:B--2---:R-:W2:Y:S01]  /*4f6c0*/  LDL.LU R164, [R1+0x218] ;  /* 0x0002180001a47983 */ /* 0x004ea20000300800 */
[----:B------:R-:W-:Y:S02]  /*4f6d0*/  ISETP.LT.AND P0, PT, R8, UR6, !P0 ;  /* 0x0000000608007c0c */ /* 0x000fe4000c701270 */
[----:B----4-:R-:W-:Y:S01]  /*4f6e0*/  IMAD.WIDE R12, R229, 0x4, R2 ;  /* 0x00000004e50c7825 */ /* 0x010fe200078e0202 */
[----:B------:R-:W4:Y:S01]  /*4f6f0*/  LDL.LU R165, [R1+0x1380] ;  /* 0x0013800001a57983 */ /* 0x000f220000300800 */
[----:B------:R-:W-:-:S03]  /*4f700*/  ULDC UR8, c[0x0][0x22c] ;  /* 0x00008b0000087ab9 */ /* 0x000fc60000000800 */
[----:B------:R1:W-:Y:S04]  /*4f710*/  @P5 STG.E desc[UR4][R10.64], R16 ;  /* 0x000000100a005986 */ /* 0x0003e8000c101904 */
[----:B------:R-:W4:Y:S01]  /*4f720*/  LDL.LU R15, [R1+0x208] ;  /* 0x00020800010f7983 */ /* 0x000f220000300800 */
[----:B------:R-:W-:-:S03]  /*4f730*/  ISETP.LT.AND P4, PT, R7, UR6, !P3 ;  /* 0x0000000607007c0c */ /* 0x000fc6000df81270 */
[----:B-1----:R-:W4:Y:S01]  /*4f740*/  LDL.LU R16, [R1+0xe5c] ;  /* 0x000e5c0001107983 */ /* 0x002f220000300800 */
[----:B------:R-:W-:-:S03]  /*4f750*/  IMAD.WIDE R10, R229, 0x4, R4 ;  /* 0x00000004e50a7825 */ /* 0x000fc600078e0204 */
[----:B------:R-:W4:Y:S04]  /*4f760*/  LDL.LU R229, [R1+0x61c] ;  /* 0x00061c0001e57983 */ /* 0x000f280000300800 */
[----:B------:R1:W-:Y:S04]  /*4f770*/  @P6 STG.E desc[UR4][R12.64], R23 ;  /* 0x000000170c006986 */ /* 0x0003e8000c101904 */
[----:B-1----:R-:W4:Y:S01]  /*4f780*/  LDL.LU R23, [R1+0x1384] ;  /* 0x0013840001177983 */ /* 0x002f220000300800 */
[----:B------:R-:W-:-:S03]  /*4f790*/  IMAD.WIDE R12, R167, 0x4, R2 ;  /* 0x00000004a70c7825 */ /* 0x000fc600078e0202 */
[----:B------:R1:W-:Y:S04]  /*4f7a0*/  @P0 STG.E desc[UR4][R10.64], R22 ;  /* 0x000000160a000986 */ /* 0x0003e8000c101904 */
[----:B---3--:R3:W-:Y:S04]  /*4f7b0*/  @P4 STG.E desc[UR4][R12.64], R228 ;  /* 0x000000e40c004986 */ /* 0x0087e8000c101904 */
[----:B-1----:R-:W4:Y:S04]  /*4f7c0*/  LDL.LU R22, [R1+0x21c] ;  /* 0x00021c0001167983 */ /* 0x002f280000300800 */
[----:B---3--:R-:W3:Y:S01]  /*4f7d0*/  LDL.LU R228, [R1+0x20c] ;  /* 0x00020c0001e47983 */ /* 0x008ee20000300800 */
[----:B------:R-:W-:Y:S01]  /*4f7e0*/  VIADD R0, R6, 0x10d ;  /* 0x0000010d06007836 */ /* 0x000fe20000000000 */
[----:B------:R-:W-:-:S04]  /*4f7f0*/  ISETP.LT.AND P3, PT, R8, UR6, !P3 ;  /* 0x0000000608007c0c */ /* 0x000fc8000df61270 */
[----:B------:R-:W-:Y:S01]  /*4f800*/  ISETP.GE.AND P5, PT, R0, UR8, PT ;  /* 0x0000000800007c0c */ /* 0x000fe2000bfa6270 */
[----:B------:R-:W-:Y:S01]  /*4f810*/  VIADD R0, R6, 0x10e ;  /* 0x0000010e06007836 */ /* 0x000fe20000000000 */
[----:B------:R-:W-:Y:S02]  /*4f820*/  ULDC UR8, c[0x0][0x22c] ;  /* 0x00008b0000087ab9 */ /* 0x000fe40000000800 */
[----:B------:R-:W-:Y:S02]  /*4f830*/  ISETP.LT.AND P6, PT, R7, UR6, !P5 ;  /* 0x0000000607007c0c */ /* 0x000fe4000efc1270 */
[----:B------:R-:W-:Y:S02]  /*4f840*/  ISETP.GE.AND P0, PT, R0, UR8, PT ;  /* 0x0000000800007c0c */ /* 0x000fe4000bf06270 */
[----:B------:R-:W-:Y:S01]  /*4f850*/  ISETP.LT.AND P5, PT, R8, UR6, !P5 ;  /* 0x0000000608007c0c */ /* 0x000fe2000efa1270 */
[----:B------:R-:W-:Y:S01]  /*4f860*/  IMAD.WIDE R10, R167, 0x4, R4 ;  /* 0x00000004a70a7825 */ /* 0x000fe200078e0204 */
[----:B------:R-:W-:Y:S01]  /*4f870*/  ISETP.LT.AND P4, PT, R7, UR6, !P0 ;  /* 0x0000000607007c0c */ /* 0x000fe2000c781270 */
[----:B------:R-:W3:Y:S02]  /*4f880*/  LDL.LU R167, [R1+0x1388] ;  /* 0x0013880001a77983 */ /* 0x000ee40000300800 */
[----:B------:R-:W-:Y:S01]  /*4f890*/  IMAD.WIDE R12, R166, 0x4, R2 ;  /* 0x00000004a60c7825 */ /* 0x000fe200078e0202 */
[----:B------:R-:W-:Y:S01]  /*4f8a0*/  ISETP.LT.AND P0, PT, R8, UR6, !P0 ;  /* 0x0000000608007c0c */ /* 0x000fe2000c701270 */
[----:B------:R1:W-:Y:S01]  /*4f8b0*/  @P3 STG.E desc[UR4][R10.64], R14 ;  /* 0x0000000e0a003986 */ /* 0x0003e2000c101904 */
[----:B------:R-:W-:Y:S01]  /*4f8c0*/  ULDC UR8, c[0x0][0x22c] ;  /* 0x00008b0000087ab9 */ /* 0x000fe20000000800 */
[----:B------:R-:W-:-:S02]  /*4f8d0*/  VIADD R0, R6, 0x10f ;  /* 0x0000010f06007836 */ /* 0x000fc40000000000 */
[----:B--2---:R2:W-:Y:S01]  /*4f8e0*/  @P6 STG.E desc[UR4][R12.64], R164 ;  /* 0x000000a40c006986 */ /* 0x0045e2000c101904 */
[----:B-1----:R-:W-:Y:S02]  /*4f8f0*/  IMAD.WIDE R10, R166, 0x4, R4 ;  /* 0x00000004a60a7825 */ /* 0x002fe400078e0204 */
[----:B------:R-:W-:Y:S01]  /*4f900*/  ISETP.GE.AND P3, PT, R0, UR8, PT ;  /* 0x0000000800007c0c */ /* 0x000fe2000bf66270 */
[----:B------:R-:W-:Y:S01]  /*4f910*/  ULDC UR8, c[0x0][0x22c] ;  /* 0x00008b0000087ab9 */ /* 0x000fe20000000800 */
[----:B--2---:R-:W2:Y:S04]  /*4f920*/  LDL.LU R164, [R1+0xe60] ;  /* 0x000e600001a47983 */ /* 0x004ea80000300800 */
[----:B------:R-:W2:Y:S01]  /*4f930*/  LDL.LU R166, [R1+0x138c] ;  /* 0x00138c0001a67983 */ /* 0x000ea20000300800 */
[----:B------:R-:W-:-:S02]  /*4f940*/  ISETP.LT.AND P6, PT, R7, UR6, !P3 ;  /* 0x0000000607007c0c */ /* 0x000fc4000dfc1270 */
[----:B------:R-:W-:Y:S01]  /*4f950*/  ISETP.LT.AND P3, PT, R8, UR6, !P3 ;  /* 0x0000000608007c0c */ /* 0x000fe2000df61270 */
[C---:B----4-:R-:W-:Y:S01]  /*4f960*/  IMAD.WIDE R12, R165.reuse, 0x4, R2 ;  /* 0x00000004a50c7825 */ /* 0x050fe200078e0202 */
[----:B------:R1:W-:Y:S04]  /*4f970*/  @P5 STG.E desc[UR4][R10.64], R15 ;  /* 0x0000000f0a005986 */ /* 0x0003e8000c101904 */
[----:B------:R4:W-:Y:S01]  /*4f980*/  @P4 STG.E desc[UR4][R12.64], R16 ;  /* 0x000000100c004986 */ /* 0x0009e2000c101904 */
[----:B-1----:R-:W-:-:S03]  /*4f990*/  IMAD.WIDE R10, R165, 0x4, R4 ;  /* 0x00000004a50a7825 */ /* 0x002fc600078e0204 */
[----:B----4-:R-:W4:Y:S04]  /*4f9a0*/  LDL.LU R16, [R1+0xa20] ;  /* 0x000a200001107983 */ /* 0x010f280000300800 */
[----:B------:R-:W4:Y:S04]  /*4f9b0*/  LDL.LU R165, [R1+0x620] ;  /* 0x0006200001a57983 */ /* 0x000f280000300800 */
[----:B------:R1:W-:Y:S04]  /*4f9c0*/  @P0 STG.E desc[UR4][R10.64], R229 ;  /* 0x000000e50a000986 */ /* 0x0003e8000c101904 */
[----:B-1----:R-:W4:Y:S04]  /*4f9d0*/  LDL.LU R229, [R1+0x1390] ;  /* 0x0013900001e57983 */ /* 0x002f280000300800 */
[----:B------:R-:W4:Y:S01]  /*4f9e0*/  LDL.LU R15, [R1+0xa10] ;  /* 0x000a1000010f7983 */ /* 0x000f220000300800 */
[----:B------:R-:W-:-:S04]  /*4f9f0*/  IMAD.WIDE R12, R23, 0x4, R2 ;  /* 0x00000004170c7825 */ /* 0x000fc800078e0202 */
[----:B------:R-:W-:Y:S02]  /*4fa00*/  IMAD.WIDE R10, R23, 0x4, R4 ;  /* 0x00000004170a7825 */ /* 0x000fe400078e0204 */
[----:B------:R-:W4:Y:S04]  /*4fa10*/  LDL.LU R23, [R1+0xe64] ;  /* 0x000e640001177983 */ /* 0x000f280000300800 */
[----:B------:R-:W-:Y:S04]  /*4fa20*/  @P6 STG.E desc[UR4][R12.64], R22 ;  /* 0x000000160c006986 */ /* 0x000fe8000c101904 */
[----:B---3--:R1:W-:Y:S04]  /*4fa30*/  @P3 STG.E desc[UR4][R10.64], R228 ;  /* 0x000000e40a003986 */ /* 0x0083e8000c101904 */
[----:B-1----:R-:W3:Y:S04]  /*4fa40*/  LDL.LU R228, [R1+0x1394] ;  /* 0x0013940001e47983 */ /* 0x002ee80000300800 */
[----:B------:R-:W3:Y:S01]  /*4fa50*/  LDL.LU R22, [R1+0xa24] ;  /* 0x000a240001167983 */ /* 0x000ee20000300800 */
[----:B------:R-:W-:-:S05]  /*4fa60*/  VIADD R0, R6, 0x110 ;  /* 0x0000011006007836 */ /* 0x000fca0000000000 */
[----:B------:R-:W-:Y:S01]  /*4fa70*/  ISETP.GE.AND P5, PT, R0, UR8, PT ;  /* 0x0000000800007c0c */ /* 0x000fe2000bfa6270 */
[----:B------:R-:W-:Y:S01]  /*4fa80*/  VIADD R0, R6, 0x111 ;  /* 0x0000011106007836 */ /* 0x000fe20000000000 */
[----:B------:R-:W-:Y:S02]  /*4fa90*/  ULDC UR8, c[0x0][0x22c] ;  /* 0x00008b0000087ab9 */ /* 0x000fe40000000800 */
[C---:B------:R-:W-:Y:S02]  /*4faa0*/  ISETP.LT.AND P4, PT, R7.reuse, UR6, !P5 ;  /* 0x0000000607007c0c */ /* 0x040fe4000ef81270 */
[----:B------:R-:W-:Y:S02]  /*4fab0*/  ISETP.GE.AND P0, PT, R0, UR8, PT ;  /* 0x0000000800007c0c */ /* 0x000fe4000bf06270 */
[----:B------:R-:W-:Y:S01]  /*4fac0*/  ISETP.LT.AND P5, PT, R8, UR6, !P5 ;  /* 0x0000000608007c0c */ /* 0x000fe2000efa1270 */
[----:B------:R-:W-:Y:S01]  /*4fad0*/  VIADD R0, R6, 0x112 ;  /* 0x0000011206007836 */ /* 0x000fe20000000000 */
[----:B------:R-:W-:Y:S01]  /*4fae0*/  ISETP.LT.AND P6, PT, R7, UR6, !P0 ;  /* 0x0000000607007c0c */ /* 0x000fe2000c7c1270 */
[----:B------:R-:W-:Y:S01]  /*4faf0*/  IMAD.WIDE R12, R167, 0x4, R2 ;  /* 0x00000004a70c7825 */ /* 0x000fe200078e0202 */
[----:B------:R-:W-:-:S02]  /*4fb00*/  ULDC UR8, c[0x0][0x22c] ;  /* 0x00008b0000087ab9 */ /* 0x000fc40000000800 */
[----:B------:R-:W-:Y:S01]  /*4fb10*/  ISETP.GE.AND P3, PT, R0, UR8, PT ;  /* 0x0000000800007c0c */ /* 0x000fe2000bf66270 */
[----:B------:R-:W-:Y:S01]  /*4fb20*/  IMAD.WIDE R10, R167, 0x4, R4 ;  /* 0x00000004a70a7825 */ /* 0x000fe200078e0204 */
[C---:B------:R-:W-:Y:S01]  /*4fb30*/  ISETP.LT.AND P0, PT, R8.reuse, UR6, !P0 ;  /* 0x0000000608007c0c */ /* 0x040fe2000c701270 */
[----:B------:R-:W-:Y:S01]  /*4fb40*/  ULDC UR8, c[0x0][0x22c] ;  /* 0x00008b0000087ab9 */ /* 0x000fe20000000800 */
[----:B--2---:R1:W-:Y:S01]  /*4fb50*/  @P4 STG.E desc[UR4][R12.64], R164 ;  /* 0x000000a40c004986 */ /* 0x0043e2000c101904 */
[----:B------:R-:W-:Y:S02]  /*4fb60*/  ISETP.LT.AND P4, PT, R7, UR6, !P3 ;  /* 0x0000000607007c0c */ /* 0x000fe4000df81270 */
[----:B------:R-:W-:Y:S01]  /*4fb70*/  ISETP.LT.AND P3, PT, R8, UR6, !P3 ;  /* 0x0000000608007c0c */ /* 0x000fe2000df61270 */
[----:B-1----:R-:W2:Y:S01]  /*4fb80*/  LDL.LU R164, [R1+0x624] ;  /* 0x0006240001a47983 */ /* 0x002ea20000300800 */
[----:B------:R-:W-:-:S03]  /*4fb90*/  IMAD.WIDE R12, R166, 0x4, R2 ;  /* 0x00000004a60c7825 */ /* 0x000fc600078e0202 */
[----:B------:R-:W2:Y:S04]  /*4fba0*/  LDL.LU R167, [R1+0x1398] ;  /* 0x0013980001a77983 */ /* 0x000ea80000300800 */
[----:B----4-:R1:W-:Y:S04]  /*4fbb0*/  @P5 STG.E desc[UR4][R10.64], R16 ;  /* 0x000000100a005986 */ /* 0x0103e8000c101904 */
[----:B------:R4:W-:Y:S04]  /*4fbc0*/  @P6 STG.E desc[UR4][R12.64], R165 ;  /* 0x000000a50c006986 */ /* 0x0009e8000c101904 */
[----:B-1----:R-:W2:Y:S04]  /*4fbd0*/  LDL.LU R16, [R1+0xa14] ;  /* 0x000a140001107983 */ /* 0x002ea80000300800 */
[----:B----4-:R-:W4:Y:S01]  /*4fbe0*/  LDL.LU R165, [R1+0xe68] ;  /* 0x000e680001a57983 */ /* 0x010f220000300800 */
[----:B------:R-:W-:-:S03]  /*4fbf0*/  IMAD.WIDE R10, R166, 0x4, R4 ;  /* 0x00000004a60a7825 */ /* 0x000fc600078e0204 */
[----:B------:R-:W4:Y:S01]  /*4fc00*/  LDL.LU R166, [R1+0x139c] ;  /* 0x00139c0001a67983 */ /* 0x000f220000300800 */
[----:B------:R-:W-:-:S03]  /*4fc10*/  IMAD.WIDE R12, R229, 0x4, R2 ;  /* 0x00000004e50c7825 */ /* 0x000fc600078e0202 */
[----:B------:R1:W-:Y:S04]  /*4fc20*/  @P0 STG.E desc[UR4][R10.64], R15 ;  /* 0x0000000f0a000986 */ /* 0x0003e8000c101904 */
[----:B------:R-:W4:Y:S04]  /*4fc30*/  LDL.LU R14, [R1+0xa28] ;  /* 0x000a2800010e7983 */ /* 0x000f280000300800 */
[----:B------:R1:W-:Y:S02]  /*4fc40*/  @P4 STG.E desc[UR4][R12.64], R23 ;  /* 0x000000170c004986 */ /* 0x0003e4000c101904 */
[----:B-1----:R-:W-:-:S02]  /*4fc50*/  IMAD.WIDE R10, R229, 0x4, R4 ;  /* 0x00000004e50a7825 */ /* 0x002fc400078e0204 */
[----:B------:R-:W4:Y:S04]  /*4fc60*/  LDL.LU R23, [R1+0x628] ;  /* 0x0006280001177983 */ /* 0x000f280000300800 */
[----:B------:R-:W4:Y:S04]  /*4fc70*/  LDL.LU R229, [R1+0x13a0] ;  /* 0x0013a00001e57983 */ /* 0x000f280000300800 */
[----:B------:R-:W4:Y:S04]  /*4fc80*/  LDL.LU R15, [R1+0xa18] ;  /* 0x000a1800010f7983 */ /* 0x000f280000300800 */
[----:B---3--:R1:W-:Y:S04]  /*4fc90*/  @P3 STG.E desc[UR4][R10.64], R22 ;  /* 0x000000160a003986 */ /* 0x0083e8000c101904 */
[----:B-1----:R-:W3:Y:S01]  /*4fca0*/  LDL.LU R22, [R1+0xe6c] ;  /* 0x000e6c0001167983 */ /* 0x002ee20000300800 */
        /* <DEDUP_REMOVED lines=10> */
[----:B------:R-:W-:-:S03]  /*4fd50*/  ULDC UR8, c[0x0][0x22c] ;  /* 0x00008b0000087ab9 */ /* 0x000fc60000000800 */
[----:B------:R-:W-:Y:S02]  /*4fd60*/  IMAD.WIDE R10, R228, 0x4, R4 ;  /* 0x00000004e40a7825 */ /* 0x000fe400078e0204 */
[----:B------:R-:W3:Y:S01]  /*4fd70*/  LDL.LU R228, [R1+0xa2c] ;  /* 0x000a2c0001e47983 */ /* 0x000ee20000300800 */
[----:B------:R-:W-:Y:S01]  /*4fd80*/  ISETP.GE.AND P3, PT, R0, UR8, PT ;  /* 0x0000000800007c0c */ /* 0x000fe2000bf66270 */
[----:B------:R-:W-:Y:S01]  /*4fd90*/  VIADD R0, R6, 0x116 ;  /* 0x0000011606007836 */ /* 0x000fe20000000000 */
[C---:B------:R-:W-:Y:S01]  /*4fda0*/  ISETP.LT.AND P0, PT, R8.reuse, UR6, !P0 ;  /* 0x0000000608007c0c */ /* 0x040fe2000c701270 */
[----:B--2---:R1:W-:Y:S01]  /*4fdb0*/  @P6 STG.E desc[UR4][R12.64], R164 ;  /* 0x000000a40c006986 */ /* 0x0043e2000c101904 */
[----:B------:R-:W-:Y:S01]  /*4fdc0*/  ISETP.LT.AND P6, PT, R7, UR6, !P3 ;  /* 0x0000000607007c0c */ /* 0x000fe2000dfc1270 */
[----:B------:R-:W-:Y:S01]  /*4fdd0*/  ULDC UR8, c[0x0][0x22c] ;  /* 0x00008b0000087ab9 */ /* 0x000fe20000000800 */
[----:B------:R-:W-:Y:S01]  /*4fde0*/  ISETP.LT.AND P3, PT, R8, UR6, !P3 ;  /* 0x0000000608007c0c */ /* 0x000fe2000df61270 */
[----:B-1----:R-:W2:Y:S01]  /*4fdf0*/  LDL.LU R164, [R1+0x13a4] ;  /* 0x0013a40001a47983 */ /* 0x002ea20000300800 */
[----:B------:R-:W-:-:S03]  /*4fe00*/  IMAD.WIDE R12, R167, 0x4, R2 ;  /* 0x00000004a70c7825 */ /* 0x000fc600078e0202 */
[----:B------:R1:W-:Y:S01]  /*4fe10*/  @P5 STG.E desc[UR4][R10.64], R16 ;  /* 0x000000100a005986 */ /* 0x0003e2000c101904 */
[----:B------:R-:W-:-:S03]  /*4fe20*/  ISETP.GE.AND P5, PT, R0, UR8, PT ;  /* 0x0000000800007c0c */ /* 0x000fc6000bfa6270 */
[----:B----4-:R4:W-:Y:S01]  /*4fe30*/  @P4 STG.E desc[UR4][R12.64], R165 ;  /* 0x000000a50c004986 */ /* 0x0109e2000c101904 */
[----:B------:R-:W-:-:S03]  /*4fe40*/  ISETP.LT.AND P4, PT, R7, UR6, !P5 ;  /* 0x0000000607007c0c */ /* 0x000fc6000ef81270 */
[----:B-1----:R-:W2:Y:S01]  /*4fe50*/  LDL.LU R16, [R1+0x62c] ;  /* 0x00062c0001107983 */ /* 0x002ea20000300800 */
[----:B------:R-:W-:Y:S01]  /*4fe60*/  IMAD.WIDE R10, R167, 0x4, R4 ;  /* 0x00000004a70a7825 */ /* 0x000fe200078e0204 */
[----:B------:R-:W-:Y:S02]  /*4fe70*/  ULDC UR8, c[0x0][0x22c] ;  /* 0x00008b0000087ab9 */ /* 0x000fe40000000800 */
[----:B----4-:R-:W4:Y:S01]  /*4fe80*/  LDL.LU R165, [R1+0xa1c] ;  /* 0x000a1c0001a57983 */ /* 0x010f220000300800 */
[----:B------:R-:W-:-:S03]  /*4fe90*/  IMAD.WIDE R12, R166, 0x4, R2 ;  /* 0x00000004a60c7825 */ /* 0x000fc600078e0202 */
[----:B------:R-:W4:Y:S04]  /*4fea0*/  LDL.LU R167, [R1+0x13a8] ;  /* 0x0013a80001a77983 */ /* 0x000f280000300800 */
[----:B------:R1:W-:Y:S04]  /*4feb0*/  @P0 STG.E desc[UR4][R10.64], R14 ;  /* 0x0000000e0a000986 */ /* 0x0003e8000c101904 */
[----:B------:R1:W-:Y:S02]  /*4fec0*/  @P6 STG.E desc[UR4][R12.64], R23 ;  /* 0x000000170c006986 */ /* 0x0003e4000c101904 */
[----:B-1----:R-:W-:-:S05]  /*4fed0*/  IMAD.WIDE R10, R166, 0x4, R4 ;  /* 0x00000004a60a7825 */ /* 0x002fca00078e0204 */
[----:B------:R1:W-:Y:S01]  /*4fee0*/  @P3 STG.E desc[UR4][R10.64], R15 ;  /* 0x0000000f0a003986 */ /* 0x0003e2000c101904 */
[----:B------:R-:W-:-:S03]  /*4fef0*/  IMAD.WIDE R12, R229, 0x4, R2 ;  /* 0x00000004e50c7825 */ /* 0x000fc600078e0202 */
[----:B------:R-:W4:Y:S04]  /*4ff00*/  LDL.LU R23, [R1+0xe70] ;  /* 0x000e700001177983 */ /* 0x000f280000300800 */
[----:B------:R-:W4:Y:S01]  /*4ff10*/  LDL.LU R166, [R1+0x13ac] ;  /* 0x0013ac0001a67983 */ /* 0x000f220000300800 */
[----:B-1----:R-:W-:-:S03]  /*4ff20*/  IMAD.WIDE R10, R229, 0x4, R4 ;  /* 0x00000004e50a7825 */ /* 0x002fc600078e0204 */
[----:B---3--:R1:W-:Y:S04]  /*4ff30*/  @P4 STG.E desc[UR4][R12.64], R22 ;  /* 0x000000160c004986 */ /* 0x0083e8000c101904 */
[----:B-1----:R-:W3:Y:S04]  /*4ff40*/  LDL.LU R22, [R1+0xa30] ;  /* 0x000a300001167983 */ /* 0x002ee80000300800 */
[----:B------:R-:W3:Y:S01]  /*4ff50*/  LDL.LU R229, [R1+0x220] ;  /* 0x0002200001e57983 */ /* 0x000ee20000300800 */
[----:B------:R-:W-:Y:S01]  /*4ff60*/  VIADD R0, R6, 0x117 ;  /* 0x0000011706007836 */ /* 0x000fe20000000000 */
[----:B------:R-:W-:-:S04]  /*4ff70*/  ISETP.LT.AND P5, PT, R8, UR6, !P5 ;  /* 0x0000000608007c0c */ /* 0x000fc8000efa1270 */
[----:B------:R-:W-:Y:S01]  /*4ff80*/  ISETP.GE.AND P0, PT, R0, UR8, PT ;  /* 0x0000000800007c0c */ /* 0x000fe2000bf06270 */
[----:B------:R-:W-:Y:S01]  /*4ff90*/  VIADD R0, R6, 0x118 ;  /* 0x0000011806007836 */ /* 0x000fe20000000000 */
[----:B------:R-:W-:Y:S02]  /*4ffa0*/  ULDC UR8, c[0x0][0x22c] ;  /* 0x00008b0000087ab9 */ /* 0x000fe40000000800 */
[----:B------:R-:W-:Y:S02]  /*4ffb0*/  ISETP.LT.AND P6, PT, R7, UR6, !P0 ;  /* 0x0000000607007c0c */ /* 0x000fe4000c7c1270 */
[----:B------:R-:W-:-:S03]  /*4ffc0*/  ISETP.LT.AND P0, PT, R8, UR6, !P0 ;  /* 0x0000000608007c0c */ /* 0x000fc6000c701270 */
[----:B------:R1:W-:Y:S01]  /*4ffd0*/  @P5 STG.E desc[UR4][R10.64], R228 ;  /* 0x000000e40a005986 */ /* 0x0003e2000c101904 */
[----:B------:R-:W-:Y:S01]  /*4ffe0*/  ISETP.GE.AND P3, PT, R0, UR8, PT ;  /* 0x0000000800007c0c */ /* 0x000fe2000bf66270 */
[----:B------:R-:W-:Y:S01]  /*4fff0*/  VIADD R0, R6, 0x119 ;  /* 0x0000011906007836 */ /* 0x000fe20000000000 */
[----:B------:R-:W-:Y:S01]  /*50000*/  ULDC UR8, c[0x0][0x22c] ;  /* 0x00008b0000087ab9 */ /* 0x000fe20000000800 */
[C---:B--2---:R-:W-:Y:S01]  /*50010*/  IMAD.WIDE R12, R164.reuse, 0x4, R2 ;  /* 0x00000004a40c7825 */ /* 0x044fe200078e0202 */
[----:B-1----:R-:W2:Y:S03]  /*50020*/  LDL.LU R228, [R1+0x13b0] ;  /* 0x0013b00001e47983 */ /* 0x002ea60000300800 */
[----:B------:R-:W-:Y:S01]  /*50030*/  IMAD.WIDE R10, R164, 0x4, R4 ;  /* 0x00000004a40a7825 */ /* 0x000fe200078e0204 */
[----:B------:R-:W2:Y:S01]  /*50040*/  LDL.LU R15, [R1+0x630] ;  /* 0x00063000010f7983 */ /* 0x000ea20000300800 */
[----:B------:R-:W-:-:S03]  /*50050*/  ISETP.LT.AND P4, PT, R7, UR6, !P3 ;  /* 0x0000000607007c0c */ /* 0x000fc6000df81270 */
[----:B------:R-:W2:Y:S01]  /*50060*/  LDL.LU R164, [R1+0xe74] ;  /* 0x000e740001a47983 */ /* 0x000ea20000300800 */
[----:B------:R-:W-:Y:S02]  /*50070*/  ISETP.GE.AND P5, PT, R0, UR8, PT ;  /* 0x0000000800007c0c */ /* 0x000fe4000bfa6270 */
[----:B------:R-:W-:Y:S01]  /*50080*/  ISETP.LT.AND P3, PT, R8, UR6, !P3 ;  /* 0x0000000608007c0c */ /* 0x000fe2000df61270 */
[----:B------:R-:W-:Y:S01]  /*50090*/  @P6 STG.E desc[UR4][R12.64], R16 ;  /* 0x000000100c006986 */ /* 0x000fe2000c101904 */
[----:B------:R-:W-:Y:S01]  /*500a0*/  VIADD R0, R6, 0x11a ;  /* 0x0000011a06007836 */ /* 0x000fe20000000000 */
[----:B------:R-:W-:Y:S02]  /*500b0*/  ULDC UR8, c[0x0][0x22c] ;  /* 0x00008b0000087ab9 */ /* 0x000fe40000000800 */
[----:B----4-:R1:W-:Y:S01]  /*500c0*/  @P0 STG.E desc[UR4][R10.64], R165 ;  /* 0x000000a50a000986 */ /* 0x0103e2000c101904 */
[----:B------:R-:W-:-:S03]  /*500d0*/  ISETP.LT.AND P6, PT, R7, UR6, !P5 ;  /* 0x0000000607007c0c */ /* 0x000fc6000efc1270 */
[----:B-1----:R-:W4:Y:S04]  /*500e0*/  LDL.LU R165, [R1+0x13b4] ;  /* 0x0013b40001a57983 */ /* 0x002f280000300800 */
[----:B------:R-:W4:Y:S01]  /*500f0*/  LDL.LU R16, [R1+0xa34] ;  /* 0x000a340001107983 */ /* 0x000f220000300800 */
[----:B------:R-:W-:-:S04]  /*50100*/  IMAD.WIDE R12, R167, 0x4, R2 ;  /* 0x00000004a70c7825 */ /* 0x000fc800078e0202 */
[----:B------:R-:W-:Y:S01]  /*50110*/  IMAD.WIDE R10, R167, 0x4, R4 ;  /* 0x00000004a70a7825 */ /* 0x000fe200078e0204 */
        /* <DEDUP_REMOVED lines=16> */
[----:B------:R-:W3:Y:S01]  /*50220*/  LDL.LU R14, [R1+0xa38] ;  /* 0x000a3800010e7983 */ /* 0x000ee20000300800 */
[----:B--2---:R-:W-:Y:S02]  /*50230*/  IMAD.WIDE R12, R228, 0x4, R2 ;  /* 0x00000004e40c7825 */ /* 0x004fe400078e0202 */
[----:B------:R-:W-:Y:S01]  /*50240*/  ISETP.GE.AND P3, PT, R0, UR8, PT ;  /* 0x0000000800007c0c */ /* 0x000fe2000bf66270 */
[----:B------:R-:W-:-:S02]  /*50250*/  ULDC UR8, c[0x0][0x22c] ;  /* 0x00008b0000087ab9 */ /* 0x000fc40000000800 */
[----:B------:R1:W-:Y:S01]  /*50260*/  @P5 STG.E desc[UR4][R10.64], R15 ;  /* 0x0000000f0a005986 */ /* 0x0003e2000c101904 */
[----:B------:R-:W-:-:S03]  /*50270*/  VIADD R0, R6, 0x11c ;  /* 0x0000011c06007836 */ /* 0x000fc60000000000 */
[----:B------:R2:W-:Y:S01]  /*50280*/  @P4 STG.E desc[UR4][R12.64], R164 ;  /* 0x000000a40c004986 */ /* 0x0005e2000c101904 */
[----:B------:R-:W-:Y:S02]  /*50290*/  ISETP.LT.AND P6, PT, R7, UR6, !P3 ;  /* 0x0000000607007c0c */ /* 0x000fe4000dfc1270 */
        /* <DEDUP_REMOVED lines=36> */
[----:B--2---:R2:W-:Y:S03]  /*504e0*/  @P6 STG.E desc[UR4][R12.64], R164 ;  /* 0x000000a40c006986 */ /* 0x0045e6000c101904 */
[----:B------:R-:W-:Y:S01]  /*504f0*/  ISETP.GE.AND P5, PT, R0, UR8, PT ;  /* 0x0000000800007c0c */ /* 0x000fe2000bfa6270 */
[----:B-1----:R-:W-:Y:S01]  /*50500*/  IMAD.WIDE R10, R166, 0x4, R4 ;  /* 0x00000004a60a7825 */ /* 0x002fe200078e0204 */
[----:B--2---:R-:W2:Y:S03]  /*50510*/  LDL.LU R164, [R1+0xe80] ;  /* 0x000e800001a47983 */ /* 0x004ea60000300800 */
[----:B----4-:R-:W-:Y:S01]  /*50520*/  IMAD.WIDE R12, R228, 0x4, R2 ;  /* 0x00000004e40c7825 */ /* 0x010fe200078e0202 */
[----:B------:R-:W4:Y:S01]  /*50530*/  LDL.LU R166, [R1+0x13cc] ;  /* 0x0013cc0001a67983 */ /* 0x000f220000300800 */
[----:B------:R-:W-:Y:S01]  /*50540*/  ISETP.LT.AND P6, PT, R7, UR6, !P5 ;  /* 0x0000000607007c0c */ /* 0x000fe2000efc1270 */
[----:B------:R-:W-:-:S02]  /*50550*/  ULDC UR8, c[0x0][0x22c] ;  /* 0x00008b0000087ab9 */ /* 0x000fc40000000800 */
[----:B------:R1:W-:Y:S01]  /*50560*/  @P0 STG.E desc[UR4][R10.64], R15 ;  /* 0x0000000f0a000986 */ /* 0x0003e2000c101904 */
[----:B------:R-:W-:-:S03]  /*50570*/  ISETP.LT.AND P5, PT, R8, UR6, !P5 ;  /* 0x0000000608007c0c */ /* 0x000fc6000efa1270 */
[----:B------:R1:W-:Y:S02]  /*50580*/  @P4 STG.E desc[UR4][R12.64], R16 ;  /* 0x000000100c004986 */ /* 0x0003e4000c101904 */
[----:B-1----:R-:W-:Y:S02]  /*50590*/  IMAD.WIDE R10, R228, 0x4, R4 ;  /* 0x00000004e40a7825 */ /* 0x002fe400078e0204 */
[----:B------:R-:W4:Y:S04]  /*505a0*/  LDL.LU R16, [R1+0x640] ;  /* 0x0006400001107983 */ /* 0x000f280000300800 */
[----:B------:R-:W4:Y:S04]  /*505b0*/  LDL.LU R228, [R1+0x240] ;  /* 0x0002400001e47983 */ /* 0x000f280000300800 */
[----:B------:R1:W-:Y:S01]  /*505c0*/  @P3 STG.E desc[UR4][R10.64], R165 ;  /* 0x000000a50a003986 */ /* 0x0003e2000c101904 */
[----:B------:R-:W-:-:S03]  /*505d0*/  IMAD.WIDE R12, R23, 0x4, R2 ;  /* 0x00000004170c7825 */ /* 0x000fc600078e0202 */
[----:B-1----:R-:W4:Y:S01]  /*505e0*/  LDL.LU R165, [R1+0x13d0] ;  /* 0x0013d00001a57983 */ /* 0x002f220000300800 */
[----:B------:R-:W-:-:S03]  /*505f0*/  IMAD.WIDE R10, R23, 0x4, R4 ;  /* 0x00000004170a7825 */ /* 0x000fc600078e0204 */
[----:B------:R-:W4:Y:S04]  /*50600*/  LDL.LU R15, [R1+0x230] ;  /* 0x00023000010f7983 */ /* 0x000f280000300800 */
        /* <DEDUP_REMOVED lines=18> */
[----:B------:R-:W-:Y:S01]  /*50730*/  ISETP.LT.AND P3, PT, R8, UR6, !P3 ;  /* 0x0000000608007c0c */ /* 0x000fe2000df61270 */
[----:B--2---:R1:W-:Y:S01]  /*50740*/  @P4 STG.E desc[UR4][R12.64], R164 ;  /* 0x000000a40c004986 */ /* 0x0043e2000c101904 */
[----:B------:R-:W-:Y:S01]  /*50750*/  ISETP.LT.AND P4, PT, R7, UR6, !P5 ;  /* 0x0000000607007c0c */ /* 0x000fe2000ef81270 */
[----:B------:R-:W-:Y:S01]  /*50760*/  VIADD R0, R6, 0x123 ;  /* 0x0000012306007836 */ /* 0x000fe20000000000 */
[----:B------:R-:W-:Y:S01]  /*50770*/  ISETP.LT.AND P5, PT, R8, UR6, !P5 ;  /* 0x0000000608007c0c */ /* 0x000fe2000efa1270 */
[----:B------:R-:W-:Y:S01]  /*50780*/  ULDC UR8, c[0x0][0x22c] ;  /* 0x00008b0000087ab9 */ /* 0x000fe20000000800 */
[----:B-1----:R-:W2:Y:S04]  /*50790*/  LDL.LU R164, [R1+0x244] ;  /* 0x0002440001a47983 */ /* 0x002ea80000300800 */
[----:B------:R-:W2:Y:S01]  /*507a0*/  LDL.LU R167, [R1+0x13d8] ;  /* 0x0013d80001a77983 */ /* 0x000ea20000300800 */
[----:B----4-:R-:W-:-:S03]  /*507b0*/  IMAD.WIDE R12, R166, 0x4, R2 ;  /* 0x00000004a60c7825 */ /* 0x010fc600078e0202 */
[----:B------:R1:W-:Y:S04]  /*507c0*/  @P0 STG.E desc[UR4][R10.64], R16 ;  /* 0x000000100a000986 */ /* 0x0003e8000c101904 */
[----:B------:R4:W-:Y:S04]  /*507d0*/  @P6 STG.E desc[UR4][R12.64], R228 ;  /* 0x000000e40c006986 */ /* 0x0009e8000c101904 */
[----:B-1----:R-:W2:Y:S04]  /*507e0*/  LDL.LU R16, [R1+0x234] ;  /* 0x0002340001107983 */ /* 0x002ea80000300800 */
[----:B----4-:R-:W4:Y:S01]  /*507f0*/  LDL.LU R228, [R1+0xe88] ;  /* 0x000e880001e47983 */ /* 0x010f220000300800 */
[----:B------:R-:W-:-:S03]  /*50800*/  IMAD.WIDE R10, R166, 0x4, R4 ;  /* 0x00000004a60a7825 */ /* 0x000fc600078e0204 */
[----:B------:R-:W4:Y:S01]  /*50810*/  LDL.LU R166, [R1+0x13dc] ;  /* 0x0013dc0001a67983 */ /* 0x000f220000300800 */
[----:B------:R-:W-:-:S03]  /*50820*/  IMAD.WIDE R12, R165, 0x4, R2 ;  /* 0x00000004a50c7825 */ /* 0x000fc600078e0202 */
[----:B------:R1:W-:Y:S04]  /*50830*/  @P3 STG.E desc[UR4][R10.64], R15 ;  /* 0x0000000f0a003986 */ /* 0x0003e8000c101904 */
[----:B------:R1:W-:Y:S04]  /*50840*/  @P4 STG.E desc[UR4][R12.64], R23 ;  /* 0x000000170c004986 */ /* 0x0003e8000c101904 */
[----:B------:R-:W4:Y:S01]  /*50850*/  LDL.LU R14, [R1+0x648] ;  /* 0x00064800010e7983 */ /* 0x000f220000300800 */
[----:B-1----:R-:W-:-:S03]  /*50860*/  IMAD.WIDE R10, R165, 0x4, R4 ;  /* 0x00000004a50a7825 */ /* 0x002fc600078e0204 */
[----:B------:R-:W4:Y:S04]  /*50870*/  LDL.LU R23, [R1+0x248] ;  /* 0x0002480001177983 */ /* 0x000f280000300800 */
[----:B------:R-:W4:Y:S04]  /*50880*/  LDL.LU R165, [R1+0x13e0] ;  /* 0x0013e00001a57983 */ /* 0x000f280000300800 */
[----:B------:R-:W4:Y:S04]  /*50890*/  LDL.LU R15, [R1+0x238] ;  /* 0x00023800010f7983 */ /* 0x000f280000300800 */
[----:B---3--:R1:W-:Y:S04]  /*508a0*/  @P5 STG.E desc[UR4][R10.64], R22 ;  /* 0x000000160a005986 */ /* 0x0083e8000c101904 */
[----:B-1----:R-:W3:Y:S01]  /*508b0*/  LDL.LU R22, [R1+0xe8c] ;  /* 0x000e8c0001167983 */ /* 0x002ee20000300800 */
[----:B------:R-:W-:Y:S01]  /*508c0*/  ISETP.GE.AND P0, PT, R0, UR8, PT ;  /* 0x0000000800007c0c */ /* 0x000fe2000bf06270 */
[----:B------:R-:W-:Y:S01]  /*508d0*/  VIADD R0, R6, 0x124 ;  /* 0x0000012406007836 */ /* 0x000fe20000000000 */
[----:B------:R-:W-:-:S02]  /*508e0*/  ULDC UR8, c[0x0][0x22c] ;  /* 0x00008b0000087ab9 */ /* 0x000fc40000000800 */
        /* <DEDUP_REMOVED lines=12> */
[----:B------:R-:W-:Y:S01]  /*509b0*/  ULDC UR8, c[0x0][0x22c] ;  /* 0x00008b0000087ab9 */ /* 0x000fe20000000800 */
[----:B--2---:R1:W-:Y:S01]  /*509c0*/  @P6 STG.E desc[UR4][R12.64], R164 ;  /* 0x000000a40c006986 */ /* 0x0043e2000c101904 */
[----:B------:R-:W-:Y:S02]  /*509d0*/  ISETP.LT.AND P6, PT, R7, UR6, !P5 ;  /* 0x0000000607007c0c */ /* 0x000fe4000efc1270 */
        /* <DEDUP_REMOVED lines=15> */
[----:B-1----:R-:W-:-:S04]  /*50ad0*/  IMAD.WIDE R10, R166, 0x4, R4 ;  /* 0x00000004a60a7825 */ /* 0x002fc800078e0204 */
[C---:B------:R-:W-:Y:S01]  /*50ae0*/  IMAD.WIDE R12, R165.reuse, 0x4, R2 ;  /* 0x00000004a50c7825 */ /* 0x040fe200078e0202 */
[----:B------:R-:W4:Y:S04]  /*50af0*/  LDL.LU R23, [R1+0xe90] ;  /* 0x000e900001177983 */ /* 0x000f280000300800 */
[----:B------:R-:W4:Y:S04]  /*50b00*/  LDL.LU R166, [R1+0x13ec] ;  /* 0x0013ec0001a67983 */ /* 0x000f280000300800 */
[----:B------:R1:W-:Y:S02]  /*50b10*/  @P5 STG.E desc[UR4][R10.64], R15 ;  /* 0x0000000f0a005986 */ /* 0x0003e4000c101904 */
[----:B-1----:R-:W-:-:S02]  /*50b20*/  IMAD.WIDE R10, R165, 0x4, R4 ;  /* 0x00000004a50a7825 */ /* 0x002fc400078e0204 */
        /* <DEDUP_REMOVED lines=783> */
[----:B------:R-:W-:Y:S01]  /*53c20*/  ISETP.LT.AND P4, PT, R7, UR6, !P0 ;  /* 0x0000000607007c0c */ /* 0x000fe2000c781270 */
[----:B-1----:R-:W2:Y:S02]  /*53c30*/  LDL.LU R165, [R1+0x14fc] ;  /* 0x0014fc0001a57983 */ /* 0x002ea40000300800 */
[----:B------:R-:W-:Y:S02]  /*53c40*/  IMAD.WIDE R10, R164, 0x4, R4 ;  /* 0x00000004a40a7825 */ /* 0x000fe400078e0204 */
[----:B------:R-:W2:Y:S04]  /*53c50*/  LDL.LU R15, [R1+0x2c0] ;  /* 0x0002c000010f7983 */ /* 0x000ea80000300800 */
[----:B------:R-:W2:Y:S01]  /*53c60*/  LDL.LU R164, [R1+0xf14] ;  /* 0x000f140001a47983 */ /* 0x000ea20000300800 */
[----:B------:R-:W-:-:S02]  /*53c70*/  ISETP.GE.AND P3, PT, R0, UR8, PT ;  /* 0x0000000800007c0c */ /* 0x000fc4000bf66270 */
        /* <DEDUP_REMOVED lines=33> */
[----:B------:R-:W-:Y:S01]  /*53e90*/  ISETP.LT.AND P6, PT, R7, UR6, !P0 ;  /* 0x0000000607007c0c */ /* 0x000fe2000c7c1270 */
[----:B-1----:R-:W-:Y:S02]  /*53ea0*/  IMAD.WIDE R10, R165, 0x4, R4 ;  /* 0x00000004a50a7825 */ /* 0x002fe400078e0204 */
[----:B------:R-:W3:Y:S04]  /*53eb0*/  LDL.LU R165, [R1+0x2d8] ;  /* 0x0002d80001a57983 */ /* 0x000ee80000300800 */
[----:B--2---:R-:W2:Y:S01]  /*53ec0*/  LDL.LU R164, [R1+0x150c] ;  /* 0x00150c0001a47983 */ /* 0x004ea20000300800 */
[----:B------:R-:W-:-:S03]  /*53ed0*/  ISETP.GE.AND P3, PT, R0, UR8, PT ;  /* 0x0000000800007c0c */ /* 0x000fc6000bf66270 */
[----:B------:R-:W2:Y:S01]  /*53ee0*/  LDL.LU R15, [R1+0x2c8] ;  /* 0x0002c800010f7983 */ /* 0x000ea20000300800 */
[----:B------:R-:W-:-:S03]  /*53ef0*/  ISETP.LT.AND P0, PT, R8, UR6, !P0 ;  /* 0x0000000608007c0c */ /* 0x000fc6000c701270 */
[----:B----4-:R1:W-:Y:S01]  /*53f00*/  @P5 STG.E desc[UR4][R10.64], R16 ;  /* 0x000000100a005986 */ /* 0x0103e2000c101904 */
[----:B------:R-:W-:Y:S01]  /*53f10*/  ISETP.LT.AND P4, PT, R7, UR6, !P3 ;  /* 0x0000000607007c0c */ /* 0x000fe2000df81270 */
[C---:B------:R-:W-:Y:S01]  /*53f20*/  IMAD.WIDE R12, R229.reuse, 0x4, R2 ;  /* 0x00000004e50c7825 */ /* 0x040fe200078e0202 */
[----:B------:R-:W-:Y:S01]  /*53f30*/  ULDC UR8, c[0x0][0x22c] ;  /* 0x00008b0000087ab9 */ /* 0x000fe20000000800 */
[----:B-1----:R-:W4:Y:S02]  /*53f40*/  LDL.LU R16, [R1+0xf1c] ;  /* 0x000f1c0001107983 */ /* 0x002f240000300800 */
[----:B------:R-:W-:Y:S02]  /*53f50*/  IMAD.WIDE R10, R229, 0x4, R4 ;  /* 0x00000004e50a7825 */ /* 0x000fe400078e0204 */
        /* <DEDUP_REMOVED lines=24> */
[----:B------:R2:W-:Y:S03]  /*540e0*/  @P6 STG.E desc[UR4][R12.64], R165 ;  /* 0x000000a50c006986 */ /* 0x0005e6000c101904 */
[----:B------:R-:W-:Y:S01]  /*540f0*/  ISETP.GE.AND P3, PT, R0, UR8, PT ;  /* 0x0000000800007c0c */ /* 0x000fe2000bf66270 */
[----:B-1----:R-:W-:-:S04]  /*54100*/  IMAD.WIDE R10, R166, 0x4, R4 ;  /* 0x00000004a60a7825 */ /* 0x002fc800078e0204 */
[----:B--2---:R-:W-:Y:S01]  /*54110*/  IMAD.WIDE R12, R164, 0x4, R2 ;  /* 0x00000004a40c7825 */ /* 0x004fe200078e0202 */
[----:B------:R-:W2:Y:S01]  /*54120*/  LDL.LU R165, [R1+0xf20] ;  /* 0x000f200001a57983 */ /* 0x000ea20000300800 */
[----:B------:R-:W-:-:S03]  /*54130*/  ULDC UR8, c[0x0][0x22c] ;  /* 0x00008b0000087ab9 */ /* 0x000fc60000000800 */
[----:B------:R1:W-:Y:S01]  /*54140*/  @P5 STG.E desc[UR4][R10.64], R15 ;  /* 0x0000000f0a005986 */ /* 0x0003e2000c101904 */
[----:B------:R-:W-:-:S03]  /*54150*/  ISETP.LT.AND P6, PT, R7, UR6, !P3 ;  /* 0x0000000607007c0c */ /* 0x000fc6000dfc1270 */
[----:B------:R-:W2:Y:S01]  /*54160*/  LDL.LU R166, [R1+0x151c] ;  /* 0x00151c0001a67983 */ /* 0x000ea20000300800 */
[----:B------:R-:W-:Y:S01]  /*54170*/  ISETP.LT.AND P3, PT, R8, UR6, !P3 ;  /* 0x0000000608007c0c */ /* 0x000fe2000df61270 */
[----:B-1----:R-:W-:Y:S02]  /*54180*/  IMAD.WIDE R10, R164, 0x4, R4 ;  /* 0x00000004a40a7825 */ /* 0x002fe400078e0204 */
[----:B----4-:R1:W-:Y:S04]  /*54190*/  @P4 STG.E desc[UR4][R12.64], R16 ;  /* 0x000000100c004986 */ /* 0x0103e8000c101904 */
[----:B------:R4:W-:Y:S04]  /*541a0*/  @P0 STG.E desc[UR4][R10.64], R229 ;  /* 0x000000e50a000986 */ /* 0x0009e8000c101904 */
[----:B-1----:R-:W2:Y:S04]  /*541b0*/  LDL.LU R16, [R1+0xae0] ;  /* 0x000ae00001107983 */ /* 0x002ea80000300800 */
[----:B------:R-:W2:Y:S04]  /*541c0*/  LDL.LU R164, [R1+0x6e0] ;  /* 0x0006e00001a47983 */ /* 0x000ea80000300800 */
[----:B----4-:R-:W4:Y:S01]  /*541d0*/  LDL.LU R229, [R1+0x1528] ;  /* 0x0015280001e57983 */ /* 0x010f220000300800 */
[----:B------:R-:W-:-:S03]  /*541e0*/  IMAD.WIDE R12, R23, 0x4, R2 ;  /* 0x00000004170c7825 */ /* 0x000fc600078e0202 */
[----:B------:R-:W4:Y:S01]  /*541f0*/  LDL.LU R15, [R1+0xad0] ;  /* 0x000ad000010f7983 */ /* 0x000f220000300800 */
[----:B------:R-:W-:-:S03]  /*54200*/  IMAD.WIDE R10, R23, 0x4, R4 ;  /* 0x00000004170a7825 */ /* 0x000fc600078e0204 */
        /* <DEDUP_REMOVED lines=24> */
[----:B-1----:R-:W2:Y:S01]  /*54390*/  LDL.LU R165, [R1+0x6e4] ;  /* 0x0006e40001a57983 */ /* 0x002ea20000300800 */
[----:B------:R-:W-:-:S03]  /*543a0*/  IMAD.WIDE R12, R166, 0x4, R2 ;  /* 0x00000004a60c7825 */ /* 0x000fc600078e0202 */
[----:B------:R-:W2:Y:S04]  /*543b0*/  LDL.LU R167, [R1+0x1534] ;  /* 0x0015340001a77983 */ /* 0x000ea80000300800 */
[----:B------:R1:W-:Y:S04]  /*543c0*/  @P5 STG.E desc[UR4][R10.64], R16 ;  /* 0x000000100a005986 */ /* 0x0003e8000c101904 */
[----:B------:R4:W-:Y:S04]  /*543d0*/  @P6 STG.E desc[UR4][R12.64], R164 ;  /* 0x000000a40c006986 */ /* 0x0009e8000c101904 */
[----:B-1----:R-:W2:Y:S01]  /*543e0*/  LDL.LU R16, [R1+0xad4] ;  /* 0x000ad40001107983 */ /* 0x002ea20000300800 */
[----:B------:R-:W-:-:S03]  /*543f0*/  IMAD.WIDE R10, R166, 0x4, R4 ;  /* 0x00000004a60a7825 */ /* 0x000fc600078e0204 */
[----:B----4-:R-:W4:Y:S01]  /*54400*/  LDL.LU R164, [R1+0xf28] ;  /* 0x000f280001a47983 */ /* 0x010f220000300800 */
[----:B------:R-:W-:-:S03]  /*54410*/  IMAD.WIDE R12, R229, 0x4, R2 ;  /* 0x00000004e50c7825 */ /* 0x000fc600078e0202 */
[----:B------:R-:W4:Y:S04]  /*54420*/  LDL.LU R166, [R1+0x1538] ;  /* 0x0015380001a67983 */ /* 0x000f280000300800 */
        /* <DEDUP_REMOVED lines=18> */
[----:B------:R-:W-:Y:S02]  /*54550*/  ULDC UR8, c[0x0][0x22c] ;  /* 0x00008b0000087ab9 */ /* 0x000fe40000000800 */
[----:B------:R-:W-:Y:S01]  /*54560*/  ISETP.GE.AND P3, PT, R0, UR8, PT ;  /* 0x0000000800007c0c */ /* 0x000fe2000bf66270 */
[----:B------:R-:W-:Y:S01]  /*54570*/  IMAD.WIDE R10, R228, 0x4, R4 ;  /* 0x00000004e40a7825 */ /* 0x000fe200078e0204 */
[----:B------:R-:W-:Y:S01]  /*54580*/  ISETP.LT.AND P0, PT, R8, UR6, !P0 ;  /* 0x0000000608007c0c */ /* 0x000fe2000c701270 */
[----:B------:R-:W-:Y:S01]  /*54590*/  ULDC UR8, c[0x0][0x22c] ;  /* 0x00008b0000087ab9 */ /* 0x000fe20000000800 */
[----:B------:R-:W3:Y:S01]  /*545a0*/  LDL.LU R228, [R1+0xaec] ;  /* 0x000aec0001e47983 */ /* 0x000ee20000300800 */
[----:B------:R-:W-:-:S03]  /*545b0*/  VIADD R0, R6, 0x176 ;  /* 0x0000017606007836 */ /* 0x000fc60000000000 */
[----:B--2---:R1:W-:Y:S01]  /*545c0*/  @P6 STG.E desc[UR4][R12.64], R165 ;  /* 0x000000a50c006986 */ /* 0x0043e2000c101904 */
[----:B------:R-:W-:Y:S02]  /*545d0*/  ISETP.LT.AND P6, PT, R7, UR6, !P3 ;  /* 0x0000000607007c0c */ /* 0x000fe4000dfc1270 */
[----:B------:R-:W-:Y:S01]  /*545e0*/  ISETP.LT.AND P3, PT, R8, UR6, !P3 ;  /* 0x0000000608007c0c */ /* 0x000fe2000df61270 */
[----:B-1----:R-:W-:Y:S01]  /*545f0*/  IMAD.WIDE R12, R167, 0x4, R2 ;  /* 0x00000004a70c7825 */ /* 0x002fe200078e0202 */
[----:B------:R-:W2:Y:S04]  /*54600*/  LDL.LU R165, [R1+0x1548] ;  /* 0x0015480001a57983 */ /* 0x000ea80000300800 */
[----:B------:R1:W-:Y:S01]  /*54610*/  @P5 STG.E desc[UR4][R10.64], R16 ;  /* 0x000000100a005986 */ /* 0x0003e2000c101904 */
[----:B------:R-:W-:-:S03]  /*54620*/  ISETP.GE.AND P5, PT, R0, UR8, PT ;  /* 0x0000000800007c0c */ /* 0x000fc6000bfa6270 */
[----:B----4-:R4:W-:Y:S01]  /*54630*/  @P4 STG.E desc[UR4][R12.64], R164 ;  /* 0x000000a40c004986 */ /* 0x0109e2000c101904 */
[----:B------:R-:W-:Y:S01]  /*54640*/  ISETP.LT.AND P4, PT, R7, UR6, !P5 ;  /* 0x0000000607007c0c */ /* 0x000fe2000ef81270 */
[----:B-1----:R-:W-:Y:S02]  /*54650*/  IMAD.WIDE R10, R167, 0x4, R4 ;  /* 0x00000004a70a7825 */ /* 0x002fe400078e0204 */
[----:B------:R-:W2:Y:S01]  /*54660*/  LDL.LU R16, [R1+0x6ec] ;  /* 0x0006ec0001107983 */ /* 0x000ea20000300800 */
[----:B------:R-:W-:Y:S01]  /*54670*/  ULDC UR8, c[0x0][0x22c] ;  /* 0x00008b0000087ab9 */ /* 0x000fe20000000800 */
[C---:B----4-:R-:W-:Y:S02]  /*54680*/  IMAD.WIDE R12, R166.reuse, 0x4, R2 ;  /* 0x00000004a60c7825 */ /* 0x050fe400078e0202 */
[----:B------:R-:W4:Y:S04]  /*54690*/  LDL.LU R164, [R1+0xadc] ;  /* 0x000adc0001a47983 */ /* 0x000f280000300800 */
[----:B------:R-:W4:Y:S04]  /*546a0*/  LDL.LU R167, [R1+0x1550] ;  /* 0x0015500001a77983 */ /* 0x000f280000300800 */
[----:B------:R1:W-:Y:S04]  /*546b0*/  @P0 STG.E desc[UR4][R10.64], R14 ;  /* 0x0000000e0a000986 */ /* 0x0003e8000c101904 */
[----:B------:R1:W-:Y:S02]  /*546c0*/  @P6 STG.E desc[UR4][R12.64], R23 ;  /* 0x000000170c006986 */ /* 0x0003e4000c101904 */
[----:B-1----:R-:W-:-:S04]  /*546d0*/  IMAD.WIDE R10, R166, 0x4, R4 ;  /* 0x00000004a60a7825 */ /* 0x002fc800078e0204 */
[----:B------:R-:W-:Y:S01]  /*546e0*/  IMAD.WIDE R12, R229, 0x4, R2 ;  /* 0x00000004e50c7825 */ /* 0x000fe200078e0202 */
[----:B------:R-:W4:Y:S04]  /*546f0*/  LDL.LU R23, [R1+0xf30] ;  /* 0x000f300001177983 */ /* 0x000f280000300800 */
[----:B------:R-:W-:Y:S04]  /*54700*/  @P3 STG.E desc[UR4][R10.64], R15 ;  /* 0x0000000f0a003986 */ /* 0x000fe8000c101904 */
[----:B------:R-:W4:Y:S04]  /*54710*/  LDL.LU R166, [R1+0x1558] ;  /* 0x0015580001a67983 */ /* 0x000f280000300800 */
[----:B---3--:R1:W-:Y:S04]  /*54720*/  @P4 STG.E desc[UR4][R12.64], R22 ;  /* 0x000000160c004986 */ /* 0x0083e8000c101904 */
[----:B-1----:R-:W3:Y:S01]  /*54730*/  LDL.LU R22, [R1+0xaf0] ;  /* 0x000af00001167983 */ /* 0x002ee20000300800 */
[----:B------:R-:W-:Y:S01]  /*54740*/  VIADD R0, R6, 0x177 ;  /* 0x0000017706007836 */ /* 0x000fe20000000000 */
[----:B------:R-:W-:-:S04]  /*54750*/  ISETP.LT.AND P5, PT, R8, UR6, !P5 ;  /* 0x0000000608007c0c */ /* 0x000fc8000efa1270 */
[----:B------:R-:W-:Y:S01]  /*54760*/  ISETP.GE.AND P0, PT, R0, UR8, PT ;  /* 0x0000000800007c0c */ /* 0x000fe2000bf06270 */
[----:B------:R-:W-:Y:S01]  /*54770*/  VIADD R0, R6, 0x178 ;  /* 0x0000017806007836 */ /* 0x000fe20000000000 */
[----:B------:R-:W-:Y:S02]  /*54780*/  ULDC UR8, c[0x0][0x22c] ;  /* 0x00008b0000087ab9 */ /* 0x000fe40000000800 */
[----:B------:R-:W-:Y:S02]  /*54790*/  ISETP.LT.AND P6, PT, R7, UR6, !P0 ;  /* 0x0000000607007c0c */ /* 0x000fe4000c7c1270 */
[----:B------:R-:W-:Y:S01]  /*547a0*/  ISETP.LT.AND P0, PT, R8, UR6, !P0 ;  /* 0x0000000608007c0c */ /* 0x000fe2000c701270 */
[----:B------:R-:W-:Y:S01]  /*547b0*/  IMAD.WIDE R10, R229, 0x4, R4 ;  /* 0x00000004e50a7825 */ /* 0x000fe200078e0204 */
[----:B------:R-:W-:Y:S01]  /*547c0*/  ISETP.GE.AND P3, PT, R0, UR8, PT ;  /* 0x0000000800007c0c */ /* 0x000fe2000bf66270 */
[----:B------:R-:W3:Y:S01]  /*547d0*/  LDL.LU R229, [R1+0x2e0] ;  /* 0x0002e00001e57983 */ /* 0x000ee20000300800 */
[----:B------:R-:W-:-:S02]  /*547e0*/  ULDC UR8, c[0x0][0x22c] ;  /* 0x00008b0000087ab9 */ /* 0x000fc40000000800 */
[----:B------:R-:W-:Y:S01]  /*547f0*/  ISETP.LT.AND P4, PT, R7, UR6, !P3 ;  /* 0x0000000607007c0c */ /* 0x000fe2000df81270 */
[----:B------:R1:W-:Y:S01]  /*54800*/  @P5 STG.E desc[UR4][R10.64], R228 ;  /* 0x000000e40a005986 */ /* 0x0003e2000c101904 */
[----:B------:R-:W-:Y:S01]  /*54810*/  ISETP.LT.AND P3, PT, R8, UR6, !P3 ;  /* 0x0000000608007c0c */ /* 0x000fe2000df61270 */
[C---:B--2---:R-:W-:Y:S02]  /*54820*/  IMAD.WIDE R12, R165.reuse, 0x4, R2 ;  /* 0x00000004a50c7825 */ /* 0x044fe400078e0202 */
[----:B-1----:R-:W2:Y:S02]  /*54830*/  LDL.LU R228, [R1+0x155c] ;  /* 0x00155c0001e47983 */ /* 0x002ea40000300800 */
[----:B------:R-:W-:Y:S02]  /*54840*/  IMAD.WIDE R10, R165, 0x4, R4 ;  /* 0x00000004a50a7825 */ /* 0x000fe400078e0204 */
[----:B------:R-:W2:Y:S04]  /*54850*/  LDL.LU R15, [R1+0x6f0] ;  /* 0x0006f000010f7983 */ /* 0x000ea80000300800 */
[----:B------:R-:W2:Y:S04]  /*54860*/  LDL.LU R165, [R1+0xf34] ;  /* 0x000f340001a57983 */ /* 0x000ea80000300800 */
[----:B------:R1:W-:Y:S04]  /*54870*/  @P6 STG.E desc[UR4][R12.64], R16 ;  /* 0x000000100c006986 */ /* 0x0003e8000c101904 */
[----:B----4-:R4:W-:Y:S01]  /*54880*/  @P0 STG.E desc[UR4][R10.64], R164 ;  /* 0x000000a40a000986 */ /* 0x0109e2000c101904 */
[----:B-1----:R-:W-:-:S03]  /*54890*/  IMAD.WIDE R12, R167, 0x4, R2 ;  /* 0x00000004a70c7825 */ /* 0x002fc600078e0202 */
[----:B----4-:R-:W4:Y:S01]  /*548a0*/  LDL.LU R164, [R1+0x1564] ;  /* 0x0015640001a47983 */ /* 0x010f220000300800 */
[----:B------:R-:W-:-:S03]  /*548b0*/  IMAD.WIDE R10, R167, 0x4, R4 ;  /* 0x00000004a70a7825 */ /* 0x000fc600078e0204 */
[----:B------:R-:W4:Y:S04]  /*548c0*/  LDL.LU R16, [R1+0xaf4] ;  /* 0x000af40001107983 */ /* 0x000f280000300800 */
[----:B------:R1:W-:Y:S04]  /*548d0*/  @P4 STG.E desc[UR4][R12.64], R23 ;  /* 0x000000170c004986 */ /* 0x0003e8000c101904 */
[----:B-1----:R-:W4:Y:S04]  /*548e0*/  LDL.LU R23, [R1+0x2e4] ;  /* 0x0002e40001177983 */ /* 0x002f280000300800 */
        /* <DEDUP_REMOVED lines=8> */
[----:B------:R-:W-:Y:S01]  /*54970*/  ISETP.GE.AND P0, PT, R0, UR8, PT ;  /* 0x0000000800007c0c */ /* 0x000fe2000bf06270 */
[----:B------:R-:W-:Y:S01]  /*54980*/  VIADD R0, R6, 0x17b ;  /* 0x0000017b06007836 */ /* 0x000fe20000000000 */
[----:B------:R-:W-:Y:S01]  /*54990*/  ISETP.LT.AND P5, PT, R8, UR6, !P5 ;  /* 0x0000000608007c0c */ /* 0x000fe2000efa1270 */
[----:B------:R-:W-:Y:S01]  /*549a0*/  IMAD.WIDE R12, R166, 0x4, R2 ;  /* 0x00000004a60c7825 */ /* 0x000fe200078e0202 */
[----:B------:R-:W-:Y:S01]  /*549b0*/  ISETP.LT.AND P4, PT, R7, UR6, !P0 ;  /* 0x0000000607007c0c */ /* 0x000fe2000c781270 */
[----:B------:R-:W-:-:S02]  /*549c0*/  ULDC UR8, c[0x0][0x22c] ;  /* 0x00008b0000087ab9 */ /* 0x000fc40000000800 */
[----:B------:R-:W-:Y:S01]  /*549d0*/  ISETP.GE.AND P3, PT, R0, UR8, PT ;  /* 0x0000000800007c0c */ /* 0x000fe2000bf66270 */
[----:B------:R-:W-:Y:S01]  /*549e0*/  IMAD.WIDE R10, R166, 0x4, R4 ;  /* 0x00000004a60a7825 */ /* 0x000fe200078e0204 */
[----:B------:R-:W-:Y:S01]  /*549f0*/  ISETP.LT.AND P0, PT, R8, UR6, !P0 ;  /* 0x0000000608007c0c */ /* 0x000fe2000c701270 */
[----:B------:R-:W-:Y:S01]  /*54a00*/  ULDC UR8, c[0x0][0x22c] ;  /* 0x00008b0000087ab9 */ /* 0x000fe20000000800 */
[----:B------:R1:W-:Y:S01]  /*54a10*/  @P6 STG.E desc[UR4][R12.64], R229 ;  /* 0x000000e50c006986 */ /* 0x0003e2000c101904 */
[----:B------:R-:W-:-:S03]  /*54a20*/  ISETP.LT.AND P6, PT, R7, UR6, !P3 ;  /* 0x0000000607007c0c */ /* 0x000fc6000dfc1270 */
[----:B--2---:R2:W-:Y:S01]  /*54a30*/  @P5 STG.E desc[UR4][R10.64], R15 ;  /* 0x0000000f0a005986 */ /* 0x0045e2000c101904 */
[----:B------:R-:W-:-:S03]  /*54a40*/  ISETP.LT.AND P3, PT, R8, UR6, !P3 ;  /* 0x0000000608007c0c */ /* 0x000fc6000df61270 */
[----:B-1----:R-:W3:Y:S01]  /*54a50*/  LDL.LU R229, [R1+0xf38] ;  /* 0x000f380001e57983 */ /* 0x002ee20000300800 */
[----:B------:R-:W-:-:S03]  /*54a60*/  IMAD.WIDE R12, R228, 0x4, R2 ;  /* 0x00000004e40c7825 */ /* 0x000fc600078e0202 */
[----:B------:R-:W3:Y:S01]  /*54a70*/  LDL.LU R166, [R1+0x1570] ;  /* 0x0015700001a67983 */ /* 0x000ee20000300800 */
[----:B--2---:R-:W-:-:S03]  /*54a80*/  IMAD.WIDE R10, R228, 0x4, R4 ;  /* 0x00000004e40a7825 */ /* 0x004fc600078e0204 */
[----:B------:R-:W2:Y:S04]  /*54a90*/  LDL.LU R14, [R1+0xaf8] ;  /* 0x000af800010e7983 */ /* 0x000ea80000300800 */
[----:B------:R-:W2:Y:S04]  /*54aa0*/  LDL.LU R228, [R1+0x2e8] ;  /* 0x0002e80001e47983 */ /* 0x000ea80000300800 */
[----:B------:R1:W-:Y:S04]  /*54ab0*/  @P4 STG.E desc[UR4][R12.64], R165 ;  /* 0x000000a50c004986 */ /* 0x0003e8000c101904 */
[----:B-1----:R-:W2:Y:S04]  /*54ac0*/  LDL.LU R165, [R1+0x1578] ;  /* 0x0015780001a57983 */ /* 0x002ea80000300800 */
[----:B------:R-:W2:Y:S01]  /*54ad0*/  LDL.LU R15, [R1+0x6f8] ;  /* 0x0006f800010f7983 */ /* 0x000ea20000300800 */
[----:B----4-:R-:W-:-:S03]  /*54ae0*/  IMAD.WIDE R12, R164, 0x4, R2 ;  /* 0x00000004a40c7825 */ /* 0x010fc600078e0202 */
[----:B------:R1:W-:Y:S02]  /*54af0*/  @P0 STG.E desc[UR4][R10.64], R16 ;  /* 0x000000100a000986 */ /* 0x0003e4000c101904 */
[----:B-1----:R-:W-:Y:S02]  /*54b00*/  IMAD.WIDE R10, R164, 0x4, R4 ;  /* 0x00000004a40a7825 */ /* 0x002fe400078e0204 */
[----:B------:R-:W4:Y:S04]  /*54b10*/  LDL.LU R16, [R1+0xf3c] ;  /* 0x000f3c0001107983 */ /* 0x000f280000300800 */
[----:B------:R-:W4:Y:S04]  /*54b20*/  LDL.LU R164, [R1+0xafc] ;  /* 0x000afc0001a47983 */ /* 0x000f280000300800 */
[----:B------:R1:W-:Y:S04]  /*54b30*/  @P6 STG.E desc[UR4][R12.64], R23 ;  /* 0x000000170c006986 */ /* 0x0003e8000c101904 */
[----:B-1----:R-:W4:Y:S04]  /*54b40*/  LDL.LU R23, [R1+0x157c] ;  /* 0x00157c0001177983 */ /* 0x002f280000300800 */
        /* <DEDUP_REMOVED lines=16> */
[----:B------:R1:W-:Y:S02]  /*54c50*/  @P4 STG.E desc[UR4][R12.64], R229 ;  /* 0x000000e50c004986 */ /* 0x0003e4000c101904 */
[----:B------:R-:W-:Y:S01]  /*54c60*/  VIADD R0, R6, 0x17f ;  /* 0x0000017f06007836 */ /* 0x000fe20000000000 */
[----:B------:R-:W-:Y:S01]  /*54c70*/  ISETP.LT.AND P4, PT, R7, UR6, !P3 ;  /* 0x0000000607007c0c */ /* 0x000fe2000df81270 */
[----:B------:R-:W-:Y:S01]  /*54c80*/  ULDC UR8, c[0x0][0x22c] ;  /* 0x00008b0000087ab9 */ /* 0x000fe20000000800 */
[----:B------:R-:W3:Y:S04]  /*54c90*/  LDL.LU R167, [R1+0x6fc] ;  /* 0x0006fc0001a77983 */ /* 0x000ee80000300800 */
[----:B--2---:R2:W-:Y:S01]  /*54ca0*/  @P5 STG.E desc[UR4][R10.64], R14 ;  /* 0x0000000e0a005986 */ /* 0x0045e2000c101904 */
[----:B------:R-:W-:Y:S01]  /*54cb0*/  ISETP.GE.AND P5, PT, R0, UR8, PT ;  /* 0x0000000800007c0c */ /* 0x000fe2000bfa6270 */
[----:B-1----:R-:W-:-:S02]  /*54cc0*/  IMAD.WIDE R12, R166, 0x4, R2 ;  /* 0x00000004a60c7825 */ /* 0x002fc400078e0202 */
[----:B------:R-:W3:Y:S01]  /*54cd0*/  LDL.LU R229, [R1+0x1584] ;  /* 0x0015840001e57983 */ /* 0x000ee20000300800 */
[----:B------:R-:W-:Y:S01]  /*54ce0*/  ISETP.LT.AND P3, PT, R8, UR6, !P3 ;  /* 0x0000000608007c0c */ /* 0x000fe2000df61270 */
[----:B------:R-:W-:Y:S02]  /*54cf0*/  ULDC UR8, c[0x0][0x22c] ;  /* 0x00008b0000087ab9 */ /* 0x000fe40000000800 */
[----:B------:R1:W-:Y:S01]  /*54d00*/  @P6 STG.E desc[UR4][R12.64], R228 ;  /* 0x000000e40c006986 */ /* 0x0003e2000c101904 */
[----:B------:R-:W-:Y:S01]  /*54d10*/  ISETP.LT.AND P6, PT, R7, UR6, !P5 ;  /* 0x0000000607007c0c */ /* 0x000fe2000efc1270 */
[----:B--2---:R-:W-:Y:S02]  /*54d20*/  IMAD.WIDE R10, R166, 0x4, R4 ;  /* 0x00000004a60a7825 */ /* 0x004fe400078e0204 */
[----:B-1----:R-:W2:Y:S02]  /*54d30*/  LDL.LU R228, [R1+0xf40] ;  /* 0x000f400001e47983 */ /* 0x002ea40000300800 */
[----:B------:R-:W-:-:S02]  /*54d40*/  IMAD.WIDE R12, R165, 0x4, R2 ;  /* 0x00000004a50c7825 */ /* 0x000fc400078e0202 */
[----:B------:R-:W2:Y:S04]  /*54d50*/  LDL.LU R166, [R1+0x1588] ;  /* 0x0015880001a67983 */ /* 0x000ea80000300800 */
[----:B------:R1:W-:Y:S02]  /*54d60*/  @P0 STG.E desc[UR4][R10.64], R15 ;  /* 0x0000000f0a000986 */ /* 0x0003e4000c101904 */
[----:B-1----:R-:W-:Y:S02]  /*54d70*/  IMAD.WIDE R10, R165, 0x4, R4 ;  /* 0x00000004a50a7825 */ /* 0x002fe400078e0204 */
[----:B------:R-:W2:Y:S04]  /*54d80*/  LDL.LU R15, [R1+0x700] ;  /* 0x00070000010f7983 */ /* 0x000ea80000300800 */
[----:B------:R-:W2:Y:S04]  /*54d90*/  LDL.LU R165, [R1+0x300] ;  /* 0x0003000001a57983 */ /* 0x000ea80000300800 */
[----:B----4-:R-:W-:Y:S04]  /*54da0*/  @P4 STG.E desc[UR4][R12.64], R16 ;  /* 0x000000100c004986 */ /* 0x010fe8000c101904 */
[----:B------:R1:W-:Y:S04]  /*54db0*/  @P3 STG.E desc[UR4][R10.64], R164 ;  /* 0x000000a40a003986 */ /* 0x0003e8000c101904 */
[----:B-1----:R-:W4:Y:S01]  /*54dc0*/  LDL.LU R164, [R1+0x1590] ;  /* 0x0015900001a47983 */ /* 0x002f220000300800 */
[----:B------:R-:W-:-:S05]  /*54dd0*/  IMAD.WIDE R12, R23, 0x4, R2 ;  /* 0x00000004170c7825 */ /* 0x000fca00078e0202 */
[----:B---3--:R1:W-:Y:S04]  /*54de0*/  @P6 STG.E desc[UR4][R12.64], R22 ;  /* 0x000000160c006986 */ /* 0x0083e8000c101904 */
[----:B-1----:R-:W3:Y:S01]  /*54df0*/  LDL.LU R22, [R1+0x2f0] ;  /* 0x0002f00001167983 */ /* 0x002ee20000300800 */
[----:B------:R-:W-:Y:S01]  /*54e00*/  VIADD R0, R6, 0x180 ;  /* 0x0000018006007836 */ /* 0x000fe20000000000 */
[----:B------:R-:W-:-:S04]  /*54e10*/  ISETP.LT.AND P5, PT, R8, UR6, !P5 ;  /* 0x0000000608007c0c */ /* 0x000fc8000efa1270 */
[----:B------:R-:W-:Y:S01]  /*54e20*/  ISETP.GE.AND P0, PT, R0, UR8, PT ;  /* 0x0000000800007c0c */ /* 0x000fe2000bf06270 */
[----:B------:R-:W-:Y:S01]  /*54e30*/  VIADD R0, R6, 0x181 ;  /* 0x0000018106007836 */ /* 0x000fe20000000000 */
[----:B------:R-:W-:Y:S02]  /*54e40*/  ULDC UR8, c[0x0][0x22c] ;  /* 0x00008b0000087ab9 */ /* 0x000fe40000000800 */
[----:B------:R-:W-:Y:S01]  /*54e50*/  ISETP.LT.AND P4, PT, R7, UR6, !P0 ;  /* 0x0000000607007c0c */ /* 0x000fe2000c781270 */
[----:B------:R-:W-:Y:S01]  /*54e60*/  IMAD.WIDE R10, R23, 0x4, R4 ;  /* 0x00000004170a7825 */ /* 0x000fe200078e0204 */
[----:B------:R-:W-:Y:S01]  /*54e70*/  ISETP.GE.AND P3, PT, R0, UR8, PT ;  /* 0x0000000800007c0c */ /* 0x000fe2000bf66270 */
[----:B------:R-:W4:Y:S01]  /*54e80*/  LDL.LU R23, [R1+0xf44] ;  /* 0x000f440001177983 */ /* 0x000f220000300800 */
[----:B------:R-:W-:-:S03]  /*54e90*/  ISETP.LT.AND P0, PT, R8, UR6, !P0 ;  /* 0x0000000608007c0c */ /* 0x000fc6000c701270 */
[----:B------:R1:W-:Y:S01]  /*54ea0*/  @P5 STG.E desc[UR4][R10.64], R167 ;  /* 0x000000a70a005986 */ /* 0x0003e2000c101904 */
[----:B------:R-:W-:Y:S01]  /*54eb0*/  ISETP.LT.AND P6, PT, R7, UR6, !P3 ;  /* 0x0000000607007c0c */ /* 0x000fe2000dfc1270 */
[C---:B------:R-:W-:Y:S01]  /*54ec0*/  IMAD.WIDE R12, R229.reuse, 0x4, R2 ;  /* 0x00000004e50c7825 */ /* 0x040fe200078e0202 */
[----:B------:R-:W-:Y:S01]  /*54ed0*/  ISETP.LT.AND P3, PT, R8, UR6, !P3 ;  /* 0x0000000608007c0c */ /* 0x000fe2000df61270 */
[----:B------:R-:W-:Y:S01]  /*54ee0*/  ULDC UR8, c[0x0][0x22c] ;  /* 0x00008b0000087ab9 */ /* 0x000fe20000000800 */
[----:B-1----:R-:W4:Y:S01]  /*54ef0*/  LDL.LU R167, [R1+0x1598] ;  /* 0x0015980001a77983 */ /* 0x002f220000300800 */
[----:B------:R-:W-:-:S03]  /*54f00*/  IMAD.WIDE R10, R229, 0x4, R4 ;  /* 0x00000004e50a7825 */ /* 0x000fc600078e0204 */
[----:B------:R-:W4:Y:S04]  /*54f10*/  LDL.LU R16, [R1+0x704] ;  /* 0x0007040001107983 */ /* 0x000f280000300800 */
[----:B--2---:R1:W-:Y:S04]  /*54f20*/  @P4 STG.E desc[UR4][R12.64], R228 ;  /* 0x000000e40c004986 */ /* 0x0043e8000c101904 */
[----:B-1----:R-:W2:Y:S01]  /*54f30*/  LDL.LU R228, [R1+0x304] ;  /* 0x0003040001e47983 */ /* 0x002ea20000300800 */
[----:B------:R-:W-:-:S03]  /*54f40*/  IMAD.WIDE R12, R166, 0x4, R2 ;  /* 0x00000004a60c7825 */ /* 0x000fc600078e0202 */
[----:B------:R-:W2:Y:S04]  /*54f50*/  LDL.LU R229, [R1+0x15a0] ;  /* 0x0015a00001e57983 */ /* 0x000ea80000300800 */
[----:B------:R-:W2:Y:S04]  /*54f60*/  LDL.LU R14, [R1+0x2f4] ;  /* 0x0002f400010e7983 */ /* 0x000ea80000300800 */
[----:B------:R1:W-:Y:S04]  /*54f70*/  @P0 STG.E desc[UR4][R10.64], R15 ;  /* 0x0000000f0a000986 */ /* 0x0003e8000c101904 */
[----:B------:R1:W-:Y:S02]  /*54f80*/  @P6 STG.E desc[UR4][R12.64], R165 ;  /* 0x000000a50c006986 */ /* 0x0003e4000c101904 */
[----:B-1----:R-:W-:-:S02]  /*54f90*/  IMAD.WIDE R10, R166, 0x4, R4 ;  /* 0x00000004a60a7825 */ /* 0x002fc400078e0204 */
[----:B------:R-:W2:Y:S04]  /*54fa0*/  LDL.LU R165, [R1+0xf48] ;  /* 0x000f480001a57983 */ /* 0x000ea80000300800 */
[----:B------:R-:W2:Y:S04]  /*54fb0*/  LDL.LU R166, [R1+0x15a8] ;  /* 0x0015a80001a67983 */ /* 0x000ea80000300800 */
        /* <DEDUP_REMOVED lines=10> */
[----:B----4-:R-:W-:Y:S01]  /*55060*/  IMAD.WIDE R12, R164, 0x4, R2 ;  /* 0x00000004a40c7825 */ /* 0x010fe200078e0202 */
[----:B------:R-:W-:Y:S01]  /*55070*/  ISETP.LT.AND P6, PT, R7, UR6, !P0 ;  /* 0x0000000607007c0c */ /* 0x000fe2000c7c1270 */
[----:B------:R-:W-:-:S02]  /*55080*/  ULDC UR8, c[0x0][0x22c] ;  /* 0x00008b0000087ab9 */ /* 0x000fc40000000800 */
[----:B------:R-:W-:Y:S02]  /*55090*/  ISETP.GE.AND P3, PT, R0, UR8, PT ;  /* 0x0000000800007c0c */ /* 0x000fe4000bf66270 */
[----:B------:R-:W-:Y:S02]  /*550a0*/  ISETP.LT.AND P0, PT, R8, UR6, !P0 ;  /* 0x0000000608007c0c */ /* 0x000fe4000c701270 */
[----:B------:R1:W-:Y:S01]  /*550b0*/  @P4 STG.E desc[UR4][R12.64], R23 ;  /* 0x000000170c004986 */ /* 0x0003e2000c101904 */
[----:B------:R-:W-:Y:S01]  /*550c0*/  ISETP.LT.AND P4, PT, R7, UR6, !P3 ;  /* 0x0000000607007c0c */ /* 0x000fe2000df81270 */
[----:B------:R-:W-:Y:S01]  /*550d0*/  IMAD.WIDE R10, R164, 0x4, R4 ;  /* 0x00000004a40a7825 */ /* 0x000fe200078e0204 */
[----:B------:R-:W-:Y:S01]  /*550e0*/  ISETP.LT.AND P3, PT, R8, UR6, !P3 ;  /* 0x0000000608007c0c */ /* 0x000fe2000df61270 */
[----:B------:R-:W-:Y:S01]  /*550f0*/  ULDC UR8, c[0x0][0x22c] ;  /* 0x00008b0000087ab9 */ /* 0x000fe20000000800 */
[----:B-1----:R-:W4:Y:S01]  /*55100*/  LDL.LU R23, [R1+0x308] ;  /* 0x0003080001177983 */ /* 0x002f220000300800 */
[----:B------:R-:W-:-:S03]  /*55110*/  IMAD.WIDE R12, R167, 0x4, R2 ;  /* 0x00000004a70c7825 */ /* 0x000fc600078e0202 */
[----:B------:R-:W4:Y:S04]  /*55120*/  LDL.LU R164, [R1+0x15ac] ;  /* 0x0015ac0001a47983 */ /* 0x000f280000300800 */
[----:B------:R-:W4:Y:S04]  /*55130*/  LDL.LU R15, [R1+0x2f8] ;  /* 0x0002f800010f7983 */ /* 0x000f280000300800 */
[----:B------:R1:W-:Y:S04]  /*55140*/  @P5 STG.E desc[UR4][R10.64], R16 ;  /* 0x000000100a005986 */ /* 0x0003e8000c101904 */
[----:B--2---:R2:W-:Y:S01]  /*55150*/  @P6 STG.E desc[UR4][R12.64], R228 ;  /* 0x000000e40c006986 */ /* 0x0045e2000c101904 */
[----:B-1----:R-:W-:-:S03]  /*55160*/  IMAD.WIDE R10, R167, 0x4, R4 ;  /* 0x00000004a70a7825 */ /* 0x002fc600078e0204 */
[----:B------:R-:W4:Y:S01]  /*55170*/  LDL.LU R16, [R1+0xf4c] ;  /* 0x000f4c0001107983 */ /* 0x000f220000300800 */
[----:B--2---:R-:W-:-:S03]  /*55180*/  IMAD.WIDE R12, R229, 0x4, R2 ;  /* 0x00000004e50c7825 */ /* 0x004fc600078e0202 */
        /* <DEDUP_REMOVED lines=14> */
[----:B------:R-:W-:Y:S02]  /*55270*/  ISETP.LT.AND P5, PT, R8, UR6, !P5 ;  /* 0x0000000608007c0c */ /* 0x000fe4000efa1270 */
[----:B------:R-:W-:Y:S01]  /*55280*/  ISETP.GE.AND P0, PT, R0, UR8, PT ;  /* 0x0000000800007c0c */ /* 0x000fe2000bf06270 */
[----:B------:R-:W-:Y:S02]  /*55290*/  VIADD R0, R6, 0x187 ;  /* 0x0000018706007836 */ /* 0x000fe40000000000 */
[----:B------:R-:W-:Y:S01]  /*552a0*/  IMAD.WIDE R12, R166, 0x4, R2 ;  /* 0x00000004a60c7825 */ /* 0x000fe200078e0202 */
[----:B------:R-:W-:Y:S01]  /*552b0*/  ULDC UR8, c[0x0][0x22c] ;  /* 0x00008b0000087ab9 */ /* 0x000fe20000000800 */
[----:B------:R-:W-:-:S02]  /*552c0*/  ISETP.LT.AND P4, PT, R7, UR6, !P0 ;  /* 0x0000000607007c0c */ /* 0x000fc4000c781270 */
[----:B------:R-:W-:Y:S02]  /*552d0*/  ISETP.LT.AND P0, PT, R8, UR6, !P0 ;  /* 0x0000000608007c0c */ /* 0x000fe4000c701270 */
[----:B------:R-:W-:Y:S01]  /*552e0*/  ISETP.GE.AND P3, PT, R0, UR8, PT ;  /* 0x0000000800007c0c */ /* 0x000fe2000bf66270 */
[----:B------:R-:W-:Y:S01]  /*552f0*/  IMAD.WIDE R10, R166, 0x4, R4 ;  /* 0x00000004a60a7825 */ /* 0x000fe200078e0204 */
[----:B----4-:R1:W-:Y:S02]  /*55300*/  @P6 STG.E desc[UR4][R12.64], R23 ;  /* 0x000000170c006986 */ /* 0x0103e4000c101904 */
[----:B------:R-:W-:Y:S02]  /*55310*/  ISETP.LT.AND P6, PT, R7, UR6, !P3 ;  /* 0x0000000607007c0c */ /* 0x000fe4000dfc1270 */
[----:B------:R-:W-:Y:S01]  /*55320*/  ISETP.LT.AND P3, PT, R8, UR6, !P3 ;  /* 0x0000000608007c0c */ /* 0x000fe2000df61270 */
[----:B------:R-:W-:Y:S01]  /*55330*/  VIADD R0, R6, 0x188 ;  /* 0x0000018806007836 */ /* 0x000fe20000000000 */
[----:B------:R-:W-:Y:S01]  /*55340*/  ULDC UR8, c[0x0][0x22c] ;  /* 0x00008b0000087ab9 */ /* 0x000fe20000000800 */
[----:B------:R4:W-:Y:S04]  /*55350*/  @P5 STG.E desc[UR4][R10.64], R15 ;  /* 0x0000000f0a005986 */ /* 0x0009e8000c101904 */
[----:B-1----:R-:W3:Y:S04]  /*55360*/  LDL.LU R23, [R1+0xb00] ;  /* 0x000b000001177983 */ /* 0x002ee80000300800 */
[----:B------:R-:W3:Y:S01]  /*55370*/  LDL.LU R166, [R1+0x15c4] ;  /* 0x0015c40001a67983 */ /* 0x000ee20000300800 */
[----:B------:R-:W-:-:S03]  /*55380*/  IMAD.WIDE R12, R164, 0x4, R2 ;  /* 0x00000004a40c7825 */ /* 0x000fc600078e0202 */
[----:B------:R-:W3:Y:S01]  /*55390*/  LDL.LU R14, [R1+0xc0] ;  /* 0x0000c000010e7983 */ /* 0x000ee20000300800 */
[----:B----4-:R-:W-:-:S03]  /*553a0*/  IMAD.WIDE R10, R164, 0x4, R4 ;  /* 0x00000004a40a7825 */ /* 0x010fc600078e0204 */
[----:B------:R-:W4:Y:S04]  /*553b0*/  LDL.LU R164, [R1+0x80] ;  /* 0x0000800001a47983 */ /* 0x000f280000300800 */
[----:B------:R1:W-:Y:S04]  /*553c0*/  @P4 STG.E desc[UR4][R12.64], R16 ;  /* 0x000000100c004986 */ /* 0x0003e8000c101904 */
[----:B--2---:R2:W-:Y:S01]  /*553d0*/  @P0 STG.E desc[UR4][R10.64], R167 ;  /* 0x000000a70a000986 */ /* 0x0045e2000c101904 */
[----:B-1----:R-:W-:-:S03]  /*553e0*/  IMAD.WIDE R12, R228, 0x4, R2 ;  /* 0x00000004e40c7825 */ /* 0x002fc600078e0202 */
[----:B--2---:R-:W2:Y:S04]  /*553f0*/  LDL.LU R167, [R1+0x15c8] ;  /* 0x0015c80001a77983 */ /* 0x004ea80000300800 */
[----:B------:R-:W2:Y:S01]  /*55400*/  LDL.LU R15, [R1+0x20] ;  /* 0x00002000010f7983 */ /* 0x000ea20000300800 */
[----:B------:R-:W-:-:S03]  /*55410*/  IMAD.WIDE R10, R228, 0x4, R4 ;  /* 0x00000004e40a7825 */ /* 0x000fc600078e0204 */
[----:B------:R1:W-:Y:S04]  /*55420*/  @P6 STG.E desc[UR4][R12.64], R165 ;  /* 0x000000a50c006986 */ /* 0x0003e8000c101904 */
[----:B-1----:R-:W2:Y:S04]  /*55430*/  LDL.LU R165, [R1+0xb04] ;  /* 0x000b040001a57983 */ /* 0x002ea80000300800 */
[----:B------:R-:W2:Y:S04]  /*55440*/  LDL.LU R228, [R1+0x15d0] ;  /* 0x0015d00001e47983 */ /* 0x000ea80000300800 */
[----:B------:R-:W2:Y:S04]  /*55450*/  LDL.LU R16, [R1+0xc4] ;  /* 0x0000c40001107983 */ /* 0x000ea80000300800 */
[----:B---3--:R1:W-:Y:S04]  /*55460*/  @P3 STG.E desc[UR4][R10.64], R22 ;  /* 0x000000160a003986 */ /* 0x0083e8000c101904 */
[----:B-1----:R-:W3:Y:S01]  /*55470*/  LDL.LU R22, [R1+0x84] ;  /* 0x0000840001167983 */ /* 0x002ee20000300800 */
[----:B------:R-:W-:Y:S01]  /*55480*/  ISETP.GE.AND P5, PT, R0, UR8, PT ;  /* 0x0000000800007c0c */ /* 0x000fe2000bfa6270 */
[----:B------:R-:W-:Y:S01]  /*55490*/  VIADD R0, R6, 0x189 ;  /* 0x0000018906007836 */ /* 0x000fe20000000000 */
[----:B------:R-:W-:-:S02]  /*554a0*/  ULDC UR8, c[0x0][0x22c] ;  /* 0x00008b0000087ab9 */ /* 0x000fc40000000800 */
[----:B------:R-:W-:Y:S02]  /*554b0*/  ISETP.LT.AND P4, PT, R7, UR6, !P5 ;  /* 0x0000000607007c0c */ /* 0x000fe4000ef81270 */
[----:B------:R-:W-:Y:S02]  /*554c0*/  ISETP.LT.AND P5, PT, R8, UR6, !P5 ;  /* 0x0000000608007c0c */ /* 0x000fe4000efa1270 */
[----:B------:R-:W-:Y:S01]  /*554d0*/  ISETP.GE.AND P0, PT, R0, UR8, PT ;  /* 0x0000000800007c0c */ /* 0x000fe2000bf06270 */
[----:B------:R-:W-:Y:S02]  /*554e0*/  VIADD R0, R6, 0x18a ;  /* 0x0000018a06007836 */ /* 0x000fe40000000000 */
[----:B------:R-:W-:Y:S01]  /*554f0*/  IMAD.WIDE R12, R229, 0x4, R2 ;  /* 0x00000004e50c7825 */ /* 0x000fe200078e0202 */
[----:B------:R-:W-:Y:S01]  /*55500*/  ULDC UR8, c[0x0][0x22c] ;  /* 0x00008b0000087ab9 */ /* 0x000fe20000000800 */
[----:B------:R-:W-:Y:S02]  /*55510*/  ISETP.LT.AND P6, PT, R7, UR6, !P0 ;  /* 0x0000000607007c0c */ /* 0x000fe4000c7c1270 */
[----:B------:R-:W-:-:S02]  /*55520*/  ISETP.LT.AND P0, PT, R8, UR6, !P0 ;  /* 0x0000000608007c0c */ /* 0x000fc4000c701270 */
[----:B------:R-:W-:Y:S01]  /*55530*/  ISETP.GE.AND P3, PT, R0, UR8, PT ;  /* 0x0000000800007c0c */ /* 0x000fe2000bf66270 */
[----:B------:R-:W-:-:S04]  /*55540*/  IMAD.WIDE R10, R229, 0x4, R4 ;  /* 0x00000004e50a7825 */ /* 0x000fc800078e0204 */
[----:B------:R-:W-:Y:S01]  /*55550*/  VIADD R0, R6, 0x18b ;  /* 0x0000018b06007836 */ /* 0x000fe20000000000 */
[----:B------:R-:W-:Y:S01]  /*55560*/  ULDC UR8, c[0x0][0x22c] ;  /* 0x00008b0000087ab9 */ /* 0x000fe20000000800 */
[----:B------:R1:W-:Y:S01]  /*55570*/  @P4 STG.E desc[UR4][R12.64], R23 ;  /* 0x000000170c004986 */ /* 0x0003e2000c101904 */
[----:B------:R-:W-:-:S03]  /*55580*/  ISETP.LT.AND P4, PT, R7, UR6, !P3 ;  /* 0x0000000607007c0c */ /* 0x000fc6000df81270 */
[----:B------:R4:W-:Y:S01]  /*55590*/  @P5 STG.E desc[UR4][R10.64], R14 ;  /* 0x0000000e0a005986 */ /* 0x0009e2000c101904 */
[----:B------:R-:W-:Y:S02]  /*555a0*/  ISETP.LT.AND P3, PT, R8, UR6, !P3 ;  /* 0x0000000608007c0c */ /* 0x000fe4000df61270 */
[----:B------:R-:W-:Y:S01]  /*555b0*/  ISETP.GE.AND P5, PT, R0, UR8, PT ;  /* 0x0000000800007c0c */ /* 0x000fe2000bfa6270 */
[----:B-1----:R-:W-:-:S04]  /*555c0*/  IMAD.WIDE R12, R166, 0x4, R2 ;  /* 0x00000004a60c7825 */ /* 0x002fc800078e0202 */
[----:B----4-:R-:W-:Y:S01]  /*555d0*/  IMAD.WIDE R10, R166, 0x4, R4 ;  /* 0x00000004a60a7825 */ /* 0x010fe200078e0204 */
[----:B------:R-:W4:Y:S04]  /*555e0*/  LDL.LU R23, [R1+0xb08] ;  /* 0x000b080001177983 */ /* 0x000f280000300800 */
[----:B------:R1:W-:Y:S01]  /*555f0*/  @P6 STG.E desc[UR4][R12.64], R164 ;  /* 0x000000a40c006986 */ /* 0x0003e2000c101904 */
[----:B------:R-:W-:Y:S02]  /*55600*/  ISETP.LT.AND P6, PT, R7, UR6, !P5 ;  /* 0x0000000607007c0c */ /* 0x000fe4000efc1270 */
[----:B------:R-:W-:Y:S01]  /*55610*/  ISETP.LT.AND P5, PT, R8, UR6, !P5 ;  /* 0x0000000608007c0c */ /* 0x000fe2000efa1270 */
[----:B------:R-:W4:Y:S01]  /*55620*/  LDL.LU R229, [R1+0x15d4] ;  /* 0x0015d40001e57983 */ /* 0x000f220000300800 */
[----:B------:R-:W-:Y:S01]  /*55630*/  VIADD R0, R6, 0x18c ;  /* 0x0000018c06007836 */ /* 0x000fe20000000000 */
[----:B------:R-:W-:-:S02]  /*55640*/  ULDC UR8, c[0x0][0x22c] ;  /* 0x00008b0000087ab9 */ /* 0x000fc40000000800 */
[----:B-1----:R-:W4:Y:S04]  /*55650*/  LDL.LU R164, [R1+0xc8] ;  /* 0x0000c80001a47983 */ /* 0x002f280000300800 */
[----:B--2---:R1:W-:Y:S01]  /*55660*/  @P0 STG.E desc[UR4][R10.64], R15 ;  /* 0x0000000f0a000986 */ /* 0x0043e2000c101904 */
[----:B------:R-:W-:-:S03]  /*55670*/  IMAD.WIDE R12, R167, 0x4, R2 ;  /* 0x00000004a70c7825 */ /* 0x000fc600078e0202 */
[----:B------:R-:W2:Y:S01]  /*55680*/  LDL.LU R166, [R1+0x15dc] ;  /* 0x0015dc0001a67983 */ /* 0x000ea20000300800 */
[----:B-1----:R-:W-:-:S03]  /*55690*/  IMAD.WIDE R10, R167, 0x4, R4 ;  /* 0x00000004a70a7825 */ /* 0x002fc600078e0204 */
[----:B------:R1:W-:Y:S04]  /*556a0*/  @P4 STG.E desc[UR4][R12.64], R165 ;  /* 0x000000a50c004986 */ /* 0x0003e8000c101904 */
[----:B------:R1:W-:Y:S02]  /*556b0*/  @P3 STG.E desc[UR4][R10.64], R16 ;  /* 0x000000100a003986 */ /* 0x0003e4000c101904 */
[----:B-1----:R-:W-:-:S04]  /*556c0*/  IMAD.WIDE R12, R228, 0x4, R2 ;  /* 0x00000004e40c7825 */ /* 0x002fc800078e0202 */
[----:B------:R-:W-:Y:S01]  /*556d0*/  IMAD.WIDE R10, R228, 0x4, R4 ;  /* 0x00000004e40a7825 */ /* 0x000fe200078e0204 */
[----:B------:R-:W2:Y:S04]  /*556e0*/  LDL.LU R165, [R1+0xb0c] ;  /* 0x000b0c0001a57983 */ /* 0x000ea80000300800 */
[----:B------:R-:W2:Y:S04]  /*556f0*/  LDL.LU R167, [R1+0x15e4] ;  /* 0x0015e40001a77983 */ /* 0x000ea80000300800 */
[----:B------:R-:W2:Y:S04]  /*55700*/  LDL.LU R228, [R1+0x15ec] ;  /* 0x0015ec0001e47983 */ /* 0x000ea80000300800 */
[----:B---3--:R-:W-:Y:S04]  /*55710*/  @P6 STG.E desc[UR4][R12.64], R22 ;  /* 0x000000160c006986 */ /* 0x008fe8000c101904 */
[----:B------:R1:W-:Y:S04]  /*55720*/  @P5 STG.E desc[UR4][R10.64], R252 ;  /* 0x000000fc0a005986 */ /* 0x0003e8000c101904 */
[----:B-1----:R-:W3:Y:S01]  /*55730*/  LDL.LU R252, [R1+0x1760] ;  /* 0x0017600001fc7983 */ /* 0x002ee20000300800 */
[----:B------:R-:W-:Y:S01]  /*55740*/  ISETP.GE.AND P0, PT, R0, UR8, PT ;  /* 0x0000000800007c0c */ /* 0x000fe2000bf06270 */
[----:B------:R-:W-:Y:S01]  /*55750*/  VIADD R0, R6, 0x18d ;  /* 0x0000018d06007836 */ /* 0x000fe20000000000 */
[----:B------:R-:W-:-:S02]  /*55760*/  ULDC UR8, c[0x0][0x22c] ;  /* 0x00008b0000087ab9 */ /* 0x000fc40000000800 */
[----:B------:R-:W-:Y:S02]  /*55770*/  ISETP.LT.AND P4, PT, R7, UR6, !P0 ;  /* 0x0000000607007c0c */ /* 0x000fe4000c781270 */
[----:B------:R-:W-:Y:S02]  /*55780*/  ISETP.LT.AND P0, PT, R8, UR6, !P0 ;  /* 0x0000000608007c0c */ /* 0x000fe4000c701270 */
[----:B------:R-:W-:Y:S01]  /*55790*/  ISETP.GE.AND P3, PT, R0, UR8, PT ;  /* 0x0000000800007c0c */ /* 0x000fe2000bf66270 */
[----:B----4-:R-:W-:-:S03]  /*557a0*/  IMAD.WIDE R12, R229, 0x4, R2 ;  /* 0x00000004e50c7825 */ /* 0x010fc600078e0202 */
[----:B------:R-:W-:Y:S02]  /*557b0*/  ISETP.LT.AND P6, PT, R7, UR6, !P3 ;  /* 0x0000000607007c0c */ /* 0x000fe4000dfc1270 */
[----:B------:R-:W-:Y:S01]  /*557c0*/  ISETP.LT.AND P3, PT, R8, UR6, !P3 ;  /* 0x0000000608007c0c */ /* 0x000fe2000df61270 */
[----:B------:R-:W-:-:S04]  /*557d0*/  IMAD.WIDE R10, R229, 0x4, R4 ;  /* 0x00000004e50a7825 */ /* 0x000fc800078e0204 */
[----:B------:R-:W-:Y:S01]  /*557e0*/  VIADD R0, R6, 0x18e ;  /* 0x0000018e06007836 */ /* 0x000fe20000000000 */
[----:B------:R2:W-:Y:S04]  /*557f0*/  @P4 STG.E desc[UR4][R12.64], R23 ;  /* 0x000000170c004986 */ /* 0x0005e8000c101904 */
[----:B------:R-:W4:Y:S04]  /*55800*/  LDL.LU R229, [R1+0x15f4] ;  /* 0x0015f40001e57983 */ /* 0x000f280000300800 */
[----:B------:R1:W-:Y:S01]  /*55810*/  @P0 STG.E desc[UR4][R10.64], R164 ;  /* 0x000000a40a000986 */ /* 0x0003e2000c101904 */
[----:B------:R-:W-:Y:S01]  /*55820*/  ULDC UR8, c[0x0][0x22c] ;  /* 0x00008b0000087ab9 */ /* 0x000fe20000000800 */
[----:B--2---:R-:W-:-:S04]  /*55830*/  IMAD.WIDE R12, R166, 0x4, R2 ;  /* 0x00000004a60c7825 */ /* 0x004fc800078e0202 */
[----:B-1----:R-:W-:Y:S01]  /*55840*/  IMAD.WIDE R10, R166, 0x4, R4 ;  /* 0x00000004a60a7825 */ /* 0x002fe200078e0204 */
[----:B---3--:R1:W-:Y:S04]  /*55850*/  @P6 STG.E desc[UR4][R12.64], R252 ;  /* 0x000000fc0c006986 */ /* 0x0083e8000c101904 */
[----:B------:R2:W-:Y:S04]  /*55860*/  @P3 STG.E desc[UR4][R10.64], R231 ;  /* 0x000000e70a003986 */ /* 0x0005e8000c101904 */
[----:B-1----:R-:W3:Y:S04]  /*55870*/  LDL.LU R252, [R1+0x175c] ;  /* 0x00175c0001fc7983 */ /* 0x002ee80000300800 */
[----:B------:R-:W4:Y:S04]  /*55880*/  LDL.LU R166, [R1+0x15f8] ;  /* 0x0015f80001a67983 */ /* 0x000f280000300800 */
[----:B--2---:R-:W2:Y:S01]  /*55890*/  LDL.LU R231, [R1+0x1758] ;  /* 0x0017580001e77983 */ /* 0x004ea20000300800 */
[----:B------:R-:W-:-:S04]  /*558a0*/  IMAD.WIDE R12, R167, 0x4, R2 ;  /* 0x00000004a70c7825 */ /* 0x000fc800078e0202 */
[----:B------:R-:W-:Y:S02]  /*558b0*/  IMAD.WIDE R10, R167, 0x4, R4 ;  /* 0x00000004a70a7825 */ /* 0x000fe400078e0204 */
[----:B------:R-:W4:Y:S01]  /*558c0*/  LDL.LU R167, [R1+0x1600] ;  /* 0x0016000001a77983 */ /* 0x000f220000300800 */
[----:B------:R-:W-:Y:S01]  /*558d0*/  ISETP.GE.AND P5, PT, R0, UR8, PT ;  /* 0x0000000800007c0c */ /* 0x000fe2000bfa6270 */
[----:B------:R-:W-:Y:S01]  /*558e0*/  VIADD R0, R6, 0x18f ;  /* 0x0000018f06007836 */ /* 0x000fe20000000000 */
[----:B------:R-:W-:Y:S02]  /*558f0*/  ULDC UR8, c[0x0][0x22c] ;  /* 0x00008b0000087ab9 */ /* 0x000fe40000000800 */
[C---:B------:R-:W-:Y:S02]  /*55900*/  ISETP.LT.AND P4, PT, R7.reuse, UR6, !P5 ;  /* 0x0000000607007c0c */ /* 0x040fe4000ef81270 */
[----:B------:R-:W-:Y:S02]  /*55910*/  ISETP.GE.AND P0, PT, R0, UR8, PT ;  /* 0x0000000800007c0c */ /* 0x000fe4000bf06270 */
[----:B------:R-:W-:Y:S01]  /*55920*/  ISETP.LT.AND P5, PT, R8, UR6, !P5 ;  /* 0x0000000608007c0c */ /* 0x000fe2000efa1270 */
[----:B------:R-:W-:Y:S01]  /*55930*/  VIADD R0, R6, 0x190 ;  /* 0x0000019006007836 */ /* 0x000fe20000000000 */
[----:B------:R-:W-:Y:S01]  /*55940*/  ULDC UR8, c[0x0][0x22c] ;  /* 0x00008b0000087ab9 */ /* 0x000fe20000000800 */
[----:B------:R-:W-:-:S02]  /*55950*/  ISETP.LT.AND P6, PT, R7, UR6, !P0 ;  /* 0x0000000607007c0c */ /* 0x000fc4000c7c1270 */
[----:B------:R-:W-:Y:S02]  /*55960*/  ISETP.LT.AND P0, PT, R8, UR6, !P0 ;  /* 0x0000000608007c0c */ /* 0x000fe4000c701270 */
[----:B------:R-:W-:Y:S02]  /*55970*/  ISETP.GE.AND P3, PT, R0, UR8, PT ;  /* 0x0000000800007c0c */ /* 0x000fe4000bf66270 */
[----:B------:R1:W-:Y:S02]  /*55980*/  @P4 STG.E desc[UR4][R12.64], R165 ;  /* 0x000000a50c004986 */ /* 0x0003e4000c101904 */
[----:B------:R-:W-:Y:S02]  /*55990*/  ISETP.LT.AND P4, PT, R7, UR6, !P3 ;  /* 0x0000000607007c0c */ /* 0x000fe4000df81270 */
[----:B------:R-:W-:Y:S01]  /*559a0*/  ISETP.LT.AND P3, PT, R8, UR6, !P3 ;  /* 0x0000000608007c0c */ /* 0x000fe2000df61270 */
[----:B------:R-:W-:Y:S01]  /*559b0*/  VIADD R0, R6, 0x191 ;  /* 0x0000019106007836 */ /* 0x000fe20000000000 */
[----:B------:R-:W-:Y:S01]  /*559c0*/  ULDC UR8, c[0x0][0x22c] ;  /* 0x00008b0000087ab9 */ /* 0x000fe20000000800 */
[C---:B-1----:R-:W-:Y:S01]  /*559d0*/  IMAD.WIDE R12, R228.reuse, 0x4, R2 ;  /* 0x00000004e40c7825 */ /* 0x042fe200078e0202 */
[----:B---3--:R1:W-:Y:S04]  /*559e0*/  @P5 STG.E desc[UR4][R10.64], R252 ;  /* 0x000000fc0a005986 */ /* 0x0083e8000c101904 */
[----:B--2---:R2:W-:Y:S04]  /*559f0*/  @P6 STG.E desc[UR4][R12.64], R231 ;  /* 0x000000e70c006986 */ /* 0x0045e8000c101904 */
[----:B-1----:R-:W3:Y:S04]  /*55a00*/  LDL.LU R252, [R1+0x1754] ;  /* 0x0017540001fc7983 */ /* 0x002ee80000300800 */
[----:B--2---:R-:W2:Y:S01]  /*55a10*/  LDL.LU R231, [R1+0x1750] ;  /* 0x0017500001e77983 */ /* 0x004ea20000300800 */
[----:B------:R-:W-:-:S03]  /*55a20*/  IMAD.WIDE R10, R228, 0x4, R4 ;  /* 0x00000004e40a7825 */ /* 0x000fc600078e0204 */
[----:B------:R-:W3:Y:S04]  /*55a30*/  LDL.LU R228, [R1+0x1604] ;  /* 0x0016040001e47983 */ /* 0x000ee80000300800 */
[----:B------:R1:W-:Y:S01]  /*55a40*/  @P0 STG.E desc[UR4][R10.64], R230 ;  /* 0x000000e60a000986 */ /* 0x0003e2000c101904 */
[----:B----4-:R-:W-:Y:S01]  /*55a50*/  IMAD.WIDE R12, R229, 0x4, R2 ;  /* 0x00000004e50c7825 */ /* 0x010fe200078e0202 */
[----:B------:R-:W-:-:S04]  /*55a60*/  ISETP.GE.AND P5, PT, R0, UR8, PT ;  /* 0x0000000800007c0c */ /* 0x000fc8000bfa6270 */
[----:B------:R4:W-:Y:S04]  /*55a70*/  @P4 STG.E desc[UR4][R12.64], R248 ;  /* 0x000000f80c004986 */ /* 0x0009e8000c101904 */
[----:B-1----:R-:W2:Y:S01]  /*55a80*/  LDL.LU R230, [R1+0x174c] ;  /* 0x00174c0001e67983 */ /* 0x002ea20000300800 */
[----:B------:R-:W-:-:S03]  /*55a90*/  IMAD.WIDE R10, R229, 0x4, R4 ;  /* 0x00000004e50a7825 */ /* 0x000fc600078e0204 */
[----:B------:R-:W2:Y:S01]  /*55aa0*/  LDL.LU R229, [R1+0x1610] ;  /* 0x0016100001e57983 */ /* 0x000ea20000300800 */
[----:B------:R-:W-:Y:S01]  /*55ab0*/  VIADD R0, R6, 0x192 ;  /* 0x0000019206007836 */ /* 0x000fe20000000000 */
[----:B------:R-:W-:Y:S02]  /*55ac0*/  ULDC UR8, c[0x0][0x22c] ;  /* 0x00008b0000087ab9 */ /* 0x000fe40000000800 */
[----:B------:R1:W-:Y:S01]  /*55ad0*/  @P3 STG.E desc[UR4][R10.64], R244 ;  /* 0x000000f40a003986 */ /* 0x0003e2000c101904 */
[----:B----4-:R-:W-:Y:S01]  /*55ae0*/  IMAD.WIDE R12, R166, 0x4, R2 ;  /* 0x00000004a60c7825 */ /* 0x010fe200078e0202 */
[----:B------:R-:W-:Y:S02]  /*55af0*/  ISETP.LT.AND P6, PT, R7, UR6, !P5 ;  /* 0x0000000607007c0c */ /* 0x000fe4000efc1270 */
[----:B------:R-:W-:Y:S01]  /*55b00*/  ISETP.LT.AND P5, PT, R8, UR6, !P5 ;  /* 0x0000000608007c0c */ /* 0x000fe2000efa1270 */
[----:B-1----:R-:W-:Y:S02]  /*55b10*/  IMAD.WIDE R10, R166, 0x4, R4 ;  /* 0x00000004a60a7825 */ /* 0x002fe400078e0204 */
[----:B------:R-:W4:Y:S08]  /*55b20*/  LDL.LU R166, [R1+0x1614] ;  /* 0x0016140001a67983 */ /* 0x000f300000300800 */
[----:B------:R1:W-:Y:S04]  /*55b30*/  @P6 STG.E desc[UR4][R12.64], R240 ;  /* 0x000000f00c006986 */ /* 0x0003e8000c101904 */
[----:B------:R1:W-:Y:S02]  /*55b40*/  @P5 STG.E desc[UR4][R10.64], R236 ;  /* 0x000000ec0a005986 */ /* 0x0003e4000c101904 */
[----:B-1----:R-:W-:-:S04]  /*55b50*/  IMAD.WIDE R12, R167, 0x4, R2 ;  /* 0x00000004a70c7825 */ /* 0x002fc800078e0202 */
[----:B------:R-:W-:Y:S02]  /*55b60*/  IMAD.WIDE R10, R167, 0x4, R4 ;  /* 0x00000004a70a7825 */ /* 0x000fe400078e0204 */
[----:B------:R-:W4:Y:S01]  /*55b70*/  LDL.LU R167, [R1+0x161c] ;  /* 0x00161c0001a77983 */ /* 0x000f220000300800 */
[----:B------:R-:W-:Y:S01]  /*55b80*/  ISETP.GE.AND P0, PT, R0, UR8, PT ;  /* 0x0000000800007c0c */ /* 0x000fe2000bf06270 */
[----:B------:R-:W-:Y:S01]  /*55b90*/  VIADD R0, R6, 0x193 ;  /* 0x0000019306007836 */ /* 0x000fe20000000000 */
[----:B------:R-:W-:Y:S02]  /*55ba0*/  ULDC UR8, c[0x0][0x22c] ;  /* 0x00008b0000087ab9 */ /* 0x000fe40000000800 */
[----:B------:R-:W-:Y:S02]  /*55bb0*/  ISETP.LT.AND P4, PT, R7, UR6, !P0 ;  /* 0x0000000607007c0c */ /* 0x000fe4000c781270 */
[----:B------:R-:W-:Y:S02]  /*55bc0*/  ISETP.LT.AND P0, PT, R8, UR6, !P0 ;  /* 0x0000000608007c0c */ /* 0x000fe4000c701270 */
[----:B------:R-:W-:Y:S01]  /*55bd0*/  ISETP.GE.AND P3, PT, R0, UR8, PT ;  /* 0x0000000800007c0c */ /* 0x000fe2000bf66270 */
[----:B------:R-:W-:Y:S01]  /*55be0*/  VIADD R0, R6, 0x194 ;  /* 0x0000019406007836 */ /* 0x000fe20000000000 */
[----:B------:R-:W-:-:S02]  /*55bf0*/  ULDC UR8, c[0x0][0x22c] ;  /* 0x00008b0000087ab9 */ /* 0x000fc40000000800 */
[C---:B------:R-:W-:Y:S02]  /*55c00*/  ISETP.LT.AND P6, PT, R7.reuse, UR6, !P3 ;  /* 0x0000000607007c0c */ /* 0x040fe4000dfc1270 */
[----:B------:R-:W-:Y:S02]  /*55c10*/  ISETP.LT.AND P3, PT, R8, UR6, !P3 ;  /* 0x0000000608007c0c */ /* 0x000fe4000df61270 */
[----:B------:R-:W-:Y:S01]  /*55c20*/  ISETP.GE.AND P5, PT, R0, UR8, PT ;  /* 0x0000000800007c0c */ /* 0x000fe2000bfa6270 */
[----:B------:R3:W-:Y:S03]  /*55c30*/  @P4 STG.E desc[UR4][R12.64], R249 ;  /* 0x000000f90c004986 */ /* 0x0007e6000c101904 */
[----:B------:R-:W-:Y:S01]  /*55c40*/  ISETP.LT.AND P4, PT, R7, UR6, !P5 ;  /* 0x0000000607007c0c */ /* 0x000fe2000ef81270 */
[----:B------:R1:W-:Y:S01]  /*55c50*/  @P0 STG.E desc[UR4][R10.64], R245 ;  /* 0x000000f50a000986 */ /* 0x0003e2000c101904 */
[----:B------:R-:W-:Y:S01]  /*55c60*/  ISETP.LT.AND P5, PT, R8, UR6, !P5 ;  /* 0x0000000608007c0c */ /* 0x000fe2000efa1270 */
[----:B------:R-:W-:Y:S01]  /*55c70*/  VIADD R0, R6, 0x195 ;  /* 0x0000019506007836 */ /* 0x000fe20000000000 */
[----:B------:R-:W-:-:S04]  /*55c80*/  ULDC UR8, c[0x0][0x22c] ;  /* 0x00008b0000087ab9 */ /* 0x000fc80000000800 */
[----:B------:R-:W-:Y:S01]  /*55c90*/  ISETP.GE.AND P0, PT, R0, UR8, PT ;  /* 0x0000000800007c0c */ /* 0x000fe2000bf06270 */
[----:B---3--:R-:W-:-:S04]  /*55ca0*/  IMAD.WIDE R12, R228, 0x4, R2 ;  /* 0x00000004e40c7825 */ /* 0x008fc800078e0202 */
[----:B-1----:R-:W-:-:S04]  /*55cb0*/  IMAD.WIDE R10, R228, 0x4, R4 ;  /* 0x00000004e40a7825 */ /* 0x002fc800078e0204 */
[----:B------:R-:W-:Y:S01]  /*55cc0*/  VIADD R0, R6, 0x196 ;  /* 0x0000019606007836 */ /* 0x000fe20000000000 */
[----:B------:R-:W3:Y:S04]  /*55cd0*/  LDL.LU R228, [R1+0x1620] ;  /* 0x0016200001e47983 */ /* 0x000ee80000300800 */
[----:B------:R2:W-:Y:S04]  /*55ce0*/  @P6 STG.E desc[UR4][R12.64], R241 ;  /* 0x000000f10c006986 */ /* 0x0005e8000c101904 */
[----:B------:R1:W-:Y:S01]  /*55cf0*/  @P3 STG.E desc[UR4][R10.64], R237 ;  /* 0x000000ed0a003986 */ /* 0x0003e2000c101904 */
[----:B------:R-:W-:Y:S01]  /*55d00*/  ULDC UR8, c[0x0][0x22c] ;  /* 0x00008b0000087ab9 */ /* 0x000fe20000000800 */
[----:B--2---:R-:W-:-:S04]  /*55d10*/  IMAD.WIDE R12, R229, 0x4, R2 ;  /* 0x00000004e50c7825 */ /* 0x004fc800078e0202 */
[----:B-1----:R-:W-:Y:S02]  /*55d20*/  IMAD.WIDE R10, R229, 0x4, R4 ;  /* 0x00000004e50a7825 */ /* 0x002fe400078e0204 */
[----:B------:R-:W2:Y:S04]  /*55d30*/  LDL.LU R229, [R1+0x1624] ;  /* 0x0016240001e57983 */ /* 0x000ea80000300800 */
[----:B------:R4:W-:Y:S04]  /*55d40*/  @P4 STG.E desc[UR4][R12.64], R250 ;  /* 0x000000fa0c004986 */ /* 0x0009e8000c101904 */
[----:B------:R1:W-:Y:S01]  /*55d50*/  @P5 STG.E desc[UR4][R10.64], R246 ;  /* 0x000000f60a005986 */ /* 0x0003e2000c101904 */
[----:B------:R-:W-:-:S02]  /*55d60*/  ISETP.LT.AND P6, PT, R7, UR6, !P0 ;  /* 0x0000000607007c0c */ /* 0x000fc4000c7c1270 */
[----:B------:R-:W-:Y:S01]  /*55d70*/  ISETP.LT.AND P0, PT, R8, UR6, !P0 ;  /* 0x0000000608007c0c */ /* 0x000fe2000c701270 */
[----:B----4-:R-:W-:-:S04]  /*55d80*/  IMAD.WIDE R12, R166, 0x4, R2 ;  /* 0x00000004a60c7825 */ /* 0x010fc800078e0202 */
[----:B-1----:R-:W-:Y:S02]  /*55d90*/  IMAD.WIDE R10, R166, 0x4, R4 ;  /* 0x00000004a60a7825 */ /* 0x002fe400078e0204 */
[----:B------:R-:W4:Y:S04]  /*55da0*/  LDL.LU R166, [R1+0x162c] ;  /* 0x00162c0001a67983 */ /* 0x000f280000300800 */
        /* <DEDUP_REMOVED lines=417> */
[----:B------:R-:W-:Y:S02]  /*577c0*/  ISETP.LT.AND P4, PT, R7, UR6, !P3 ;  /* 0x0000000607007c0c */ /* 0x000fe4000df81270 */
[----:B------:R-:W-:Y:S01]  /*577d0*/  ISETP.LT.AND P3, PT, R8, UR6, !P3 ;  /* 0x0000000608007c0c */ /* 0x000fe2000df61270 */
[----:B------:R1:W-:Y:S01]  /*577e0*/  @P5 STG.E desc[UR4][R10.64], R27 ;  /* 0x0000001b0a005986 */ /* 0x0003e2000c101904 */
[C---:B------:R-:W-:Y:S01]  /*577f0*/  VIADD R0, R6.reuse, 0x1c1 ;  /* 0x000001c106007836 */ /* 0x040fe20000000000 */
[----:B------:R-:W-:Y:S01]  /*57800*/  ULDC UR8, c[0x0][0x22c] ;  /* 0x00008b0000087ab9 */ /* 0x000fe20000000800 */
[----:B------:R-:W-:Y:S01]  /*57810*/  VIADD R9, R6, 0x1ea ;  /* 0x000001ea06097836 */ /* 0x000fe20000000000 */
[----:B------:R-:W4:Y:S02]  /*57820*/  LDS.128 R24, [R21] ;  /* 0x0000000015187984 */ /* 0x000f240000000c00 */
        /* <DEDUP_REMOVED lines=31> */
[----:B------:R-:W-:Y:S02]  /*57a20*/  ISETP.LT.AND P6, PT, R7, UR6, !P3 ;  /* 0x0000000607007c0c */ /* 0x000fe4000dfc1270 */
[----:B------:R-:W-:-:S03]  /*57a30*/  ISETP.LT.AND P3, PT, R8, UR6, !P3 ;  /* 0x0000000608007c0c */ /* 0x000fc6000df61270 */
[----:B------:R3:W-:Y:S04]  /*57a40*/  @P4 STG.E desc[UR4][R12.64], R33 ;  /* 0x000000210c004986 */ /* 0x0007e8000c101904 */
[----:B------:R1:W-:Y:S01]  /*57a50*/  @P0 STG.E desc[UR4][R10.64], R45 ;  /* 0x0000002d0a000986 */ /* 0x0003e2000c101904 */
[----:B------:R-:W-:Y:S01]  /*57a60*/  ISETP.GE.AND P5, PT, R0, UR8, PT ;  /* 0x0000000800007c0c */ /* 0x000fe2000bfa6270 */
[----:B---3--:R-:W-:-:S04]  /*57a70*/  IMAD.WIDE R12, R228, 0x4, R2 ;  /* 0x00000004e40c7825 */ /* 0x008fc800078e0202 */
[----:B-1----:R-:W-:-:S04]  /*57a80*/  IMAD.WIDE R10, R228, 0x4, R4 ;  /* 0x00000004e40a7825 */ /* 0x002fc800078e0204 */
[----:B--2---:R-:W-:Y:S01]  /*57a90*/  IMAD.WIDE R14, R229, 0x4, R4 ;  /* 0x00000004e50e7825 */ /* 0x004fe200078e0204 */
[----:B------:R-:W2:Y:S04]  /*57aa0*/  LDL.LU R228, [R1+0x1728] ;  /* 0x0017280001e47983 */ /* 0x000ea80000300800 */
[----:B------:R1:W-:Y:S04]  /*57ab0*/  @P6 STG.E desc[UR4][R12.64], R57 ;  /* 0x000000390c006986 */ /* 0x0003e8000c101904 */
[----:B------:R3:W-:Y:S01]  /*57ac0*/  @P3 STG.E desc[UR4][R10.64], R53 ;  /* 0x000000350a003986 */ /* 0x0007e2000c101904 */
[----:B------:R-:W-:-:S02]  /*57ad0*/  ISETP.LT.AND P4, PT, R7, UR6, !P5 ;  /* 0x0000000607007c0c */ /* 0x000fc4000ef81270 */
[----:B------:R-:W-:Y:S01]  /*57ae0*/  ISETP.LT.AND P5, PT, R8, UR6, !P5 ;  /* 0x0000000608007c0c */ /* 0x000fe2000efa1270 */
[----:B----4-:R-:W-:-:S04]  /*57af0*/  IMAD.WIDE R16, R166, 0x4, R2 ;  /* 0x00000004a6107825 */ /* 0x010fc800078e0202 */
[----:B-1----:R-:W-:-:S04]  /*57b00*/  IMAD.WIDE R12, R229, 0x4, R2 ;  /* 0x00000004e50c7825 */ /* 0x002fc800078e0202 */
[----:B---3--:R-:W-:Y:S01]  /*57b10*/  IMAD.WIDE R10, R166, 0x4, R4 ;  /* 0x00000004a60a7825 */ /* 0x008fe200078e0204 */
[----:B------:R-:W3:Y:S04]  /*57b20*/  LDL.LU R229, [R1+0x1718] ;  /* 0x0017180001e57983 */ /* 0x000ee80000300800 */
[----:B------:R-:W4:Y:S04]  /*57b30*/  LDL.LU R166, [R1+0x170c] ;  /* 0x00170c0001a67983 */ /* 0x000f280000300800 */
[----:B------:R1:W-:Y:S04]  /*57b40*/  @P4 STG.E desc[UR4][R12.64], R34 ;  /* 0x000000220c004986 */ /* 0x0003e8000c101904 */
[----:B------:R1:W-:Y:S01]  /*57b50*/  @P5 STG.E desc[UR4][R14.64], R46 ;  /* 0x0000002e0e005986 */ /* 0x0003e2000c101904 */
[----:B------:R-:W-:Y:S01]  /*57b60*/  VIADD R0, R6, 0x1c5 ;  /* 0x000001c506007836 */ /* 0x000fe20000000000 */
[----:B------:R-:W-:Y:S01]  /*57b70*/  ULDC UR8, c[0x0][0x22c] ;  /* 0x00008b0000087ab9 */ /* 0x000fe20000000800 */
[----:B-1----:R-:W-:-:S04]  /*57b80*/  IMAD.WIDE R12, R167, 0x4, R2 ;  /* 0x00000004a70c7825 */ /* 0x002fc800078e0202 */
[----:B------:R-:W-:Y:S02]  /*57b90*/  IMAD.WIDE R14, R167, 0x4, R4 ;  /* 0x00000004a70e7825 */ /* 0x000fe400078e0204 */
[----:B------:R-:W4:Y:S01]  /*57ba0*/  LDL.LU R167, [R1+0x1708] ;  /* 0x0017080001a77983 */ /* 0x000f220000300800 */
[----:B------:R-:W-:Y:S01]  /*57bb0*/  ISETP.GE.AND P0, PT, R0, UR8, PT ;  /* 0x0000000800007c0c */ /* 0x000fe2000bf06270 */
[----:B------:R-:W-:Y:S01]  /*57bc0*/  VIADD R0, R6, 0x1c6 ;  /* 0x000001c606007836 */ /* 0x000fe20000000000 */
[----:B------:R-:W-:Y:S02]  /*57bd0*/  ULDC UR8, c[0x0][0x22c] ;  /* 0x00008b0000087ab9 */ /* 0x000fe40000000800 */
[C---:B------:R-:W-:Y:S02]  /*57be0*/  ISETP.LT.AND P6, PT, R7.reuse, UR6, !P0 ;  /* 0x0000000607007c0c */ /* 0x040fe4000c7c1270 */
[----:B------:R-:W-:Y:S01]  /*57bf0*/  ISETP.GE.AND P3, PT, R0, UR8, PT ;  /* 0x0000000800007c0c */ /* 0x000fe2000bf66270 */
[----:B------:R-:W-:Y:S01]  /*57c00*/  VIADD R0, R6, 0x1c7 ;  /* 0x000001c706007836 */ /* 0x000fe20000000000 */
[----:B------:R-:W-:Y:S01]  /*57c10*/  ISETP.LT.AND P0, PT, R8, UR6, !P0 ;  /* 0x0000000608007c0c */ /* 0x000fe2000c701270 */
[----:B------:R-:W-:Y:S01]  /*57c20*/  ULDC UR8, c[0x0][0x22c] ;  /* 0x00008b0000087ab9 */ /* 0x000fe20000000800 */
[----:B------:R-:W-:-:S02]  /*57c30*/  ISETP.LT.AND P4, PT, R7, UR6, !P3 ;  /* 0x0000000607007c0c */ /* 0x000fc4000df81270 */
[----:B------:R-:W-:Y:S02]  /*57c40*/  ISETP.GE.AND P5, PT, R0, UR8, PT ;  /* 0x0000000800007c0c */ /* 0x000fe4000bfa6270 */
[----:B------:R-:W-:-:S03]  /*57c50*/  ISETP.LT.AND P3, PT, R8, UR6, !P3 ;  /* 0x0000000608007c0c */ /* 0x000fc6000df61270 */
[----:B------:R2:W-:Y:S01]  /*57c60*/  @P6 STG.E desc[UR4][R16.64], R58 ;  /* 0x0000003a10006986 */ /* 0x0005e2000c101904 */
[----:B------:R-:W-:Y:S02]  /*57c70*/  ISETP.LT.AND P6, PT, R7, UR6, !P5 ;  /* 0x0000000607007c0c */ /* 0x000fe4000efc1270 */
[----:B------:R-:W-:Y:S01]  /*57c80*/  ISETP.LT.AND P5, PT, R8, UR6, !P5 ;  /* 0x0000000608007c0c */ /* 0x000fe2000efa1270 */
[----:B------:R-:W-:Y:S01]  /*57c90*/  VIADD R0, R6, 0x1c8 ;  /* 0x000001c806007836 */ /* 0x000fe20000000000 */
[----:B------:R1:W-:Y:S04]  /*57ca0*/  @P0 STG.E desc[UR4][R10.64], R54 ;  /* 0x000000360a000986 */ /* 0x0003e8000c101904 */
[----:B------:R3:W-:Y:S01]  /*57cb0*/  @P4 STG.E desc[UR4][R12.64], R35 ;  /* 0x000000230c004986 */ /* 0x0007e2000c101904 */
[----:B------:R-:W-:-:S03]  /*57cc0*/  ULDC UR8, c[0x0][0x22c] ;  /* 0x00008b0000087ab9 */ /* 0x000fc60000000800 */
[----:B------:R3:W-:Y:S01]  /*57cd0*/  @P3 STG.E desc[UR4][R14.64], R47 ;  /* 0x0000002f0e003986 */ /* 0x0007e2000c101904 */
[----:B------:R-:W-:Y:S01]  /*57ce0*/  ISETP.GE.AND P0, PT, R0, UR8, PT ;  /* 0x0000000800007c0c */ /* 0x000fe2000bf06270 */
[----:B--2---:R-:W-:-:S04]  /*57cf0*/  IMAD.WIDE R16, R228, 0x4, R2 ;  /* 0x00000004e4107825 */ /* 0x004fc800078e0202 */
[----:B-1----:R-:W-:-:S04]  /*57d00*/  IMAD.WIDE R10, R228, 0x4, R4 ;  /* 0x00000004e40a7825 */ /* 0x002fc800078e0204 */
[C---:B---3--:R-:W-:Y:S01]  /*57d10*/  IMAD.WIDE R12, R229.reuse, 0x4, R2 ;  /* 0x00000004e50c7825 */ /* 0x048fe200078e0202 */
[----:B------:R-:W2:Y:S04]  /*57d20*/  LDL.LU R228, [R1+0x16fc] ;  /* 0x0016fc0001e47983 */ /* 0x000ea80000300800 */
[----:B------:R4:W-:Y:S01]  /*57d30*/  @P6 STG.E desc[UR4][R16.64], R59 ;  /* 0x0000003b10006986 */ /* 0x0009e2000c101904 */
[----:B------:R-:W-:-:S03]  /*57d40*/  IMAD.WIDE R14, R229, 0x4, R4 ;  /* 0x00000004e50e7825 */ /* 0x000fc600078e0204 */
[----:B------:R1:W-:Y:S04]  /*57d50*/  @P5 STG.E desc[UR4][R10.64], R55 ;  /* 0x000000370a005986 */ /* 0x0003e8000c101904 */
[----:B------:R-:W3:Y:S01]  /*57d60*/  LDL.LU R229, [R1+0x16ec] ;  /* 0x0016ec0001e57983 */ /* 0x000ee20000300800 */
[----:B------:R-:W-:Y:S02]  /*57d70*/  ISETP.LT.AND P4, PT, R7, UR6, !P0 ;  /* 0x0000000607007c0c */ /* 0x000fe4000c781270 */
[----:B------:R-:W-:Y:S01]  /*57d80*/  ISETP.LT.AND P0, PT, R8, UR6, !P0 ;  /* 0x0000000608007c0c */ /* 0x000fe2000c701270 */
[----:B------:R-:W-:Y:S01]  /*57d90*/  VIADD R0, R6, 0x1c9 ;  /* 0x000001c906007836 */ /* 0x000fe20000000000 */
[----:B------:R-:W-:Y:S01]  /*57da0*/  ULDC UR8, c[0x0][0x22c] ;  /* 0x00008b0000087ab9 */ /* 0x000fe20000000800 */
        /* <DEDUP_REMOVED lines=172> */
[----:B------:R-:W-:Y:S01]  /*58870*/  ISETP.GE.AND P0, PT, R0, UR8, PT ;  /* 0x0000000800007c0c */ /* 0x000fe2000bf06270 */
[----:B------:R-:W-:Y:S01]  /*58880*/  VIADD R0, R6, 0x1db ;  /* 0x000001db06007836 */ /* 0x000fe20000000000 */
[----:B------:R-:W-:Y:S01]  /*58890*/  ULDC UR8, c[0x0][0x22c] ;  /* 0x00008b0000087ab9 */ /* 0x000fe20000000800 */
[----:B------:R-:W-:-:S02]  /*588a0*/  ISETP.LT.AND P5, PT, R8, UR6, !P5 ;  /* 0x0000000608007c0c */ /* 0x000fc4000efa1270 */
[C---:B------:R-:W-:Y:S02]  /*588b0*/  ISETP.LT.AND P4, PT, R7.reuse, UR6, !P0 ;  /* 0x0000000607007c0c */ /* 0x040fe4000c781270 */
[----:B------:R-:W-:Y:S02]  /*588c0*/  ISETP.GE.AND P3, PT, R0, UR8, PT ;  /* 0x0000000800007c0c */ /* 0x000fe4000bf66270 */
[C---:B------:R-:W-:Y:S02]  /*588d0*/  ISETP.LT.AND P0, PT, R8.reuse, UR6, !P0 ;  /* 0x0000000608007c0c */ /* 0x040fe4000c701270 */
[----:B------:R2:W-:Y:S01]  /*588e0*/  @P6 STG.E desc[UR4][R16.64], R104 ;  /* 0x0000006810006986 */ /* 0x0005e2000c101904 */
[----:B------:R-:W-:Y:S02]  /*588f0*/  ISETP.LT.AND P6, PT, R7, UR6, !P3 ;  /* 0x0000000607007c0c */ /* 0x000fe4000dfc1270 */
[----:B------:R-:W-:Y:S01]  /*58900*/  ISETP.LT.AND P3, PT, R8, UR6, !P3 ;  /* 0x0000000608007c0c */ /* 0x000fe2000df61270 */
[----:B------:R-:W-:Y:S01]  /*58910*/  VIADD R0, R6, 0x1dc ;  /* 0x000001dc06007836 */ /* 0x000fe20000000000 */
[----:B------:R-:W-:Y:S01]  /*58920*/  ULDC UR8, c[0x0][0x22c] ;  /* 0x00008b0000087ab9 */ /* 0x000fe20000000800 */
[----:B------:R1:W-:Y:S04]  /*58930*/  @P5 STG.E desc[UR4][R10.64], R100 ;  /* 0x000000640a005986 */ /* 0x0003e8000c101904 */
[----:B------:R3:W-:Y:S04]  /*58940*/  @P4 STG.E desc[UR4][R12.64], R81 ;  /* 0x000000510c004986 */ /* 0x0007e8000c101904 */
        /* <DEDUP_REMOVED lines=24> */
[----:B------:R-:W-:Y:S01]  /*58ad0*/  ULDC UR8, c[0x0][0x22c] ;  /* 0x00008b0000087ab9 */ /* 0x000fe20000000800 */
[----:B------:R-:W4:Y:S01]  /*58ae0*/  LDL.LU R165, [R1+0x15fc] ;  /* 0x0015fc0001a57983 */ /* 0x000f220000300800 */
[----:B------:R-:W-:Y:S02]  /*58af0*/  ISETP.LT.AND P6, PT, R7, UR6, !P0 ;  /* 0x0000000607007c0c */ /* 0x000fe4000c7c1270 */
[----:B------:R-:W-:Y:S01]  /*58b00*/  ISETP.GE.AND P3, PT, R0, UR8, PT ;  /* 0x0000000800007c0c */ /* 0x000fe2000bf66270 */
[----:B------:R-:W-:Y:S01]  /*58b10*/  VIADD R0, R6, 0x1df ;  /* 0x000001df06007836 */ /* 0x000fe20000000000 */
[----:B------:R-:W-:Y:S01]  /*58b20*/  ULDC UR8, c[0x0][0x22c] ;  /* 0x00008b0000087ab9 */ /* 0x000fe20000000800 */
[----:B------:R-:W-:-:S02]  /*58b30*/  ISETP.LT.AND P0, PT, R8, UR6, !P0 ;  /* 0x0000000608007c0c */ /* 0x000fc4000c701270 */
[C---:B------:R-:W-:Y:S02]  /*58b40*/  ISETP.LT.AND P4, PT, R7.reuse, UR6, !P3 ;  /* 0x0000000607007c0c */ /* 0x040fe4000df81270 */
[----:B------:R-:W-:Y:S02]  /*58b50*/  ISETP.GE.AND P5, PT, R0, UR8, PT ;  /* 0x0000000800007c0c */ /* 0x000fe4000bfa6270 */
[----:B------:R-:W-:Y:S02]  /*58b60*/  ISETP.LT.AND P3, PT, R8, UR6, !P3 ;  /* 0x0000000608007c0c */ /* 0x000fe4000df61270 */
[----:B------:R2:W-:Y:S01]  /*58b70*/  @P6 STG.E desc[UR4][R16.64], R106 ;  /* 0x0000006a10006986 */ /* 0x0005e2000c101904 */
[----:B------:R-:W-:Y:S01]  /*58b80*/  ISETP.LT.AND P6, PT, R7, UR6, !P5 ;  /* 0x0000000607007c0c */ /* 0x000fe2000efc1270 */
[----:B------:R-:W-:Y:S01]  /*58b90*/  VIADD R0, R6, 0x1e0 ;  /* 0x000001e006007836 */ /* 0x000fe20000000000 */
[----:B------:R-:W-:Y:S02]  /*58ba0*/  ULDC UR8, c[0x0][0x22c] ;  /* 0x00008b0000087ab9 */ /* 0x000fe40000000800 */
[----:B------:R3:W-:Y:S04]  /*58bb0*/  @P0 STG.E desc[UR4][R10.64], R102 ;  /* 0x000000660a000986 */ /* 0x0007e8000c101904 */
[----:B------:R1:W-:Y:S04]  /*58bc0*/  @P4 STG.E desc[UR4][R12.64], R83 ;  /* 0x000000530c004986 */ /* 0x0003e8000c101904 */
[----:B------:R4:W-:Y:S01]  /*58bd0*/  @P3 STG.E desc[UR4][R14.64], R95 ;  /* 0x0000005f0e003986 */ /* 0x0009e2000c101904 */
[----:B------:R-:W-:-:S02]  /*58be0*/  ISETP.GE.AND P0, PT, R0, UR8, PT ;  /* 0x0000000800007c0c */ /* 0x000fc4000bf06270 */
[----:B------:R-:W-:Y:S01]  /*58bf0*/  ISETP.LT.AND P5, PT, R8, UR6, !P5 ;  /* 0x0000000608007c0c */ /* 0x000fe2000efa1270 */
[----:B--2---:R-:W-:-:S04]  /*58c00*/  IMAD.WIDE R16, R228, 0x4, R2 ;  /* 0x00000004e4107825 */ /* 0x004fc800078e0202 */
[----:B---3--:R-:W-:-:S04]  /*58c10*/  IMAD.WIDE R10, R229, 0x4, R2 ;  /* 0x00000004e50a7825 */ /* 0x008fc800078e0202 */
[----:B-1----:R-:W-:Y:S01]  /*58c20*/  IMAD.WIDE R12, R229, 0x4, R4 ;  /* 0x00000004e50c7825 */ /* 0x002fe200078e0204 */
[----:B------:R1:W-:Y:S04]  /*58c30*/  @P6 STG.E desc[UR4][R16.64], R107 ;  /* 0x0000006b10006986 */ /* 0x0003e8000c101904 */
[----:B------:R-:W2:Y:S01]  /*58c40*/  LDL.LU R229, [R1+0x15f0] ;  /* 0x0015f00001e57983 */ /* 0x000ea20000300800 */
[----:B------:R-:W-:Y:S01]  /*58c50*/  ISETP.LT.AND P4, PT, R7, UR6, !P0 ;  /* 0x0000000607007c0c */ /* 0x000fe2000c781270 */
[----:B----4-:R-:W-:-:S04]  /*58c60*/  IMAD.WIDE R14, R166, 0x4, R2 ;  /* 0x00000004a60e7825 */ /* 0x010fc800078e0202 */
[----:B-1----:R-:W-:-:S04]  /*58c70*/  IMAD.WIDE R16, R166, 0x4, R4 ;  /* 0x00000004a6107825 */ /* 0x002fc800078e0204 */
[--C-:B------:R-:W-:Y:S01]  /*58c80*/  IMAD.WIDE R18, R228, 0x4, R4.reuse ;  /* 0x00000004e4127825 */ /* 0x100fe200078e0204 */
[----:B------:R-:W3:Y:S04]  /*58c90*/  LDL.LU R166, [R1+0x15e8] ;  /* 0x0015e80001a67983 */ /* 0x000ee80000300800 */
[----:B------:R-:W4:Y:S01]  /*58ca0*/  LDL.LU R228, [R1+0x15e0] ;  /* 0x0015e00001e47983 */ /* 0x000f220000300800 */
[----:B------:R-:W-:Y:S01]  /*58cb0*/  VIADD R0, R6, 0x1e1 ;  /* 0x000001e106007836 */ /* 0x000fe20000000000 */
[----:B------:R-:W-:Y:S02]  /*58cc0*/  ULDC UR8, c[0x0][0x22c] ;  /* 0x00008b0000087ab9 */ /* 0x000fe40000000800 */
[----:B------:R1:W-:Y:S04]  /*58cd0*/  @P5 STG.E desc[UR4][R18.64], R103 ;  /* 0x0000006712005986 */ /* 0x0003e8000c101904 */
[----:B------:R1:W-:Y:S02]  /*58ce0*/  @P4 STG.E desc[UR4][R10.64], R96 ;  /* 0x000000600a004986 */ /* 0x0003e4000c101904 */
[----:B-1----:R-:W-:-:S04]  /*58cf0*/  IMAD.WIDE R18, R167, 0x4, R4 ;  /* 0x00000004a7127825 */ /* 0x002fc800078e0204 */
[----:B------:R-:W-:Y:S02]  /*58d00*/  IMAD.WIDE R10, R167, 0x4, R2 ;  /* 0x00000004a70a7825 */ /* 0x000fe400078e0202 */
[----:B------:R-:W4:Y:S01]  /*58d10*/  LDL.LU R167, [R1+0x15d8] ;  /* 0x0015d80001a77983 */ /* 0x000f220000300800 */
[----:B------:R-:W-:Y:S02]  /*58d20*/  ISETP.GE.AND P3, PT, R0, UR8, PT ;  /* 0x0000000800007c0c */ /* 0x000fe4000bf66270 */
[----:B------:R-:W-:Y:S01]  /*58d30*/  ISETP.LT.AND P0, PT, R8, UR6, !P0 ;  /* 0x0000000608007c0c */ /* 0x000fe2000c701270 */
[----:B------:R-:W-:Y:S01]  /*58d40*/  VIADD R0, R6, 0x1e2 ;  /* 0x000001e206007836 */ /* 0x000fe20000000000 */
[----:B------:R-:W-:Y:S01]  /*58d50*/  ULDC UR8, c[0x0][0x22c] ;  /* 0x00008b0000087ab9 */ /* 0x000fe20000000800 */
[----:B------:R-:W-:-:S03]  /*58d60*/  ISETP.LT.AND P5, PT, R7, UR6, !P3 ;  /* 0x0000000607007c0c */ /* 0x000fc6000dfa1270 */
[----:B------:R-:W-:Y:S01]  /*58d70*/  ISETP.GE.AND P6, PT, R0, UR8, PT ;  /* 0x0000000800007c0c */ /* 0x000fe2000bfc6270 */
[----:B------:R-:W-:Y:S01]  /*58d80*/  VIADD R0, R6, 0x1e3 ;  /* 0x000001e306007836 */ /* 0x000fe20000000000 */
[----:B------:R-:W-:Y:S01]  /*58d90*/  ULDC UR8, c[0x0][0x22c] ;  /* 0x00008b0000087ab9 */ /* 0x000fe20000000800 */
[----:B------:R-:W-:Y:S02]  /*58da0*/  ISETP.LT.AND P3, PT, R8, UR6, !P3 ;  /* 0x0000000608007c0c */ /* 0x000fe4000df61270 */
[C---:B------:R-:W-:Y:S02]  /*58db0*/  ISETP.LT.AND P4, PT, R7.reuse, UR6, !P6 ;  /* 0x0000000607007c0c */ /* 0x040fe4000f781270 */
[----:B------:R1:W-:Y:S01]  /*58dc0*/  @P0 STG.E desc[UR4][R12.64], R108 ;  /* 0x0000006c0c000986 */ /* 0x0003e2000c101904 */
[----:B------:R-:W-:Y:S02]  /*58dd0*/  ISETP.GE.AND P0, PT, R0, UR8, PT ;  /* 0x0000000800007c0c */ /* 0x000fe4000bf06270 */
[----:B------:R-:W-:Y:S01]  /*58de0*/  ISETP.LT.AND P6, PT, R8, UR6, !P6 ;  /* 0x0000000608007c0c */ /* 0x000fe2000f7c1270 */
[----:B------:R1:W-:Y:S01]  /*58df0*/  @P5 STG.E desc[UR4][R14.64], R120 ;  /* 0x000000780e005986 */ /* 0x0003e2000c101904 */
[----:B------:R-:W-:Y:S01]  /*58e00*/  VIADD R0, R6, 0x1e4 ;  /* 0x000001e406007836 */ /* 0x000fe20000000000 */
[----:B------:R-:W-:-:S02]  /*58e10*/  ISETP.LT.AND P5, PT, R7, UR6, !P0 ;  /* 0x0000000607007c0c */ /* 0x000fc4000c7a1270 */
[----:B------:R-:W-:Y:S01]  /*58e20*/  ISETP.LT.AND P0, PT, R8, UR6, !P0 ;  /* 0x0000000608007c0c */ /* 0x000fe2000c701270 */
[----:B------:R-:W-:Y:S01]  /*58e30*/  ULDC UR8, c[0x0][0x22c] ;  /* 0x00008b0000087ab9 */ /* 0x000fe20000000800 */
[----:B------:R-:W-:Y:S01]  /*58e40*/  @P3 STG.E desc[UR4][R16.64], R116 ;  /* 0x0000007410003986 */ /* 0x000fe2000c101904 */
[----:B-1----:R-:W-:-:S04]  /*58e50*/  IMAD.WIDE R12, R165, 0x4, R2 ;  /* 0x00000004a50c7825 */ /* 0x002fc800078e0202 */
[----:B------:R-:W-:Y:S01]  /*58e60*/  IMAD.WIDE R14, R165, 0x4, R4 ;  /* 0x00000004a50e7825 */ /* 0x000fe200078e0204 */
[----:B------:R2:W-:Y:S04]  /*58e70*/  @P4 STG.E desc[UR4][R10.64], R97 ;  /* 0x000000610a004986 */ /* 0x0005e8000c101904 */
[----:B------:R-:W4:Y:S04]  /*58e80*/  LDL.LU R165, [R1+0x15cc] ;  /* 0x0015cc0001a57983 */ /* 0x000f280000300800 */
[----:B------:R-:W-:Y:S04]  /*58e90*/  @P6 STG.E desc[UR4][R18.64], R109 ;  /* 0x0000006d12006986 */ /* 0x000fe8000c101904 */
[----:B------:R3:W-:Y:S01]  /*58ea0*/  @P5 STG.E desc[UR4][R12.64], R121 ;  /* 0x000000790c005986 */ /* 0x0007e2000c101904 */
[----:B------:R-:W-:-:S03]  /*58eb0*/  ISETP.GE.AND P3, PT, R0, UR8, PT ;  /* 0x0000000800007c0c */ /* 0x000fc6000bf66270 */
[----:B------:R1:W-:Y:S01]  /*58ec0*/  @P0 STG.E desc[UR4][R14.64], R117 ;  /* 0x000000750e000986 */ /* 0x0003e2000c101904 */
[----:B--2---:R-:W-:-:S04]  /*58ed0*/  IMAD.WIDE R10, R229, 0x4, R2 ;  /* 0x00000004e50a7825 */ /* 0x004fc800078e0202 */
[----:B------:R-:W-:-:S04]  /*58ee0*/  IMAD.WIDE R16, R229, 0x4, R4 ;  /* 0x00000004e5107825 */ /* 0x000fc800078e0204 */
[C---:B---3--:R-:W-:Y:S01]  /*58ef0*/  IMAD.WIDE R12, R166.reuse, 0x4, R2 ;  /* 0x00000004a60c7825 */ /* 0x048fe200078e0202 */
[----:B------:R-:W2:Y:S03]  /*58f00*/  LDL.LU R229, [R1+0x15c0] ;  /* 0x0015c00001e57983 */ /* 0x000ea60000300800 */
[--C-:B-1----:R-:W-:Y:S02]  /*58f10*/  IMAD.WIDE R14, R166, 0x4, R4.reuse ;  /* 0x00000004a60e7825 */ /* 0x102fe400078e0204 */
[----:B------:R-:W3:Y:S01]  /*58f20*/  LDL.LU R166, [R1+0x15bc] ;  /* 0x0015bc0001a67983 */ /* 0x000ee20000300800 */
[----:B------:R-:W-:Y:S02]  /*58f30*/  ISETP.LT.AND P6, PT, R7, UR6, !P3 ;  /* 0x0000000607007c0c */ /* 0x000fe4000dfc1270 */
[----:B------:R-:W-:Y:S01]  /*58f40*/  ISETP.LT.AND P3, PT, R8, UR6, !P3 ;  /* 0x0000000608007c0c */ /* 0x000fe2000df61270 */
[----:B----4-:R-:W-:-:S10]  /*58f50*/  IMAD.WIDE R22, R167, 0x4, R4 ;  /* 0x00000004a7167825 */ /* 0x010fd400078e0204 */
[----:B------:R-:W-:Y:S04]  /*58f60*/  @P6 STG.E desc[UR4][R10.64], R98 ;  /* 0x000000620a006986 */ /* 0x000fe8000c101904 */
[----:B------:R1:W-:Y:S01]  /*58f70*/  @P3 STG.E desc[UR4][R16.64], R110 ;  /* 0x0000006e10003986 */ /* 0x0003e2000c101904 */
[----:B------:R-:W-:Y:S01]  /*58f80*/  VIADD R0, R6, 0x1e5 ;  /* 0x000001e506007836 */ /* 0x000fe20000000000 */
[----:B------:R-:W-:Y:S01]  /*58f90*/  ULDC UR8, c[0x0][0x22c] ;  /* 0x00008b0000087ab9 */ /* 0x000fe20000000800 */
[----:B-1----:R-:W-:Y:S02]  /*58fa0*/  IMAD.WIDE R16, R167, 0x4, R2 ;  /* 0x00000004a7107825 */ /* 0x002fe400078e0202 */
[----:B------:R-:W4:Y:S01]  /*58fb0*/  LDL.LU R167, [R1+0x15b0] ;  /* 0x0015b00001a77983 */ /* 0x000f220000300800 */
[----:B------:R-:W-:Y:S01]  /*58fc0*/  ISETP.GE.AND P4, PT, R0, UR8, PT ;  /* 0x0000000800007c0c */ /* 0x000fe2000bf86270 */
[----:B------:R-:W-:Y:S01]  /*58fd0*/  VIADD R0, R6, 0x1e6 ;  /* 0x000001e606007836 */ /* 0x000fe20000000000 */
[----:B------:R-:W-:-:S02]  /*58fe0*/  ULDC UR8, c[0x0][0x22c] ;  /* 0x00008b0000087ab9 */ /* 0x000fc40000000800 */
[C---:B------:R-:W-:Y:S02]  /*58ff0*/  ISETP.LT.AND P0, PT, R7.reuse, UR6, !P4 ;  /* 0x0000000607007c0c */ /* 0x040fe4000e701270 */
[----:B------:R-:W-:Y:S02]  /*59000*/  ISETP.GE.AND P5, PT, R0, UR8, PT ;  /* 0x0000000800007c0c */ /* 0x000fe4000bfa6270 */
[----:B------:R-:W-:Y:S01]  /*59010*/  ISETP.LT.AND P4, PT, R8, UR6, !P4 ;  /* 0x0000000608007c0c */ /* 0x000fe2000e781270 */
[----:B------:R-:W-:Y:S01]  /*59020*/  VIADD R0, R6, 0x1e7 ;  /* 0x000001e706007836 */ /* 0x000fe20000000000 */
[----:B------:R-:W-:Y:S01]  /*59030*/  ULDC UR8, c[0x0][0x22c] ;  /* 0x00008b0000087ab9 */ /* 0x000fe20000000800 */
[----:B------:R-:W-:Y:S01]  /*59040*/  ISETP.LT.AND P6, PT, R7, UR6, !P5 ;  /* 0x0000000607007c0c */ /* 0x000fe2000efc1270 */
[----:B------:R-:W-:Y:S02]  /*59050*/  IMAD.WIDE R18, R228, 0x4, R2 ;  /* 0x00000004e4127825 */ /* 0x000fe400078e0202 */
[----:B------:R-:W-:-:S02]  /*59060*/  ISETP.GE.AND P3, PT, R0, UR8, PT ;  /* 0x0000000800007c0c */ /* 0x000fc4000bf66270 */
[----:B------:R-:W-:Y:S01]  /*59070*/  ISETP.LT.AND P5, PT, R8, UR6, !P5 ;  /* 0x0000000608007c0c */ /* 0x000fe2000efa1270 */
[----:B------:R1:W-:Y:S01]  /*59080*/  @P0 STG.E desc[UR4][R12.64], R122 ;  /* 0x0000007a0c000986 */ /* 0x0003e2000c101904 */
[----:B------:R-:W-:-:S03]  /*59090*/  ISETP.LT.AND P0, PT, R7, UR6, !P3 ;  /* 0x0000000607007c0c */ /* 0x000fc6000df01270 */
[----:B------:R-:W-:Y:S01]  /*590a0*/  @P4 STG.E desc[UR4][R14.64], R118 ;  /* 0x000000760e004986 */ /* 0x000fe2000c101904 */
[----:B------:R-:W-:-:S03]  /*590b0*/  ISETP.LT.AND P3, PT, R8, UR6, !P3 ;  /* 0x0000000608007c0c */ /* 0x000fc6000df61270 */
[----:B------:R-:W-:Y:S01]  /*590c0*/  @P6 STG.E desc[UR4][R18.64], R99 ;  /* 0x0000006312006986 */ /* 0x000fe2000c101904 */
[----:B------:R-:W-:Y:S01]  /*590d0*/  ISETP.LT.AND P6, PT, R7, UR6, !P1 ;  /* 0x0000000607007c0c */ /* 0x000fe2000cfc1270 */
[----:B------:R-:W-:Y:S02]  /*590e0*/  IMAD.WIDE R10, R228, 0x4, R4 ;  /* 0x00000004e40a7825 */ /* 0x000fe400078e0204 */
[----:B------:R-:W4:Y:S02]  /*590f0*/  LDL.LU R228, [R1+0x15a4] ;  /* 0x0015a40001e47983 */ /* 0x000f240000300800 */
[C---:B-1----:R-:W-:Y:S02]  /*59100*/  IMAD.WIDE R12, R165.reuse, 0x4, R2 ;  /* 0x00000004a50c7825 */ /* 0x042fe400078e0202 */
[----:B------:R1:W-:Y:S04]  /*59110*/  @P5 STG.E desc[UR4][R10.64], R111 ;  /* 0x0000006f0a005986 */ /* 0x0003e8000c101904 */
[----:B------:R2:W-:Y:S04]  /*59120*/  @P0 STG.E desc[UR4][R16.64], R123 ;  /* 0x0000007b10000986 */ /* 0x0005e8000c101904 */
[----:B------:R-:W-:Y:S04]  /*59130*/  @P3 STG.E desc[UR4][R22.64], R119 ;  /* 0x0000007716003986 */ /* 0x000fe8000c101904 */
[----:B------:R3:W-:Y:S01]  /*59140*/  @P6 STG.E desc[UR4][R12.64], R112 ;  /* 0x000000700c006986 */ /* 0x0007e2000c101904 */
[----:B-1----:R-:W-:Y:S01]  /*59150*/  IMAD.WIDE R10, R165, 0x4, R4 ;  /* 0x00000004a50a7825 */ /* 0x002fe200078e0204 */
[----:B------:R-:W-:-:S02]  /*59160*/  ISETP.LT.AND P1, PT, R8, UR6, !P1 ;  /* 0x0000000608007c0c */ /* 0x000fc4000cf21270 */
[----:B------:R-:W-:-:S11]  /*59170*/  ISETP.LT.AND P0, PT, R7, UR6, !P2 ;  /* 0x0000000607007c0c */ /* 0x000fd6000d701270 */
[----:B------:R4:W-:Y:S01]  /*59180*/  @P1 STG.E desc[UR4][R10.64], R124 ;  /* 0x0000007c0a001986 */ /* 0x0009e2000c101904 */
[----:B--2---:R-:W-:-:S04]  /*59190*/  IMAD.WIDE R14, R229, 0x4, R2 ;  /* 0x00000004e50e7825 */ /* 0x004fc800078e0202 */
[----:B------:R-:W-:-:S04]  /*591a0*/  IMAD.WIDE R16, R229, 0x4, R4 ;  /* 0x00000004e5107825 */ /* 0x000fc800078e0204 */
[C---:B---3--:R-:W-:Y:S01]  /*591b0*/  IMAD.WIDE R18, R166.reuse, 0x4, R2 ;  /* 0x00000004a6127825 */ /* 0x048fe200078e0202 */
[----:B------:R-:W2:Y:S03]  /*591c0*/  LDL.LU R229, [R1+0x159c] ;  /* 0x00159c0001e57983 */ /* 0x000ea60000300800 */
[----:B------:R-:W-:Y:S01]  /*591d0*/  IMAD.WIDE R12, R166, 0x4, R4 ;  /* 0x00000004a60c7825 */ /* 0x000fe200078e0204 */
[----:B------:R-:W3:Y:S04]  /*591e0*/  LDL.LU R165, [R1+0x1594] ;  /* 0x0015940001a57983 */ /* 0x000ee80000300800 */
[----:B------:R-:W3:Y:S04]  /*591f0*/  LDL.LU R166, [R1+0x158c] ;  /* 0x00158c0001a67983 */ /* 0x000ee80000300800 */
[----:B------:R1:W-:Y:S01]  /*59200*/  @P0 STG.E desc[UR4][R14.64], R136 ;  /* 0x000000880e000986 */ /* 0x0003e2000c101904 */
[----:B----4-:R-:W-:-:S04]  /*59210*/  IMAD.WIDE R10, R167, 0x4, R2 ;  /* 0x00000004a70a7825 */ /* 0x010fc800078e0202 */
[----:B-1----:R-:W-:Y:S02]  /*59220*/  IMAD.WIDE R14, R167, 0x4, R4 ;  /* 0x00000004a70e7825 */ /* 0x002fe400078e0204 */
[----:B------:R-:W4:Y:S01]  /*59230*/  LDL.LU R167, [R1+0x1580] ;  /* 0x0015800001a77983 */ /* 0x000f220000300800 */
[----:B------:R-:W-:Y:S02]  /*59240*/  ISETP.GE.AND P4, PT, R9, UR7, PT ;  /* 0x0000000709007c0c */ /* 0x000fe4000bf86270 */
[----:B------:R-:W-:Y:S01]  /*59250*/  ISETP.LT.AND P2, PT, R8, UR6, !P2 ;  /* 0x0000000608007c0c */ /* 0x000fe2000d741270 */
[----:B------:R-:W-:Y:S01]  /*59260*/  VIADD R0, R6, 0x1eb ;  /* 0x000001eb06007836 */ /* 0x000fe20000000000 */
[----:B------:R-:W-:-:S04]  /*59270*/  ISETP.LT.AND P3, PT, R7, UR6, !P4 ;  /* 0x0000000607007c0c */ /* 0x000fc8000e761270 */
[----:B------:R-:W-:Y:S01]  /*59280*/  ISETP.GE.AND P5, PT, R0, UR7, PT ;  /* 0x0000000700007c0c */ /* 0x000fe2000bfa6270 */
[----:B------:R-:W-:Y:S01]  /*59290*/  VIADD R0, R6, 0x1ec ;  /* 0x000001ec06007836 */ /* 0x000fe20000000000 */
[----:B------:R-:W-:-:S04]  /*592a0*/  ISETP.LT.AND P4, PT, R8, UR6, !P4 ;  /* 0x0000000608007c0c */ /* 0x000fc8000e781270 */
[----:B------:R-:W-:Y:S01]  /*592b0*/  ISETP.GE.AND P6, PT, R0, UR7, PT ;  /* 0x0000000700007c0c */ /* 0x000fe2000bfc6270 */
[----:B------:R1:W-:Y:S01]  /*592c0*/  @P2 STG.E desc[UR4][R16.64], R132 ;  /* 0x0000008410002986 */ /* 0x0003e2000c101904 */
[----:B------:R-:W-:-:S03]  /*592d0*/  ISETP.LT.AND P2, PT, R7, UR6, !P5 ;  /* 0x0000000607007c0c */ /* 0x000fc6000ef41270 */
[----:B------:R-:W-:Y:S01]  /*592e0*/  @P3 STG.E desc[UR4][R18.64], R113 ;  /* 0x0000007112003986 */ /* 0x000fe2000c101904 */
[----:B------:R-:W-:Y:S02]  /*592f0*/  ISETP.LT.AND P5, PT, R8, UR6, !P5 ;  /* 0x0000000608007c0c */ /* 0x000fe4000efa1270 */
[----:B------:R-:W-:Y:S01]  /*59300*/  ISETP.LT.AND P3, PT, R7, UR6, !P6 ;  /* 0x0000000607007c0c */ /* 0x000fe2000f761270 */
[C---:B------:R-:W-:Y:S02]  /*59310*/  VIADD R0, R6.reuse, 0x1ed ;  /* 0x000001ed06007836 */ /* 0x040fe40000000000 */
[----:B------:R-:W-:Y:S01]  /*59320*/  VIADD R9, R6, 0x1ee ;  /* 0x000001ee06097836 */ /* 0x000fe20000000000 */
[----:B------:R1:W-:Y:S02]  /*59330*/  @P4 STG.E desc[UR4][R12.64], R125 ;  /* 0x0000007d0c004986 */ /* 0x0003e4000c101904 */
[----:B-1----:R-:W-:Y:S02]  /*59340*/  IMAD.WIDE R16, R228, 0x4, R2 ;  /* 0x00000004e4107825 */ /* 0x002fe400078e0202 */
[----:B------:R-:W-:Y:S04]  /*59350*/  @P2 STG.E desc[UR4][R10.64], R137 ;  /* 0x000000890a002986 */ /* 0x000fe8000c101904 */
[----:B------:R3:W-:Y:S01]  /*59360*/  @P5 STG.E desc[UR4][R14.64], R133 ;  /* 0x000000850e005986 */ /* 0x0007e2000c101904 */
[----:B------:R-:W-:-:S03]  /*59370*/  ISETP.GE.AND P1, PT, R0, UR7, PT ;  /* 0x0000000700007c0c */ /* 0x000fc6000bf26270 */
[----:B------:R1:W-:Y:S01]  /*59380*/  @P3 STG.E desc[UR4][R16.64], R114 ;  /* 0x0000007210003986 */ /* 0x0003e2000c101904 */
[----:B------:R-:W-:Y:S01]  /*59390*/  IMAD.WIDE R12, R228, 0x4, R4 ;  /* 0x00000004e40c7825 */ /* 0x000fe200078e0204 */
[----:B------:R-:W-:Y:S02]  /*593a0*/  ISETP.GE.AND P0, PT, R9, UR7, PT ;  /* 0x0000000709007c0c */ /* 0x000fe4000bf06270 */
[C---:B------:R-:W-:Y:S02]  /*593b0*/  ISETP.LT.AND P6, PT, R8.reuse, UR6, !P6 ;  /* 0x0000000608007c0c */ /* 0x040fe4000f7c1270 */
[C---:B------:R-:W-:Y:S02]  /*593c0*/  ISETP.LT.AND P2, PT, R7.reuse, UR6, !P1 ;  /* 0x0000000607007c0c */ /* 0x040fe4000cf41270 */
[----:B------:R-:W-:Y:S02]  /*593d0*/  ISETP.LT.AND P1, PT, R8, UR6, !P1 ;  /* 0x0000000608007c0c */ /* 0x000fe4000cf21270 */
[----:B------:R-:W-:-:S07]  /*593e0*/  ISETP.LT.AND P5, PT, R7, UR6, !P0 ;  /* 0x0000000607007c0c */ /* 0x000fce000c7a1270 */
[----:B------:R-:W-:Y:S01]  /*593f0*/  @P6 STG.E desc[UR4][R12.64], R126 ;  /* 0x0000007e0c006986 */ /* 0x000fe2000c101904 */
[----:B--2---:R-:W-:-:S04]  /*59400*/  IMAD.WIDE R18, R229, 0x4, R2 ;  /* 0x00000004e5127825 */ /* 0x004fc800078e0202 */
[----:B------:R-:W-:-:S04]  /*59410*/  IMAD.WIDE R22, R229, 0x4, R4 ;  /* 0x00000004e5167825 */ /* 0x000fc800078e0204 */
[C---:B---3--:R-:W-:Y:S01]  /*59420*/  IMAD.WIDE R14, R166.reuse, 0x4, R2 ;  /* 0x00000004a60e7825 */ /* 0x048fe200078e0202 */
[----:B------:R-:W2:Y:S04]  /*59430*/  LDL.LU R229, [R1+0x1574] ;  /* 0x0015740001e57983 */ /* 0x000ea80000300800 */
[----:B------:R-:W3:Y:S01]  /*59440*/  LDL.LU R228, [R1+0x156c] ;  /* 0x00156c0001e47983 */ /* 0x000ee20000300800 */
[----:B-1----:R-:W-:-:S03]  /*59450*/  IMAD.WIDE R16, R166, 0x4, R4 ;  /* 0x00000004a6107825 */ /* 0x002fc600078e0204 */
[----:B------:R-:W3:Y:S01]  /*59460*/  LDL.LU R166, [R1+0x1560] ;  /* 0x0015600001a67983 */ /* 0x000ee20000300800 */
[----:B------:R-:W-:-:S03]  /*59470*/  IMAD.WIDE R10, R165, 0x4, R2 ;  /* 0x00000004a50a7825 */ /* 0x000fc600078e0202 */
[----:B------:R4:W-:Y:S04]  /*59480*/  @P2 STG.E desc[UR4][R18.64], R138 ;  /* 0x0000008a12002986 */ /* 0x0009e8000c101904 */
[----:B------:R-:W-:Y:S04]  /*59490*/  @P1 STG.E desc[UR4][R22.64], R134 ;  /* 0x0000008616001986 */ /* 0x000fe8000c101904 */
[----:B------:R1:W-:Y:S01]  /*594a0*/  @P5 STG.E desc[UR4][R10.64], R115 ;  /* 0x000000730a005986 */ /* 0x0003e2000c101904 */
[----:B----4-:R-:W-:-:S04]  /*594b0*/  IMAD.WIDE R18, R167, 0x4, R2 ;  /* 0x00000004a7127825 */ /* 0x010fc800078e0202 */
[----:B-1----:R-:W-:Y:S02]  /*594c0*/  IMAD.WIDE R10, R167, 0x4, R4 ;  /* 0x00000004a70a7825 */ /* 0x002fe400078e0204 */
[----:B------:R-:W4:Y:S02]  /*594d0*/  LDL.LU R167, [R1+0x1554] ;  /* 0x0015540001a77983 */ /* 0x000f240000300800 */
[C---:B------:R-:W-:Y:S02]  /*594e0*/  VIADD R0, R6.reuse, 0x1ef ;  /* 0x000001ef06007836 */ /* 0x040fe40000000000 */
[----:B------:R-:W-:Y:S01]  /*594f0*/  VIADD R9, R6, 0x1f0 ;  /* 0x000001f006097836 */ /* 0x000fe20000000000 */
[----:B------:R-:W-:Y:S02]  /*59500*/  ISETP.LT.AND P0, PT, R8, UR6, !P0 ;  /* 0x0000000608007c0c */ /* 0x000fe4000c701270 */
[----:B------:R-:W-:Y:S02]  /*59510*/  ISETP.GE.AND P4, PT, R0, UR7, PT ;  /* 0x0000000700007c0c */ /* 0x000fe4000bf86270 */
[----:B------:R-:W-:-:S02]  /*59520*/  ISETP.GE.AND P3, PT, R9, UR7, PT ;  /* 0x0000000709007c0c */ /* 0x000fc4000bf66270 */
[C---:B------:R-:W-:Y:S02]  /*59530*/  ISETP.LT.AND P1, PT, R7.reuse, UR6, !P4 ;  /* 0x0000000607007c0c */ /* 0x040fe4000e721270 */
[----:B------:R-:W-:Y:S02]  /*59540*/  ISETP.LT.AND P4, PT, R8, UR6, !P4 ;  /* 0x0000000608007c0c */ /* 0x000fe4000e781270 */
[----:B------:R-:W-:Y:S01]  /*59550*/  ISETP.LT.AND P2, PT, R7, UR6, !P3 ;  /* 0x0000000607007c0c */ /* 0x000fe2000df41270 */
[----:B------:R-:W-:Y:S02]  /*59560*/  VIADD R0, R6, 0x1f1 ;  /* 0x000001f106007836 */ /* 0x000fe40000000000 */
[----:B------:R-:W-:Y:S02]  /*59570*/  IMAD.WIDE R12, R165, 0x4, R4 ;  /* 0x00000004a50c7825 */ /* 0x000fe400078e0204 */
[----:B------:R-:W4:Y:S01]  /*59580*/  LDL.LU R165, [R1+0x154c] ;  /* 0x00154c0001a57983 */ /* 0x000f220000300800 */
[----:B------:R-:W-:Y:S01]  /*59590*/  ISETP.GE.AND P6, PT, R0, UR7, PT ;  /* 0x0000000700007c0c */ /* 0x000fe2000bfc6270 */
[----:B------:R-:W-:-:S02]  /*595a0*/  VIADD R0, R6, 0x1f2 ;  /* 0x000001f206007836 */ /* 0x000fc40000000000 */
[----:B------:R2:W-:Y:S04]  /*595b0*/  @P0 STG.E desc[UR4][R12.64], R127 ;  /* 0x0000007f0c000986 */ /* 0x0005e8000c101904 */
[----:B------:R1:W-:Y:S01]  /*595c0*/  @P1 STG.E desc[UR4][R14.64], R139 ;  /* 0x0000008b0e001986 */ /* 0x0003e2000c101904 */
[----:B------:R-:W-:-:S03]  /*595d0*/  ISETP.LT.AND P3, PT, R8, UR6, !P3 ;  /* 0x0000000608007c0c */ /* 0x000fc6000df61270 */
[----:B------:R-:W-:Y:S04]  /*595e0*/  @P4 STG.E desc[UR4][R16.64], R135 ;  /* 0x0000008710004986 */ /* 0x000fe8000c101904 */
[----:B------:R3:W-:Y:S01]  /*595f0*/  @P2 STG.E desc[UR4][R18.64], R128 ;  /* 0x0000008012002986 */ /* 0x0007e2000c101904 */
[----:B------:R-:W-:Y:S02]  /*59600*/  ISETP.GE.AND P5, PT, R0, UR7, PT ;  /* 0x0000000700007c0c */ /* 0x000fe4000bfa6270 */
[C---:B------:R-:W-:Y:S02]  /*59610*/  ISETP.LT.AND P2, PT, R7.reuse, UR6, !P6 ;  /* 0x0000000607007c0c */ /* 0x040fe4000f741270 */
[----:B------:R-:W-:Y:S02]  /*59620*/  ISETP.LT.AND P6, PT, R8, UR6, !P6 ;  /* 0x0000000608007c0c */ /* 0x000fe4000f7c1270 */
[----:B------:R-:W-:-:S02]  /*59630*/  ISETP.LT.AND P4, PT, R7, UR6, !P5 ;  /* 0x0000000607007c0c */ /* 0x000fc4000ef81270 */
[----:B------:R-:W-:Y:S01]  /*59640*/  ISETP.LT.AND P5, PT, R8, UR6, !P5 ;  /* 0x0000000608007c0c */ /* 0x000fe2000efa1270 */
[----:B------:R3:W-:Y:S01]  /*59650*/  @P3 STG.E desc[UR4][R10.64], R140 ;  /* 0x0000008c0a003986 */ /* 0x0007e2000c101904 */
[----:B--2---:R-:W-:-:S04]  /*59660*/  IMAD.WIDE R12, R229, 0x4, R2 ;  /* 0x00000004e50c7825 */ /* 0x004fc800078e0202 */
[----:B-1----:R-:W-:-:S04]  /*59670*/  IMAD.WIDE R14, R229, 0x4, R4 ;  /* 0x00000004e50e7825 */ /* 0x002fc800078e0204 */
[C---:B---3--:R-:W-:Y:S01]  /*59680*/  IMAD.WIDE R18, R166.reuse, 0x4, R2 ;  /* 0x00000004a6127825 */ /* 0x048fe200078e0202 */
[----:B------:R-:W2:Y:S03]  /*59690*/  LDL.LU R229, [R1+0x1544] ;  /* 0x0015440001e57983 */ /* 0x000ea60000300800 */
[----:B------:R-:W-:Y:S02]  /*596a0*/  IMAD.WIDE R22, R166, 0x4, R4 ;  /* 0x00000004a6167825 */ /* 0x000fe400078e0204 */
[----:B------:R-:W3:Y:S02]  /*596b0*/  LDL.LU R166, [R1+0x153c] ;  /* 0x00153c0001a67983 */ /* 0x000ee40000300800 */
[----:B------:R-:W-:-:S04]  /*596c0*/  IMAD.WIDE R16, R228, 0x4, R2 ;  /* 0x00000004e4107825 */ /* 0x000fc800078e0202 */
[----:B------:R-:W-:Y:S01]  /*596d0*/  IMAD.WIDE R10, R228, 0x4, R4 ;  /* 0x00000004e40a7825 */ /* 0x000fe200078e0204 */
[----:B------:R4:W-:Y:S04]  /*596e0*/  @P2 STG.E desc[UR4][R12.64], R152 ;  /* 0x000000980c002986 */ /* 0x0009e8000c101904 */
[----:B------:R-:W-:Y:S04]  /*596f0*/  @P6 STG.E desc[UR4][R14.64], R156 ;  /* 0x0000009c0e006986 */ /* 0x000fe8000c101904 */
[----:B------:R-:W-:Y:S04]  /*59700*/  @P4 STG.E desc[UR4][R16.64], R129 ;  /* 0x0000008110004986 */ /* 0x000fe8000c101904 */
[----:B------:R-:W3:Y:S04]  /*59710*/  LDL.LU R228, [R1+0x1530] ;  /* 0x0015300001e47983 */ /* 0x000ee80000300800 */
[----:B------:R1:W-:Y:S01]  /*59720*/  @P5 STG.E desc[UR4][R10.64], R141 ;  /* 0x0000008d0a005986 */ /* 0x0003e2000c101904 */
[----:B----4-:R-:W-:-:S04]  /*59730*/  IMAD.WIDE R12, R167, 0x4, R2 ;  /* 0x00000004a70c7825 */ /* 0x010fc800078e0202 */
[----:B-1----:R-:W-:Y:S02]  /*59740*/  IMAD.WIDE R10, R167, 0x4, R4 ;  /* 0x00000004a70a7825 */ /* 0x002fe400078e0204 */
[----:B------:R-:W4:Y:S02]  /*59750*/  LDL.LU R167, [R1+0x1524] ;  /* 0x0015240001a77983 */ /* 0x000f240000300800 */
[----:B------:R-:W-:-:S05]  /*59760*/  VIADD R0, R6, 0x1f3 ;  /* 0x000001f306007836 */ /* 0x000fca0000000000 */
[----:B------:R-:W-:Y:S01]  /*59770*/  ISETP.GE.AND P0, PT, R0, UR7, PT ;  /* 0x0000000700007c0c */ /* 0x000fe2000bf06270 */
[----:B------:R-:W-:-:S03]  /*59780*/  VIADD R9, R6, 0x1f4 ;  /* 0x000001f406097836 */ /* 0x000fc60000000000 */
[----:B------:R-:W-:Y:S01]  /*59790*/  ISETP.LT.AND P2, PT, R7, UR6, !P0 ;  /* 0x0000000607007c0c */ /* 0x000fe2000c741270 */
[----:B------:R-:W-:Y:S01]  /*597a0*/  VIADD R0, R6, 0x1f5 ;  /* 0x000001f506007836 */ /* 0x000fe20000000000 */
[----:B------:R-:W-:Y:S02]  /*597b0*/  ISETP.GE.AND P1, PT, R9, UR7, PT ;  /* 0x0000000709007c0c */ /* 0x000fe4000bf26270 */
[----:B------:R-:W-:Y:S02]  /*597c0*/  ISETP.LT.AND P0, PT, R8, UR6, !P0 ;  /* 0x0000000608007c0c */ /* 0x000fe4000c701270 */
[----:B------:R-:W-:Y:S02]  /*597d0*/  ISETP.GE.AND P3, PT, R0, UR7, PT ;  /* 0x0000000700007c0c */ /* 0x000fe4000bf66270 */
[----:B------:R-:W-:Y:S02]  /*597e0*/  ISETP.LT.AND P6, PT, R7, UR6, !P1 ;  /* 0x0000000607007c0c */ /* 0x000fe4000cfc1270 */
[----:B------:R-:W-:-:S03]  /*597f0*/  ISETP.LT.AND P1, PT, R8, UR6, !P1 ;  /* 0x0000000608007c0c */ /* 0x000fc6000cf21270 */
[----:B------:R2:W-:Y:S01]  /*59800*/  @P2 STG.E desc[UR4][R18.64], R153 ;  /* 0x0000009912002986 */ /* 0x0005e2000c101904 */
[----:B------:R-:W-:Y:S01]  /*59810*/  ISETP.LT.AND P2, PT, R7, UR6, !P3 ;  /* 0x0000000607007c0c */ /* 0x000fe2000df41270 */
[----:B------:R-:W-:-:S04]  /*59820*/  IMAD.WIDE R14, R165, 0x4, R2 ;  /* 0x00000004a50e7825 */ /* 0x000fc800078e0202 */
[----:B------:R-:W-:Y:S01]  /*59830*/  VIADD R9, R6, 0x1f6 ;  /* 0x000001f606097836 */ /* 0x000fe20000000000 */
[----:B------:R-:W-:Y:S04]  /*59840*/  @P0 STG.E desc[UR4][R22.64], R157 ;  /* 0x0000009d16000986 */ /* 0x000fe8000c101904 */
[----:B------:R1:W-:Y:S04]  /*59850*/  @P6 STG.E desc[UR4][R12.64], R130 ;  /* 0x000000820c006986 */ /* 0x0003e8000c101904 */
[----:B------:R3:W-:Y:S01]  /*59860*/  @P1 STG.E desc[UR4][R10.64], R142 ;  /* 0x0000008e0a001986 */ /* 0x0007e2000c101904 */
[----:B------:R-:W-:-:S03]  /*59870*/  ISETP.GE.AND P4, PT, R9, UR7, PT ;  /* 0x0000000709007c0c */ /* 0x000fc6000bf86270 */
[----:B------:R3:W-:Y:S01]  /*59880*/  @P2 STG.E desc[UR4][R14.64], R154 ;  /* 0x0000009a0e002986 */ /* 0x0007e2000c101904 */
[----:B------:R-:W-:Y:S02]  /*59890*/  ISETP.LT.AND P3, PT, R8, UR6, !P3 ;  /* 0x0000000608007c0c */ /* 0x000fe4000df61270 */
[----:B------:R-:W-:Y:S01]  /*598a0*/  ISETP.LT.AND P6, PT, R7, UR6, !P4 ;  /* 0x0000000607007c0c */ /* 0x000fe2000e7c1270 */
[----:B------:R-:W-:-:S10]  /*598b0*/  IMAD.WIDE R16, R165, 0x4, R4 ;  /* 0x00000004a5107825 */ /* 0x000fd400078e0204 */
[----:B------:R-:W-:Y:S01]  /*598c0*/  @P3 STG.E desc[UR4][R16.64], R158 ;  /* 0x0000009e10003986 */ /* 0x000fe2000c101904 */
[----:B--2---:R-:W-:-:S04]  /*598d0*/  IMAD.WIDE R18, R229, 0x4, R2 ;  /* 0x00000004e5127825 */ /* 0x004fc800078e0202 */
[----:B-1----:R-:W-:-:S04]  /*598e0*/  IMAD.WIDE R12, R229, 0x4, R4 ;  /* 0x00000004e50c7825 */ /* 0x002fc800078e0204 */
[C---:B---3--:R-:W-:Y:S01]  /*598f0*/  IMAD.WIDE R10, R166.reuse, 0x4, R2 ;  /* 0x00000004a60a7825 */ /* 0x048fe200078e0202 */
[----:B------:R-:W2:Y:S03]  /*59900*/  LDL.LU R229, [R1+0x1520] ;  /* 0x0015200001e57983 */ /* 0x000ea60000300800 */
[----:B------:R-:W-:Y:S02]  /*59910*/  IMAD.WIDE R14, R166, 0x4, R4 ;  /* 0x00000004a60e7825 */ /* 0x000fe400078e0204 */
[----:B------:R-:W3:Y:S04]  /*59920*/  LDL.LU R166, [R1+0x1514] ;  /* 0x0015140001a67983 */ /* 0x000ee80000300800 */
[----:B------:R4:W-:Y:S02]  /*59930*/  @P6 STG.E desc[UR4][R18.64], R131 ;  /* 0x0000008312006986 */ /* 0x0009e4000c101904 */
[----:B----4-:R-:W-:-:S04]  /*59940*/  IMAD.WIDE R18, R167, 0x4, R2 ;  /* 0x00000004a7127825 */ /* 0x010fc800078e0202 */
[----:B------:R-:W-:Y:S02]  /*59950*/  IMAD.WIDE R20, R167, 0x4, R4 ;  /* 0x00000004a7147825 */ /* 0x000fe400078e0204 */
[----:B------:R-:W4:Y:S02]  /*59960*/  LDL.LU R167, [R1+0x1748] ;  /* 0x0017480001a77983 */ /* 0x000f240000300800 */
[----:B------:R-:W-:Y:S01]  /*59970*/  VIADD R0, R6, 0x1f7 ;  /* 0x000001f706007836 */ /* 0x000fe20000000000 */
[----:B------:R-:W-:-:S04]  /*59980*/  ISETP.LT.AND P4, PT, R8, UR6, !P4 ;  /* 0x0000000608007c0c */ /* 0x000fc8000e781270 */
[----:B------:R-:W-:Y:S01]  /*59990*/  ISETP.GE.AND P5, PT, R0, UR7, PT ;  /* 0x0000000700007c0c */ /* 0x000fe2000bfa6270 */
[----:B------:R-:W-:-:S05]  /*599a0*/  VIADD R0, R6, 0x1f8 ;  /* 0x000001f806007836 */ /* 0x000fca0000000000 */
[----:B------:R-:W-:Y:S01]  /*599b0*/  ISETP.GE.AND P0, PT, R0, UR7, PT ;  /* 0x0000000700007c0c */ /* 0x000fe2000bf06270 */
[----:B------:R-:W-:Y:S01]  /*599c0*/  VIADD R0, R6, 0x1f9 ;  /* 0x000001f906007836 */ /* 0x000fe20000000000 */
[C---:B------:R-:W-:Y:S02]  /*599d0*/  ISETP.LT.AND P2, PT, R7.reuse, UR6, !P5 ;  /* 0x0000000607007c0c */ /* 0x040fe4000ef41270 */
[----:B------:R-:W-:Y:S02]  /*599e0*/  ISETP.LT.AND P5, PT, R8, UR6, !P5 ;  /* 0x0000000608007c0c */ /* 0x000fe4000efa1270 */
[----:B------:R-:W-:Y:S02]  /*599f0*/  ISETP.LT.AND P6, PT, R7, UR6, !P0 ;  /* 0x0000000607007c0c */ /* 0x000fe4000c7c1270 */
[----:B------:R-:W-:Y:S01]  /*59a00*/  ISETP.GE.AND P1, PT, R0, UR7, PT ;  /* 0x0000000700007c0c */ /* 0x000fe2000bf26270 */
[----:B------:R-:W-:Y:S01]  /*59a10*/  VIADD R0, R6, 0x1fa ;  /* 0x000001fa06007836 */ /* 0x000fe20000000000 */
[----:B------:R1:W-:Y:S01]  /*59a20*/  @P4 STG.E desc[UR4][R12.64], R143 ;  /* 0x0000008f0c004986 */ /* 0x0003e2000c101904 */
[----:B------:R-:W-:-:S02]  /*59a30*/  ISETP.LT.AND P0, PT, R8, UR6, !P0 ;  /* 0x0000000608007c0c */ /* 0x000fc4000c701270 */
[----:B------:R-:W-:Y:S02]  /*59a40*/  ISETP.LT.AND P4, PT, R7, UR6, !P1 ;  /* 0x0000000607007c0c */ /* 0x000fe4000cf81270 */
[----:B------:R-:W-:Y:S02]  /*59a50*/  ISETP.LT.AND P1, PT, R8, UR6, !P1 ;  /* 0x0000000608007c0c */ /* 0x000fe4000cf21270 */
[----:B------:R-:W-:Y:S01]  /*59a60*/  ISETP.GE.AND P3, PT, R0, UR7, PT ;  /* 0x0000000700007c0c */ /* 0x000fe2000bf66270 */
[----:B------:R-:W-:Y:S02]  /*59a70*/  VIADD R0, R6, 0x1fb ;  /* 0x000001fb06007836 */ /* 0x000fe40000000000 */
[----:B------:R-:W-:Y:S01]  /*59a80*/  IMAD.WIDE R16, R228, 0x4, R2 ;  /* 0x00000004e4107825 */ /* 0x000fe200078e0202 */
[----:B------:R-:W-:Y:S04]  /*59a90*/  @P2 STG.E desc[UR4][R10.64], R155 ;  /* 0x0000009b0a002986 */ /* 0x000fe8000c101904 */
[----:B------:R-:W-:Y:S01]  /*59aa0*/  @P5 STG.E desc[UR4][R14.64], R159 ;  /* 0x0000009f0e005986 */ /* 0x000fe2000c101904 */
[----:B------:R-:W-:Y:S01]  /*59ab0*/  ISETP.GE.AND P2, PT, R0, UR7, PT ;  /* 0x0000000700007c0c */ /* 0x000fe2000bf46270 */
[----:B-1----:R-:W-:-:S04]  /*59ac0*/  IMAD.WIDE R12, R228, 0x4, R4 ;  /* 0x00000004e40c7825 */ /* 0x002fc800078e0204 */
[----:B------:R-:W-:Y:S01]  /*59ad0*/  VIADD R0, R6, 0x1fc ;  /* 0x000001fc06007836 */ /* 0x000fe20000000000 */
[----:B------:R-:W-:Y:S04]  /*59ae0*/  @P6 STG.E desc[UR4][R16.64], R144 ;  /* 0x0000009010006986 */ /* 0x000fe8000c101904 */
[----:B------:R-:W-:Y:S01]  /*59af0*/  @P0 STG.E desc[UR4][R12.64], R160 ;  /* 0x000000a00c000986 */ /* 0x000fe2000c101904 */
[----:B------:R-:W-:-:S03]  /*59b00*/  ISETP.LT.AND P6, PT, R7, UR6, !P3 ;  /* 0x0000000607007c0c */ /* 0x000fc6000dfc1270 */
[----:B------:R1:W-:Y:S01]  /*59b10*/  @P4 STG.E desc[UR4][R18.64], R148 ;  /* 0x0000009412004986 */ /* 0x0003e2000c101904 */
[----:B------:R-:W-:-:S03]  /*59b20*/  ISETP.GE.AND P5, PT, R0, UR7, PT ;  /* 0x0000000700007c0c */ /* 0x000fc6000bfa6270 */
[----:B------:R-:W-:Y:S01]  /*59b30*/  @P1 STG.E desc[UR4][R20.64], R24 ;  /* 0x0000001814001986 */ /* 0x000fe2000c101904 */
[C---:B------:R-:W-:Y:S02]  /*59b40*/  ISETP.LT.AND P3, PT, R8.reuse, UR6, !P3 ;  /* 0x0000000608007c0c */ /* 0x040fe4000df61270 */
[C---:B------:R-:W-:Y:S02]  /*59b50*/  ISETP.LT.AND P1, PT, R7.reuse, UR6, !P2 ;  /* 0x0000000607007c0c */ /* 0x040fe4000d721270 */
[----:B------:R-:W-:Y:S02]  /*59b60*/  ISETP.LT.AND P2, PT, R8, UR6, !P2 ;  /* 0x0000000608007c0c */ /* 0x000fe4000d741270 */
[----:B------:R-:W-:Y:S01]  /*59b70*/  ISETP.LT.AND P4, PT, R7, UR6, !P5 ;  /* 0x0000000607007c0c */ /* 0x000fe2000ef81270 */
[C---:B------:R-:W-:Y:S02]  /*59b80*/  VIADD R9, R6.reuse, 0x1fd ;  /* 0x000001fd06097836 */ /* 0x040fe40000000000 */
[----:B------:R-:W-:-:S02]  /*59b90*/  VIADD R0, R6, 0x1fe ;  /* 0x000001fe06007836 */ /* 0x000fc40000000000 */
[----:B------:R-:W-:Y:S01]  /*59ba0*/  VIADD R6, R6, 0x1ff ;  /* 0x000001ff06067836 */ /* 0x000fe20000000000 */
[----:B------:R-:W-:Y:S01]  /*59bb0*/  ISETP.GE.AND P0, PT, R9, UR7, PT ;  /* 0x0000000709007c0c */ /* 0x000fe2000bf06270 */
[----:B-1----:R-:W-:Y:S01]  /*59bc0*/  IMAD.WIDE R18, R252, 0x4, R2 ;  /* 0x00000004fc127825 */ /* 0x002fe200078e0202 */
[----:B------:R-:W-:-:S03]  /*59bd0*/  ISETP.LT.AND P5, PT, R8, UR6, !P5 ;  /* 0x0000000608007c0c */ /* 0x000fc6000efa1270 */
[----:B--2---:R-:W-:-:S04]  /*59be0*/  IMAD.WIDE R10, R229, 0x4, R2 ;  /* 0x00000004e50a7825 */ /* 0x004fc800078e0202 */
[----:B------:R-:W-:-:S04]  /*59bf0*/  IMAD.WIDE R12, R229, 0x4, R4 ;  /* 0x00000004e50c7825 */ /* 0x000fc800078e0204 */
[----:B---3--:R-:W-:-:S04]  /*59c00*/  IMAD.WIDE R14, R166, 0x4, R2 ;  /* 0x00000004a60e7825 */ /* 0x008fc800078e0202 */
[----:B------:R-:W-:Y:S01]  /*59c10*/  IMAD.WIDE R16, R166, 0x4, R4 ;  /* 0x00000004a6107825 */ /* 0x000fe200078e0204 */
[----:B------:R1:W-:Y:S04]  /*59c20*/  @P6 STG.E desc[UR4][R10.64], R145 ;  /* 0x000000910a006986 */ /* 0x0003e8000c101904 */
[----:B------:R2:W-:Y:S01]  /*59c30*/  @P3 STG.E desc[UR4][R12.64], R161 ;  /* 0x000000a10c003986 */ /* 0x0005e2000c101904 */
[----:B------:R-:W-:-:S03]  /*59c40*/  ISETP.GE.AND P6, PT, R0, UR7, PT ;  /* 0x0000000700007c0c */ /* 0x000fc6000bfc6270 */
[----:B------:R3:W-:Y:S04]  /*59c50*/  @P1 STG.E desc[UR4][R14.64], R149 ;  /* 0x000000950e001986 */ /* 0x0007e8000c101904 */
[----:B------:R3:W-:Y:S01]  /*59c60*/  @P2 STG.E desc[UR4][R16.64], R25 ;  /* 0x0000001910002986 */ /* 0x0007e2000c101904 */
[----:B------:R-:W-:Y:S02]  /*59c70*/  ISETP.GE.AND P3, PT, R6, UR7, PT ;  /* 0x0000000706007c0c */ /* 0x000fe4000bf66270 */
[C---:B------:R-:W-:Y:S01]  /*59c80*/  ISETP.LT.AND P2, PT, R7.reuse, UR6, !P0 ;  /* 0x0000000607007c0c */ /* 0x040fe2000c741270 */
[----:B------:R3:W-:Y:S01]  /*59c90*/  @P4 STG.E desc[UR4][R18.64], R146 ;  /* 0x0000009212004986 */ /* 0x0007e2000c101904 */
[----:B------:R-:W-:Y:S02]  /*59ca0*/  ISETP.LT.AND P0, PT, R8, UR6, !P0 ;  /* 0x0000000608007c0c */ /* 0x000fe4000c701270 */
[----:B------:R-:W-:-:S02]  /*59cb0*/  ISETP.LT.AND P4, PT, R7, UR6, !P6 ;  /* 0x0000000607007c0c */ /* 0x000fc4000f781270 */
[C---:B------:R-:W-:Y:S02]  /*59cc0*/  ISETP.LT.AND P6, PT, R8.reuse, UR6, !P6 ;  /* 0x0000000608007c0c */ /* 0x040fe4000f7c1270 */
[----:B------:R-:W-:Y:S02]  /*59cd0*/  ISETP.LT.AND P1, PT, R7, UR6, !P3 ;  /* 0x0000000607007c0c */ /* 0x000fe4000df21270 */
[----:B------:R-:W-:Y:S01]  /*59ce0*/  ISETP.LT.AND P3, PT, R8, UR6, !P3 ;  /* 0x0000000608007c0c */ /* 0x000fe2000df61270 */
[----:B------:R-:W-:-:S04]  /*59cf0*/  IMAD.WIDE R6, R252, 0x4, R4 ;  /* 0x00000004fc067825 */ /* 0x000fc800078e0204 */
[----:B------:R-:W-:-:S04]  /*59d00*/  IMAD.WIDE R8, R231, 0x4, R2 ;  /* 0x00000004e7087825 */ /* 0x000fc800078e0202 */
[----:B-1----:R-:W-:-:S04]  /*59d10*/  IMAD.WIDE R10, R231, 0x4, R4 ;  /* 0x00000004e70a7825 */ /* 0x002fc800078e0204 */
[----:B--2---:R-:W-:-:S04]  /*59d20*/  IMAD.WIDE R12, R230, 0x4, R2 ;  /* 0x00000004e60c7825 */ /* 0x004fc800078e0202 */
[----:B------:R-:W-:Y:S01]  /*59d30*/  IMAD.WIDE R230, R230, 0x4, R4 ;  /* 0x00000004e6e67825 */ /* 0x000fe200078e0204 */
[----:B------:R3:W-:Y:S04]  /*59d40*/  @P5 STG.E desc[UR4][R6.64], R162 ;  /* 0x000000a206005986 */ /* 0x0007e8000c101904 */
[----:B------:R3:W-:Y:S04]  /*59d50*/  @P2 STG.E desc[UR4][R8.64], R150 ;  /* 0x0000009608002986 */ /* 0x0007e8000c101904 */
[----:B------:R3:W-:Y:S04]  /*59d60*/  @P0 STG.E desc[UR4][R10.64], R26 ;  /* 0x0000001a0a000986 */ /* 0x0007e8000c101904 */
[----:B------:R3:W-:Y:S04]  /*59d70*/  @P4 STG.E desc[UR4][R12.64], R147 ;  /* 0x000000930c004986 */ /* 0x0007e8000c101904 */
[----:B------:R3:W-:Y:S01]  /*59d80*/  @P6 STG.E desc[UR4][R230.64], R163 ;  /* 0x000000a3e6006986 */ /* 0x0007e2000c101904 */
[----:B----4-:R-:W-:-:S04]  /*59d90*/  IMAD.WIDE R2, R167, 0x4, R2 ;  /* 0x00000004a7027825 */ /* 0x010fc800078e0202 */
[----:B------:R-:W-:Y:S01]  /*59da0*/  IMAD.WIDE R4, R167, 0x4, R4 ;  /* 0x00000004a7047825 */ /* 0x000fe200078e0204 */
[----:B------:R3:W-:Y:S01]  /*59db0*/  @P1 STG.E desc[UR4][R2.64], R151 ;  /* 0x0000009702001986 */ /* 0x0007e2000c101904 */
[----:B------:R-:W-:Y:S05]  /*59dc0*/  @!P3 EXIT ;  /* 0x000000000000b94d */ /* 0x000fea0003800000 */
[----:B------:R-:W-:Y:S01]  /*59dd0*/  STG.E desc[UR4][R4.64], R27 ;  /* 0x0000001b04007986 */ /* 0x000fe2000c101904 */
[----:B------:R-:W-:Y:S05]  /*59de0*/  EXIT ;  /* 0x000000000000794d */ /* 0x000fea0003800000 */
.L_x_2:
[----:B------:R-:W-:-:S00]  /*59df0*/  BRA `(.L_x_2) ;  /* 0xfffffffc00fc7947 */ /* 0x000fc0000383ffff */
[----:B------:R-:W-:-:S00]  /*59e00*/  NOP ;  /* 0x0000000000007918 */ /* 0x000fc00000000000 */
[----:B------:R-:W-:-:S00]  /*59e10*/  NOP ;  /* 0x0000000000007918 */ /* 0x000fc00000000000 */
[----:B------:R-:W-:-:S00]  /*59e20*/  NOP ;  /* 0x0000000000007918 */ /* 0x000fc00000000000 */
[----:B------:R-:W-:-:S00]  /*59e30*/  NOP ;  /* 0x0000000000007918 */ /* 0x000fc00000000000 */
[----:B------:R-:W-:-:S00]  /*59e40*/  NOP ;  /* 0x0000000000007918 */ /* 0x000fc00000000000 */
[----:B------:R-:W-:-:S00]  /*59e50*/  NOP ;  /* 0x0000000000007918 */ /* 0x000fc00000000000 */
[----:B------:R-:W-:-:S00]  /*59e60*/  NOP ;  /* 0x0000000000007918 */ /* 0x000fc00000000000 */
[----:B------:R-:W-:-:S00]  /*59e70*/  NOP ;  /* 0x0000000000007918 */ /* 0x000fc00000000000 */
.L_x_3:


//--------------------- .nv.shared.matmul_kernel  --------------------------
	.section	.nv.shared.matmul_kernel,"aw",@nobits
	.sectionflags	@""
	.align	16
	.zero		1024


//--------------------- .nv.shared.reserved.0     --------------------------
	.section	.nv.shared.reserved.0,"aw",@nobits
	.weak		__nv_reservedSMEM_offset_0_alias
	.size		__nv_reservedSMEM_offset_0_alias, 0, 0
	.other		__nv_reservedSMEM_offset_0_alias,@"STO_CUDA_RESERVED_SHARED STV_DEFAULT"
__nv_reservedSMEM_offset_0_alias:
	.zero		0


//--------------------- .nv.constant0.matmul_kernel --------------------------
	.section	.nv.constant0.matmul_kernel,"a",@progbits
	.sectionflags	@""
	.align	4
.nv.constant0.matmul_kernel:
	.zero		608


//--------------------- SYMBOLS --------------------------

	.type		.nv.reservedSmem.offset0,@object
	.size		.nv.reservedSmem.offset0,0x4
